//
// Generated by NVIDIA NVVM Compiler
//
// Compiler Build ID: CL-36424714
// Cuda compilation tools, release 13.0, V13.0.88
// Based on NVVM 20.0.0
//

.version 9.0
.target sm_100
.address_size 64

	// .globl	_Z14countnewmatrixPdS_m
// _ZZN3cub18CUB_300001_SM_10006detail6reduce28DeviceReduceSingleTileKernelINS2_10policy_hubIdjN4cuda3__47maximumIvEEE10Policy1000EPdSB_jS8_ddNS5_3std3__410__identityEEEvT0_T1_T2_T3_T4_T6_E12temp_storage has been demoted
// _ZZN3cub18CUB_300001_SM_10006detail6reduce18DeviceReduceKernelINS2_10policy_hubIdjN4cuda3__47maximumIvEEE10Policy1000EPdjS8_dNS5_3std3__410__identityEEEvT0_PT3_T1_NS0_13GridEvenShareISI_EET2_T4_E12temp_storage has been demoted
// _ZZN3cub18CUB_300001_SM_10006detail6reduce28DeviceReduceSingleTileKernelINS2_10policy_hubIdjN4cuda3__47maximumIvEEE10Policy1000EPdSB_iS8_ddNS5_3std3__410__identityEEEvT0_T1_T2_T3_T4_T6_E12temp_storage has been demoted
.global .align 1 .b8 _ZN34_INTERNAL_9a858ce6_4_k_cu_28c15a924cuda3std3__45__cpo5beginE[1];
.global .align 1 .b8 _ZN34_INTERNAL_9a858ce6_4_k_cu_28c15a924cuda3std3__45__cpo3endE[1];
.global .align 1 .b8 _ZN34_INTERNAL_9a858ce6_4_k_cu_28c15a924cuda3std3__45__cpo6cbeginE[1];
.global .align 1 .b8 _ZN34_INTERNAL_9a858ce6_4_k_cu_28c15a924cuda3std3__45__cpo4cendE[1];
.global .align 1 .b8 _ZN34_INTERNAL_9a858ce6_4_k_cu_28c15a924cuda3std3__45__cpo6rbeginE[1];
.global .align 1 .b8 _ZN34_INTERNAL_9a858ce6_4_k_cu_28c15a924cuda3std3__45__cpo4rendE[1];
.global .align 1 .b8 _ZN34_INTERNAL_9a858ce6_4_k_cu_28c15a924cuda3std3__45__cpo7crbeginE[1];
.global .align 1 .b8 _ZN34_INTERNAL_9a858ce6_4_k_cu_28c15a924cuda3std3__45__cpo5crendE[1];
.global .align 1 .b8 _ZN34_INTERNAL_9a858ce6_4_k_cu_28c15a924cuda3std3__436_GLOBAL__N__9a858ce6_4_k_cu_28c15a926ignoreE[1];
.global .align 1 .b8 _ZN34_INTERNAL_9a858ce6_4_k_cu_28c15a924cuda3std3__419piecewise_constructE[1];
.global .align 1 .b8 _ZN34_INTERNAL_9a858ce6_4_k_cu_28c15a924cuda3std3__48in_placeE[1];
.global .align 1 .b8 _ZN34_INTERNAL_9a858ce6_4_k_cu_28c15a924cuda3std3__420unreachable_sentinelE[1];
.global .align 1 .b8 _ZN34_INTERNAL_9a858ce6_4_k_cu_28c15a924cuda3std3__47nulloptE[1];
.global .align 1 .b8 _ZN34_INTERNAL_9a858ce6_4_k_cu_28c15a924cuda3std3__48unexpectE[1];
.global .align 1 .b8 _ZN34_INTERNAL_9a858ce6_4_k_cu_28c15a924cuda3std6ranges3__45__cpo4swapE[1];
.global .align 1 .b8 _ZN34_INTERNAL_9a858ce6_4_k_cu_28c15a924cuda3std6ranges3__45__cpo9iter_moveE[1];
.global .align 1 .b8 _ZN34_INTERNAL_9a858ce6_4_k_cu_28c15a924cuda3std6ranges3__45__cpo5beginE[1];
.global .align 1 .b8 _ZN34_INTERNAL_9a858ce6_4_k_cu_28c15a924cuda3std6ranges3__45__cpo3endE[1];
.global .align 1 .b8 _ZN34_INTERNAL_9a858ce6_4_k_cu_28c15a924cuda3std6ranges3__45__cpo6cbeginE[1];
.global .align 1 .b8 _ZN34_INTERNAL_9a858ce6_4_k_cu_28c15a924cuda3std6ranges3__45__cpo4cendE[1];
.global .align 1 .b8 _ZN34_INTERNAL_9a858ce6_4_k_cu_28c15a924cuda3std6ranges3__45__cpo7advanceE[1];
.global .align 1 .b8 _ZN34_INTERNAL_9a858ce6_4_k_cu_28c15a924cuda3std6ranges3__45__cpo9iter_swapE[1];
.global .align 1 .b8 _ZN34_INTERNAL_9a858ce6_4_k_cu_28c15a924cuda3std6ranges3__45__cpo4nextE[1];
.global .align 1 .b8 _ZN34_INTERNAL_9a858ce6_4_k_cu_28c15a924cuda3std6ranges3__45__cpo4prevE[1];
.global .align 1 .b8 _ZN34_INTERNAL_9a858ce6_4_k_cu_28c15a924cuda3std6ranges3__45__cpo4dataE[1];
.global .align 1 .b8 _ZN34_INTERNAL_9a858ce6_4_k_cu_28c15a924cuda3std6ranges3__45__cpo5cdataE[1];
.global .align 1 .b8 _ZN34_INTERNAL_9a858ce6_4_k_cu_28c15a924cuda3std6ranges3__45__cpo4sizeE[1];
.global .align 1 .b8 _ZN34_INTERNAL_9a858ce6_4_k_cu_28c15a924cuda3std6ranges3__45__cpo5ssizeE[1];
.global .align 1 .b8 _ZN34_INTERNAL_9a858ce6_4_k_cu_28c15a924cuda3std6ranges3__45__cpo8distanceE[1];
.global .align 1 .b8 _ZN34_INTERNAL_9a858ce6_4_k_cu_28c15a926thrust24THRUST_300001_SM_1000_NS6system6detail10sequential3seqE[1];
.global .align 1 .b8 _ZN34_INTERNAL_9a858ce6_4_k_cu_28c15a926thrust24THRUST_300001_SM_1000_NS12placeholders2_1E[1];
.global .align 1 .b8 _ZN34_INTERNAL_9a858ce6_4_k_cu_28c15a926thrust24THRUST_300001_SM_1000_NS12placeholders2_2E[1];
.global .align 1 .b8 _ZN34_INTERNAL_9a858ce6_4_k_cu_28c15a926thrust24THRUST_300001_SM_1000_NS12placeholders2_3E[1];
.global .align 1 .b8 _ZN34_INTERNAL_9a858ce6_4_k_cu_28c15a926thrust24THRUST_300001_SM_1000_NS12placeholders2_4E[1];
.global .align 1 .b8 _ZN34_INTERNAL_9a858ce6_4_k_cu_28c15a926thrust24THRUST_300001_SM_1000_NS12placeholders2_5E[1];
.global .align 1 .b8 _ZN34_INTERNAL_9a858ce6_4_k_cu_28c15a926thrust24THRUST_300001_SM_1000_NS12placeholders2_6E[1];
.global .align 1 .b8 _ZN34_INTERNAL_9a858ce6_4_k_cu_28c15a926thrust24THRUST_300001_SM_1000_NS12placeholders2_7E[1];
.global .align 1 .b8 _ZN34_INTERNAL_9a858ce6_4_k_cu_28c15a926thrust24THRUST_300001_SM_1000_NS12placeholders2_8E[1];
.global .align 1 .b8 _ZN34_INTERNAL_9a858ce6_4_k_cu_28c15a926thrust24THRUST_300001_SM_1000_NS12placeholders2_9E[1];
.global .align 1 .b8 _ZN34_INTERNAL_9a858ce6_4_k_cu_28c15a926thrust24THRUST_300001_SM_1000_NS12placeholders3_10E[1];

.visible .entry _Z14countnewmatrixPdS_m(
	.param .u64 .ptr .align 1 _Z14countnewmatrixPdS_m_param_0,
	.param .u64 .ptr .align 1 _Z14countnewmatrixPdS_m_param_1,
	.param .u64 _Z14countnewmatrixPdS_m_param_2
)
{
	.reg .pred 	%p<4>;
	.reg .b32 	%r<3>;
	.reg .b64 	%rd<19>;
	.reg .b64 	%fd<9>;

	ld.param.u64 	%rd1, [_Z14countnewmatrixPdS_m_param_0];
	ld.param.u64 	%rd2, [_Z14countnewmatrixPdS_m_param_1];
	ld.param.u64 	%rd3, [_Z14countnewmatrixPdS_m_param_2];
	mov.u32 	%r1, %ctaid.x;
	setp.eq.s32 	%p1, %r1, 0;
	mov.u32 	%r2, %tid.x;
	setp.eq.s32 	%p2, %r2, 0;
	or.pred  	%p3, %p1, %p2;
	@%p3 bra 	$L__BB0_2;
	cvta.to.global.u64 	%rd4, %rd1;
	cvta.to.global.u64 	%rd5, %rd2;
	cvt.u64.u32 	%rd6, %r2;
	cvt.u64.u32 	%rd7, %r1;
	mul.lo.s64 	%rd8, %rd3, %rd7;
	add.s64 	%rd9, %rd8, %rd6;
	shl.b64 	%rd10, %rd9, 3;
	add.s64 	%rd11, %rd4, %rd10;
	ld.global.f64 	%fd1, [%rd11+-8];
	sub.s64 	%rd12, %rd8, %rd3;
	add.s64 	%rd13, %rd12, %rd6;
	shl.b64 	%rd14, %rd13, 3;
	add.s64 	%rd15, %rd4, %rd14;
	ld.global.f64 	%fd2, [%rd15];
	add.f64 	%fd3, %fd1, %fd2;
	shl.b64 	%rd16, %rd3, 3;
	add.s64 	%rd17, %rd11, %rd16;
	ld.global.f64 	%fd4, [%rd17];
	add.f64 	%fd5, %fd3, %fd4;
	ld.global.f64 	%fd6, [%rd11+8];
	add.f64 	%fd7, %fd5, %fd6;
	mul.f64 	%fd8, %fd7, 0d3FD0000000000000;
	add.s64 	%rd18, %rd5, %rd10;
	st.global.f64 	[%rd18], %fd8;
$L__BB0_2:
	ret;

}
	// .globl	_Z7finderrPdS_S_
.visible .entry _Z7finderrPdS_S_(
	.param .u64 .ptr .align 1 _Z7finderrPdS_S__param_0,
	.param .u64 .ptr .align 1 _Z7finderrPdS_S__param_1,
	.param .u64 .ptr .align 1 _Z7finderrPdS_S__param_2
)
{
	.reg .pred 	%p<4>;
	.reg .b32 	%r<5>;
	.reg .b64 	%rd<11>;
	.reg .b64 	%fd<5>;

	ld.param.u64 	%rd1, [_Z7finderrPdS_S__param_0];
	ld.param.u64 	%rd2, [_Z7finderrPdS_S__param_1];
	ld.param.u64 	%rd3, [_Z7finderrPdS_S__param_2];
	mov.u32 	%r2, %ctaid.x;
	mov.u32 	%r3, %ntid.x;
	mov.u32 	%r4, %tid.x;
	mad.lo.s32 	%r1, %r2, %r3, %r4;
	setp.eq.s32 	%p1, %r2, 0;
	setp.eq.s32 	%p2, %r4, 0;
	or.pred  	%p3, %p1, %p2;
	@%p3 bra 	$L__BB1_2;
	cvta.to.global.u64 	%rd4, %rd2;
	cvta.to.global.u64 	%rd5, %rd1;
	cvta.to.global.u64 	%rd6, %rd3;
	mul.wide.u32 	%rd7, %r1, 8;
	add.s64 	%rd8, %rd4, %rd7;
	ld.global.f64 	%fd1, [%rd8];
	add.s64 	%rd9, %rd5, %rd7;
	ld.global.f64 	%fd2, [%rd9];
	sub.f64 	%fd3, %fd1, %fd2;
	abs.f64 	%fd4, %fd3;
	add.s64 	%rd10, %rd6, %rd7;
	st.global.f64 	[%rd10], %fd4;
$L__BB1_2:
	ret;

}
	// .globl	_ZN3cub18CUB_300001_SM_10006detail11EmptyKernelIvEEvv
.visible .entry _ZN3cub18CUB_300001_SM_10006detail11EmptyKernelIvEEvv()
{


	ret;

}
	// .globl	_ZN3cub18CUB_300001_SM_10006detail6reduce28DeviceReduceSingleTileKernelINS2_10policy_hubIdjN4cuda3__47maximumIvEEE10Policy1000EPdSB_jS8_ddNS5_3std3__410__identityEEEvT0_T1_T2_T3_T4_T6_
.visible .entry _ZN3cub18CUB_300001_SM_10006detail6reduce28DeviceReduceSingleTileKernelINS2_10policy_hubIdjN4cuda3__47maximumIvEEE10Policy1000EPdSB_jS8_ddNS5_3std3__410__identityEEEvT0_T1_T2_T3_T4_T6_(
	.param .u64 .ptr .align 1 _ZN3cub18CUB_300001_SM_10006detail6reduce28DeviceReduceSingleTileKernelINS2_10policy_hubIdjN4cuda3__47maximumIvEEE10Policy1000EPdSB_jS8_ddNS5_3std3__410__identityEEEvT0_T1_T2_T3_T4_T6__param_0,
	.param .u64 .ptr .align 1 _ZN3cub18CUB_300001_SM_10006detail6reduce28DeviceReduceSingleTileKernelINS2_10policy_hubIdjN4cuda3__47maximumIvEEE10Policy1000EPdSB_jS8_ddNS5_3std3__410__identityEEEvT0_T1_T2_T3_T4_T6__param_1,
	.param .u32 _ZN3cub18CUB_300001_SM_10006detail6reduce28DeviceReduceSingleTileKernelINS2_10policy_hubIdjN4cuda3__47maximumIvEEE10Policy1000EPdSB_jS8_ddNS5_3std3__410__identityEEEvT0_T1_T2_T3_T4_T6__param_2,
	.param .align 1 .b8 _ZN3cub18CUB_300001_SM_10006detail6reduce28DeviceReduceSingleTileKernelINS2_10policy_hubIdjN4cuda3__47maximumIvEEE10Policy1000EPdSB_jS8_ddNS5_3std3__410__identityEEEvT0_T1_T2_T3_T4_T6__param_3[1],
	.param .f64 _ZN3cub18CUB_300001_SM_10006detail6reduce28DeviceReduceSingleTileKernelINS2_10policy_hubIdjN4cuda3__47maximumIvEEE10Policy1000EPdSB_jS8_ddNS5_3std3__410__identityEEEvT0_T1_T2_T3_T4_T6__param_4,
	.param .align 1 .b8 _ZN3cub18CUB_300001_SM_10006detail6reduce28DeviceReduceSingleTileKernelINS2_10policy_hubIdjN4cuda3__47maximumIvEEE10Policy1000EPdSB_jS8_ddNS5_3std3__410__identityEEEvT0_T1_T2_T3_T4_T6__param_5[1]
)
.maxntid 256
.minnctapersm 1
{
	.reg .pred 	%p<220>;
	.reg .b32 	%r<482>;
	.reg .b64 	%rd<205>;
	.reg .b64 	%fd<381>;
	// demoted variable
	.shared .align 8 .b8 _ZZN3cub18CUB_300001_SM_10006detail6reduce28DeviceReduceSingleTileKernelINS2_10policy_hubIdjN4cuda3__47maximumIvEEE10Policy1000EPdSB_jS8_ddNS5_3std3__410__identityEEEvT0_T1_T2_T3_T4_T6_E12temp_storage[80];
	ld.param.u64 	%rd16, [_ZN3cub18CUB_300001_SM_10006detail6reduce28DeviceReduceSingleTileKernelINS2_10policy_hubIdjN4cuda3__47maximumIvEEE10Policy1000EPdSB_jS8_ddNS5_3std3__410__identityEEEvT0_T1_T2_T3_T4_T6__param_0];
	ld.param.u64 	%rd17, [_ZN3cub18CUB_300001_SM_10006detail6reduce28DeviceReduceSingleTileKernelINS2_10policy_hubIdjN4cuda3__47maximumIvEEE10Policy1000EPdSB_jS8_ddNS5_3std3__410__identityEEEvT0_T1_T2_T3_T4_T6__param_1];
	ld.param.u32 	%r69, [_ZN3cub18CUB_300001_SM_10006detail6reduce28DeviceReduceSingleTileKernelINS2_10policy_hubIdjN4cuda3__47maximumIvEEE10Policy1000EPdSB_jS8_ddNS5_3std3__410__identityEEEvT0_T1_T2_T3_T4_T6__param_2];
	ld.param.f64 	%fd58, [_ZN3cub18CUB_300001_SM_10006detail6reduce28DeviceReduceSingleTileKernelINS2_10policy_hubIdjN4cuda3__47maximumIvEEE10Policy1000EPdSB_jS8_ddNS5_3std3__410__identityEEEvT0_T1_T2_T3_T4_T6__param_4];
	cvta.to.global.u64 	%rd1, %rd17;
	setp.ne.s32 	%p1, %r69, 0;
	@%p1 bra 	$L__BB3_3;
	mov.u32 	%r455, %tid.x;
	setp.ne.s32 	%p219, %r455, 0;
	@%p219 bra 	$L__BB3_76;
	st.global.f64 	[%rd1], %fd58;
	bra.uni 	$L__BB3_76;
$L__BB3_3:
	and.b64  	%rd18, %rd16, 31;
	setp.ne.s64 	%p2, %rd18, 0;
	@%p2 bra 	$L__BB3_39;
	setp.gt.u32 	%p110, %r69, 2047;
	@%p110 bra 	$L__BB3_23;
	mov.u32 	%r1, %tid.x;
	setp.ge.u32 	%p159, %r1, %r69;
	mov.f64 	%fd359, 0d0000000000000000;
	mov.u32 	%r459, %r1;
	@%p159 bra 	$L__BB3_7;
	mul.wide.u32 	%rd168, %r1, 8;
	add.s64 	%rd167, %rd16, %rd168;
	// begin inline asm
	ld.global.nc.u64 %rd166, [%rd167];
	// end inline asm
	mov.b64 	%fd359, %rd166;
	add.s32 	%r459, %r1, 256;
$L__BB3_7:
	setp.ge.u32 	%p160, %r459, %r69;
	@%p160 bra 	$L__BB3_14;
	not.b32 	%r331, %r459;
	add.s32 	%r4, %r69, %r331;
	and.b32  	%r332, %r4, 768;
	setp.eq.s32 	%p161, %r332, 768;
	@%p161 bra 	$L__BB3_11;
	mul.wide.u32 	%rd169, %r459, 8;
	add.s64 	%rd201, %rd16, %rd169;
	shr.u32 	%r333, %r4, 8;
	add.s32 	%r334, %r333, 1;
	and.b32  	%r335, %r334, 3;
	neg.s32 	%r457, %r335;
$L__BB3_10:
	.pragma "nounroll";
	// begin inline asm
	ld.global.nc.u64 %rd170, [%rd201];
	// end inline asm
	mov.b64 	%fd272, %rd170;
	setp.lt.f64 	%p162, %fd359, %fd272;
	selp.f64 	%fd359, %fd272, %fd359, %p162;
	add.s32 	%r459, %r459, 256;
	add.s64 	%rd201, %rd201, 2048;
	add.s32 	%r457, %r457, 1;
	setp.ne.s32 	%p163, %r457, 0;
	@%p163 bra 	$L__BB3_10;
$L__BB3_11:
	setp.lt.u32 	%p164, %r4, 768;
	@%p164 bra 	$L__BB3_14;
	mul.wide.u32 	%rd172, %r459, 8;
	add.s64 	%rd202, %rd16, %rd172;
$L__BB3_13:
	// begin inline asm
	ld.global.nc.u64 %rd173, [%rd202];
	// end inline asm
	mov.b64 	%fd273, %rd173;
	setp.lt.f64 	%p165, %fd359, %fd273;
	selp.f64 	%fd274, %fd273, %fd359, %p165;
	add.s64 	%rd176, %rd202, 2048;
	// begin inline asm
	ld.global.nc.u64 %rd175, [%rd176];
	// end inline asm
	mov.b64 	%fd275, %rd175;
	setp.lt.f64 	%p166, %fd274, %fd275;
	selp.f64 	%fd276, %fd275, %fd274, %p166;
	add.s64 	%rd178, %rd202, 4096;
	// begin inline asm
	ld.global.nc.u64 %rd177, [%rd178];
	// end inline asm
	mov.b64 	%fd277, %rd177;
	setp.lt.f64 	%p167, %fd276, %fd277;
	selp.f64 	%fd278, %fd277, %fd276, %p167;
	add.s64 	%rd180, %rd202, 6144;
	// begin inline asm
	ld.global.nc.u64 %rd179, [%rd180];
	// end inline asm
	mov.b64 	%fd279, %rd179;
	setp.lt.f64 	%p168, %fd278, %fd279;
	selp.f64 	%fd359, %fd279, %fd278, %p168;
	add.s32 	%r459, %r459, 1024;
	add.s64 	%rd202, %rd202, 8192;
	setp.lt.s32 	%p169, %r459, %r69;
	@%p169 bra 	$L__BB3_13;
$L__BB3_14:
	setp.lt.u32 	%p170, %r69, 256;
	@%p170 bra 	$L__BB3_19;
	// begin inline asm
	mov.u32 %r399, %laneid;
	// end inline asm
	mov.b64 	%rd191, %fd359;
	mov.b64 	{%r401, %r406}, %rd191;
	mov.b32 	%r407, 1;
	mov.b32 	%r448, 31;
	mov.b32 	%r449, -1;
	// begin inline asm
	shfl.sync.down.b32 %r400, %r401, %r407, %r448, %r449;
	// end inline asm
	// begin inline asm
	shfl.sync.down.b32 %r405, %r406, %r407, %r448, %r449;
	// end inline asm
	mov.b64 	%rd192, {%r400, %r405};
	mov.b64 	%fd327, %rd192;
	setp.gt.s32 	%p198, %r399, 30;
	setp.lt.f64 	%p199, %fd359, %fd327;
	selp.f64 	%fd328, %fd327, %fd359, %p199;
	selp.f64 	%fd329, %fd359, %fd328, %p198;
	mov.b64 	%rd193, %fd329;
	mov.b64 	{%r411, %r416}, %rd193;
	mov.b32 	%r417, 2;
	// begin inline asm
	shfl.sync.down.b32 %r410, %r411, %r417, %r448, %r449;
	// end inline asm
	// begin inline asm
	shfl.sync.down.b32 %r415, %r416, %r417, %r448, %r449;
	// end inline asm
	mov.b64 	%rd194, {%r410, %r415};
	mov.b64 	%fd330, %rd194;
	setp.gt.s32 	%p200, %r399, 29;
	setp.lt.f64 	%p201, %fd329, %fd330;
	selp.f64 	%fd331, %fd330, %fd329, %p201;
	selp.f64 	%fd332, %fd329, %fd331, %p200;
	mov.b64 	%rd195, %fd332;
	mov.b64 	{%r421, %r426}, %rd195;
	mov.b32 	%r427, 4;
	// begin inline asm
	shfl.sync.down.b32 %r420, %r421, %r427, %r448, %r449;
	// end inline asm
	// begin inline asm
	shfl.sync.down.b32 %r425, %r426, %r427, %r448, %r449;
	// end inline asm
	mov.b64 	%rd196, {%r420, %r425};
	mov.b64 	%fd333, %rd196;
	setp.gt.s32 	%p202, %r399, 27;
	setp.lt.f64 	%p203, %fd332, %fd333;
	selp.f64 	%fd334, %fd333, %fd332, %p203;
	selp.f64 	%fd335, %fd332, %fd334, %p202;
	mov.b64 	%rd197, %fd335;
	mov.b64 	{%r431, %r436}, %rd197;
	mov.b32 	%r437, 8;
	// begin inline asm
	shfl.sync.down.b32 %r430, %r431, %r437, %r448, %r449;
	// end inline asm
	// begin inline asm
	shfl.sync.down.b32 %r435, %r436, %r437, %r448, %r449;
	// end inline asm
	mov.b64 	%rd198, {%r430, %r435};
	mov.b64 	%fd336, %rd198;
	setp.gt.s32 	%p204, %r399, 23;
	setp.lt.f64 	%p205, %fd335, %fd336;
	selp.f64 	%fd337, %fd336, %fd335, %p205;
	selp.f64 	%fd338, %fd335, %fd337, %p204;
	mov.b64 	%rd199, %fd338;
	mov.b64 	{%r441, %r446}, %rd199;
	mov.b32 	%r447, 16;
	// begin inline asm
	shfl.sync.down.b32 %r440, %r441, %r447, %r448, %r449;
	// end inline asm
	// begin inline asm
	shfl.sync.down.b32 %r445, %r446, %r447, %r448, %r449;
	// end inline asm
	mov.b64 	%rd200, {%r440, %r445};
	mov.b64 	%fd339, %rd200;
	setp.gt.s32 	%p206, %r399, 15;
	setp.lt.f64 	%p207, %fd338, %fd339;
	selp.f64 	%fd10, %fd339, %fd338, %p207;
	selp.f64 	%fd380, %fd338, %fd10, %p206;
	setp.ne.s32 	%p208, %r399, 0;
	@%p208 bra 	$L__BB3_17;
	shr.u32 	%r450, %r1, 2;
	and.b32  	%r451, %r450, 248;
	mov.u32 	%r452, _ZZN3cub18CUB_300001_SM_10006detail6reduce28DeviceReduceSingleTileKernelINS2_10policy_hubIdjN4cuda3__47maximumIvEEE10Policy1000EPdSB_jS8_ddNS5_3std3__410__identityEEEvT0_T1_T2_T3_T4_T6_E12temp_storage;
	add.s32 	%r453, %r452, %r451;
	st.shared.f64 	[%r453+8], %fd10;
$L__BB3_17:
	bar.sync 	0;
	setp.ne.s32 	%p209, %r1, 0;
	@%p209 bra 	$L__BB3_74;
	ld.shared.f64 	%fd340, [_ZZN3cub18CUB_300001_SM_10006detail6reduce28DeviceReduceSingleTileKernelINS2_10policy_hubIdjN4cuda3__47maximumIvEEE10Policy1000EPdSB_jS8_ddNS5_3std3__410__identityEEEvT0_T1_T2_T3_T4_T6_E12temp_storage+16];
	setp.lt.f64 	%p210, %fd380, %fd340;
	selp.f64 	%fd341, %fd340, %fd380, %p210;
	ld.shared.f64 	%fd342, [_ZZN3cub18CUB_300001_SM_10006detail6reduce28DeviceReduceSingleTileKernelINS2_10policy_hubIdjN4cuda3__47maximumIvEEE10Policy1000EPdSB_jS8_ddNS5_3std3__410__identityEEEvT0_T1_T2_T3_T4_T6_E12temp_storage+24];
	setp.lt.f64 	%p211, %fd341, %fd342;
	selp.f64 	%fd343, %fd342, %fd341, %p211;
	ld.shared.f64 	%fd344, [_ZZN3cub18CUB_300001_SM_10006detail6reduce28DeviceReduceSingleTileKernelINS2_10policy_hubIdjN4cuda3__47maximumIvEEE10Policy1000EPdSB_jS8_ddNS5_3std3__410__identityEEEvT0_T1_T2_T3_T4_T6_E12temp_storage+32];
	setp.lt.f64 	%p212, %fd343, %fd344;
	selp.f64 	%fd345, %fd344, %fd343, %p212;
	ld.shared.f64 	%fd346, [_ZZN3cub18CUB_300001_SM_10006detail6reduce28DeviceReduceSingleTileKernelINS2_10policy_hubIdjN4cuda3__47maximumIvEEE10Policy1000EPdSB_jS8_ddNS5_3std3__410__identityEEEvT0_T1_T2_T3_T4_T6_E12temp_storage+40];
	setp.lt.f64 	%p213, %fd345, %fd346;
	selp.f64 	%fd347, %fd346, %fd345, %p213;
	ld.shared.f64 	%fd348, [_ZZN3cub18CUB_300001_SM_10006detail6reduce28DeviceReduceSingleTileKernelINS2_10policy_hubIdjN4cuda3__47maximumIvEEE10Policy1000EPdSB_jS8_ddNS5_3std3__410__identityEEEvT0_T1_T2_T3_T4_T6_E12temp_storage+48];
	setp.lt.f64 	%p214, %fd347, %fd348;
	selp.f64 	%fd349, %fd348, %fd347, %p214;
	ld.shared.f64 	%fd350, [_ZZN3cub18CUB_300001_SM_10006detail6reduce28DeviceReduceSingleTileKernelINS2_10policy_hubIdjN4cuda3__47maximumIvEEE10Policy1000EPdSB_jS8_ddNS5_3std3__410__identityEEEvT0_T1_T2_T3_T4_T6_E12temp_storage+56];
	setp.lt.f64 	%p215, %fd349, %fd350;
	selp.f64 	%fd351, %fd350, %fd349, %p215;
	ld.shared.f64 	%fd352, [_ZZN3cub18CUB_300001_SM_10006detail6reduce28DeviceReduceSingleTileKernelINS2_10policy_hubIdjN4cuda3__47maximumIvEEE10Policy1000EPdSB_jS8_ddNS5_3std3__410__identityEEEvT0_T1_T2_T3_T4_T6_E12temp_storage+64];
	setp.lt.f64 	%p216, %fd351, %fd352;
	selp.f64 	%fd380, %fd352, %fd351, %p216;
	bra.uni 	$L__BB3_74;
$L__BB3_19:
	// begin inline asm
	mov.u32 %r336, %laneid;
	// end inline asm
	and.b32  	%r387, %r1, 992;
	add.s32 	%r388, %r387, 32;
	setp.gt.u32 	%p171, %r388, %r69;
	not.b32 	%r389, %r387;
	add.s32 	%r390, %r69, %r389;
	selp.b32 	%r385, %r390, 31, %p171;
	mov.b64 	%rd181, %fd359;
	mov.b64 	{%r338, %r343}, %rd181;
	mov.b32 	%r344, 1;
	mov.b32 	%r386, -1;
	// begin inline asm
	shfl.sync.down.b32 %r337, %r338, %r344, %r385, %r386;
	// end inline asm
	// begin inline asm
	shfl.sync.down.b32 %r342, %r343, %r344, %r385, %r386;
	// end inline asm
	mov.b64 	%rd182, {%r337, %r342};
	mov.b64 	%fd280, %rd182;
	setp.lt.s32 	%p172, %r336, %r385;
	setp.lt.f64 	%p173, %fd359, %fd280;
	selp.f64 	%fd281, %fd280, %fd359, %p173;
	selp.f64 	%fd282, %fd281, %fd359, %p172;
	mov.b64 	%rd183, %fd282;
	mov.b64 	{%r348, %r353}, %rd183;
	mov.b32 	%r354, 2;
	// begin inline asm
	shfl.sync.down.b32 %r347, %r348, %r354, %r385, %r386;
	// end inline asm
	// begin inline asm
	shfl.sync.down.b32 %r352, %r353, %r354, %r385, %r386;
	// end inline asm
	mov.b64 	%rd184, {%r347, %r352};
	mov.b64 	%fd283, %rd184;
	add.s32 	%r391, %r336, 2;
	setp.gt.s32 	%p174, %r391, %r385;
	setp.lt.f64 	%p175, %fd282, %fd283;
	selp.f64 	%fd284, %fd283, %fd282, %p175;
	selp.f64 	%fd285, %fd282, %fd284, %p174;
	mov.b64 	%rd185, %fd285;
	mov.b64 	{%r358, %r363}, %rd185;
	mov.b32 	%r364, 4;
	// begin inline asm
	shfl.sync.down.b32 %r357, %r358, %r364, %r385, %r386;
	// end inline asm
	// begin inline asm
	shfl.sync.down.b32 %r362, %r363, %r364, %r385, %r386;
	// end inline asm
	mov.b64 	%rd186, {%r357, %r362};
	mov.b64 	%fd286, %rd186;
	add.s32 	%r392, %r336, 4;
	setp.gt.s32 	%p176, %r392, %r385;
	setp.lt.f64 	%p177, %fd285, %fd286;
	selp.f64 	%fd287, %fd286, %fd285, %p177;
	selp.f64 	%fd288, %fd285, %fd287, %p176;
	mov.b64 	%rd187, %fd288;
	mov.b64 	{%r368, %r373}, %rd187;
	mov.b32 	%r374, 8;
	// begin inline asm
	shfl.sync.down.b32 %r367, %r368, %r374, %r385, %r386;
	// end inline asm
	// begin inline asm
	shfl.sync.down.b32 %r372, %r373, %r374, %r385, %r386;
	// end inline asm
	mov.b64 	%rd188, {%r367, %r372};
	mov.b64 	%fd289, %rd188;
	add.s32 	%r393, %r336, 8;
	setp.gt.s32 	%p178, %r393, %r385;
	setp.lt.f64 	%p179, %fd288, %fd289;
	selp.f64 	%fd290, %fd289, %fd288, %p179;
	selp.f64 	%fd291, %fd288, %fd290, %p178;
	mov.b64 	%rd189, %fd291;
	mov.b64 	{%r378, %r383}, %rd189;
	mov.b32 	%r384, 16;
	// begin inline asm
	shfl.sync.down.b32 %r377, %r378, %r384, %r385, %r386;
	// end inline asm
	// begin inline asm
	shfl.sync.down.b32 %r382, %r383, %r384, %r385, %r386;
	// end inline asm
	mov.b64 	%rd190, {%r377, %r382};
	mov.b64 	%fd292, %rd190;
	add.s32 	%r394, %r336, 16;
	setp.gt.s32 	%p180, %r394, %r385;
	setp.lt.f64 	%p181, %fd291, %fd292;
	selp.f64 	%fd293, %fd292, %fd291, %p181;
	selp.f64 	%fd380, %fd291, %fd293, %p180;
	setp.ne.s32 	%p182, %r336, 0;
	@%p182 bra 	$L__BB3_21;
	shr.u32 	%r395, %r1, 2;
	and.b32  	%r396, %r395, 248;
	mov.u32 	%r397, _ZZN3cub18CUB_300001_SM_10006detail6reduce28DeviceReduceSingleTileKernelINS2_10policy_hubIdjN4cuda3__47maximumIvEEE10Policy1000EPdSB_jS8_ddNS5_3std3__410__identityEEEvT0_T1_T2_T3_T4_T6_E12temp_storage;
	add.s32 	%r398, %r397, %r396;
	st.shared.f64 	[%r398+8], %fd380;
$L__BB3_21:
	bar.sync 	0;
	setp.ne.s32 	%p183, %r1, 0;
	@%p183 bra 	$L__BB3_74;
	setp.gt.u32 	%p184, %r69, 32;
	ld.shared.f64 	%fd294, [_ZZN3cub18CUB_300001_SM_10006detail6reduce28DeviceReduceSingleTileKernelINS2_10policy_hubIdjN4cuda3__47maximumIvEEE10Policy1000EPdSB_jS8_ddNS5_3std3__410__identityEEEvT0_T1_T2_T3_T4_T6_E12temp_storage+16];
	setp.lt.f64 	%p185, %fd380, %fd294;
	selp.f64 	%fd296, %fd294, %fd380, %p185;
	selp.f64 	%fd297, %fd296, %fd380, %p184;
	setp.gt.u32 	%p186, %r69, 64;
	ld.shared.f64 	%fd299, [_ZZN3cub18CUB_300001_SM_10006detail6reduce28DeviceReduceSingleTileKernelINS2_10policy_hubIdjN4cuda3__47maximumIvEEE10Policy1000EPdSB_jS8_ddNS5_3std3__410__identityEEEvT0_T1_T2_T3_T4_T6_E12temp_storage+24];
	setp.lt.f64 	%p187, %fd297, %fd299;
	selp.f64 	%fd301, %fd299, %fd297, %p187;
	selp.f64 	%fd302, %fd301, %fd297, %p186;
	setp.gt.u32 	%p188, %r69, 96;
	ld.shared.f64 	%fd304, [_ZZN3cub18CUB_300001_SM_10006detail6reduce28DeviceReduceSingleTileKernelINS2_10policy_hubIdjN4cuda3__47maximumIvEEE10Policy1000EPdSB_jS8_ddNS5_3std3__410__identityEEEvT0_T1_T2_T3_T4_T6_E12temp_storage+32];
	setp.lt.f64 	%p189, %fd302, %fd304;
	selp.f64 	%fd306, %fd304, %fd302, %p189;
	selp.f64 	%fd307, %fd306, %fd302, %p188;
	setp.gt.u32 	%p190, %r69, 128;
	ld.shared.f64 	%fd309, [_ZZN3cub18CUB_300001_SM_10006detail6reduce28DeviceReduceSingleTileKernelINS2_10policy_hubIdjN4cuda3__47maximumIvEEE10Policy1000EPdSB_jS8_ddNS5_3std3__410__identityEEEvT0_T1_T2_T3_T4_T6_E12temp_storage+40];
	setp.lt.f64 	%p191, %fd307, %fd309;
	selp.f64 	%fd311, %fd309, %fd307, %p191;
	selp.f64 	%fd312, %fd311, %fd307, %p190;
	setp.gt.u32 	%p192, %r69, 160;
	ld.shared.f64 	%fd314, [_ZZN3cub18CUB_300001_SM_10006detail6reduce28DeviceReduceSingleTileKernelINS2_10policy_hubIdjN4cuda3__47maximumIvEEE10Policy1000EPdSB_jS8_ddNS5_3std3__410__identityEEEvT0_T1_T2_T3_T4_T6_E12temp_storage+48];
	setp.lt.f64 	%p193, %fd312, %fd314;
	selp.f64 	%fd316, %fd314, %fd312, %p193;
	selp.f64 	%fd317, %fd316, %fd312, %p192;
	setp.gt.u32 	%p194, %r69, 192;
	ld.shared.f64 	%fd319, [_ZZN3cub18CUB_300001_SM_10006detail6reduce28DeviceReduceSingleTileKernelINS2_10policy_hubIdjN4cuda3__47maximumIvEEE10Policy1000EPdSB_jS8_ddNS5_3std3__410__identityEEEvT0_T1_T2_T3_T4_T6_E12temp_storage+56];
	setp.lt.f64 	%p195, %fd317, %fd319;
	selp.f64 	%fd321, %fd319, %fd317, %p195;
	selp.f64 	%fd322, %fd321, %fd317, %p194;
	setp.gt.u32 	%p196, %r69, 224;
	ld.shared.f64 	%fd324, [_ZZN3cub18CUB_300001_SM_10006detail6reduce28DeviceReduceSingleTileKernelINS2_10policy_hubIdjN4cuda3__47maximumIvEEE10Policy1000EPdSB_jS8_ddNS5_3std3__410__identityEEEvT0_T1_T2_T3_T4_T6_E12temp_storage+64];
	setp.lt.f64 	%p197, %fd322, %fd324;
	selp.f64 	%fd326, %fd324, %fd322, %p197;
	selp.f64 	%fd380, %fd326, %fd322, %p196;
	bra.uni 	$L__BB3_74;
$L__BB3_23:
	mov.u32 	%r13, %tid.x;
	shl.b32 	%r263, %r13, 2;
	mul.wide.u32 	%rd127, %r263, 8;
	add.s64 	%rd117, %rd16, %rd127;
	// begin inline asm
	ld.global.nc.v2.u64 {%rd115, %rd116}, [%rd117];
	// end inline asm
	add.s64 	%rd120, %rd117, 16;
	// begin inline asm
	ld.global.nc.v2.u64 {%rd118, %rd119}, [%rd120];
	// end inline asm
	mov.b64 	%fd206, %rd115;
	mov.b64 	%fd207, %rd116;
	mov.b64 	%fd208, %rd118;
	mov.b64 	%fd209, %rd119;
	add.s64 	%rd123, %rd117, 8192;
	// begin inline asm
	ld.global.nc.v2.u64 {%rd121, %rd122}, [%rd123];
	// end inline asm
	add.s64 	%rd126, %rd117, 8208;
	// begin inline asm
	ld.global.nc.v2.u64 {%rd124, %rd125}, [%rd126];
	// end inline asm
	mov.b64 	%fd210, %rd121;
	mov.b64 	%fd211, %rd122;
	mov.b64 	%fd212, %rd124;
	mov.b64 	%fd213, %rd125;
	setp.lt.f64 	%p111, %fd206, %fd207;
	selp.f64 	%fd214, %fd207, %fd206, %p111;
	setp.lt.f64 	%p112, %fd214, %fd208;
	selp.f64 	%fd215, %fd208, %fd214, %p112;
	setp.lt.f64 	%p113, %fd215, %fd209;
	selp.f64 	%fd216, %fd209, %fd215, %p113;
	setp.lt.f64 	%p114, %fd216, %fd210;
	selp.f64 	%fd217, %fd210, %fd216, %p114;
	setp.lt.f64 	%p115, %fd217, %fd211;
	selp.f64 	%fd218, %fd211, %fd217, %p115;
	setp.lt.f64 	%p116, %fd218, %fd212;
	selp.f64 	%fd219, %fd212, %fd218, %p116;
	setp.lt.f64 	%p117, %fd219, %fd213;
	selp.f64 	%fd366, %fd213, %fd219, %p117;
	add.s32 	%r14, %r69, -2048;
	setp.lt.u32 	%p118, %r14, 2048;
	mov.b32 	%r462, 2048;
	@%p118 bra 	$L__BB3_27;
	mov.b32 	%r462, 2048;
$L__BB3_25:
	mul.wide.u32 	%rd140, %r462, 8;
	add.s64 	%rd130, %rd117, %rd140;
	// begin inline asm
	ld.global.nc.v2.u64 {%rd128, %rd129}, [%rd130];
	// end inline asm
	add.s64 	%rd133, %rd130, 16;
	// begin inline asm
	ld.global.nc.v2.u64 {%rd131, %rd132}, [%rd133];
	// end inline asm
	mov.b64 	%fd220, %rd128;
	mov.b64 	%fd221, %rd129;
	mov.b64 	%fd222, %rd131;
	mov.b64 	%fd223, %rd132;
	add.s64 	%rd136, %rd130, 8192;
	// begin inline asm
	ld.global.nc.v2.u64 {%rd134, %rd135}, [%rd136];
	// end inline asm
	add.s64 	%rd139, %rd130, 8208;
	// begin inline asm
	ld.global.nc.v2.u64 {%rd137, %rd138}, [%rd139];
	// end inline asm
	mov.b64 	%fd224, %rd134;
	mov.b64 	%fd225, %rd135;
	mov.b64 	%fd226, %rd137;
	mov.b64 	%fd227, %rd138;
	setp.lt.f64 	%p119, %fd366, %fd220;
	selp.f64 	%fd228, %fd220, %fd366, %p119;
	setp.lt.f64 	%p120, %fd228, %fd221;
	selp.f64 	%fd229, %fd221, %fd228, %p120;
	setp.lt.f64 	%p121, %fd229, %fd222;
	selp.f64 	%fd230, %fd222, %fd229, %p121;
	setp.lt.f64 	%p122, %fd230, %fd223;
	selp.f64 	%fd231, %fd223, %fd230, %p122;
	setp.lt.f64 	%p123, %fd231, %fd224;
	selp.f64 	%fd232, %fd224, %fd231, %p123;
	setp.lt.f64 	%p124, %fd232, %fd225;
	selp.f64 	%fd233, %fd225, %fd232, %p124;
	setp.lt.f64 	%p125, %fd233, %fd226;
	selp.f64 	%fd234, %fd226, %fd233, %p125;
	setp.lt.f64 	%p126, %fd234, %fd227;
	selp.f64 	%fd366, %fd227, %fd234, %p126;
	sub.s32 	%r265, %r69, %r462;
	setp.lt.u32 	%p127, %r265, 2048;
	@%p127 bra 	$L__BB3_35;
	add.s32 	%r462, %r462, 2048;
	setp.le.u32 	%p128, %r462, %r14;
	@%p128 bra 	$L__BB3_25;
$L__BB3_27:
	setp.le.u32 	%p129, %r69, %r462;
	@%p129 bra 	$L__BB3_35;
	sub.s32 	%r18, %r69, %r462;
	setp.ge.s32 	%p130, %r13, %r18;
	@%p130 bra 	$L__BB3_35;
	not.b32 	%r266, %r13;
	add.s32 	%r267, %r69, %r266;
	sub.s32 	%r19, %r267, %r462;
	and.b32  	%r268, %r19, 768;
	setp.eq.s32 	%p131, %r268, 768;
	mov.u32 	%r466, %r13;
	@%p131 bra 	$L__BB3_32;
	add.s32 	%r464, %r13, %r462;
	shr.u32 	%r269, %r19, 8;
	add.s32 	%r270, %r269, 1;
	and.b32  	%r271, %r270, 3;
	neg.s32 	%r463, %r271;
	mov.u32 	%r466, %r13;
$L__BB3_31:
	.pragma "nounroll";
	mul.wide.u32 	%rd143, %r464, 8;
	add.s64 	%rd142, %rd16, %rd143;
	// begin inline asm
	ld.global.nc.u64 %rd141, [%rd142];
	// end inline asm
	mov.b64 	%fd236, %rd141;
	setp.lt.f64 	%p132, %fd366, %fd236;
	selp.f64 	%fd366, %fd236, %fd366, %p132;
	add.s32 	%r466, %r466, 256;
	add.s32 	%r464, %r464, 256;
	add.s32 	%r463, %r463, 1;
	setp.ne.s32 	%p133, %r463, 0;
	@%p133 bra 	$L__BB3_31;
$L__BB3_32:
	setp.lt.u32 	%p134, %r19, 768;
	@%p134 bra 	$L__BB3_35;
	add.s32 	%r468, %r466, 512;
	add.s32 	%r467, %r466, %r462;
$L__BB3_34:
	mul.wide.u32 	%rd152, %r467, 8;
	add.s64 	%rd145, %rd16, %rd152;
	// begin inline asm
	ld.global.nc.u64 %rd144, [%rd145];
	// end inline asm
	mov.b64 	%fd237, %rd144;
	setp.lt.f64 	%p135, %fd366, %fd237;
	selp.f64 	%fd238, %fd237, %fd366, %p135;
	add.s32 	%r272, %r467, 256;
	mul.wide.u32 	%rd153, %r272, 8;
	add.s64 	%rd147, %rd16, %rd153;
	// begin inline asm
	ld.global.nc.u64 %rd146, [%rd147];
	// end inline asm
	mov.b64 	%fd239, %rd146;
	setp.lt.f64 	%p136, %fd238, %fd239;
	selp.f64 	%fd240, %fd239, %fd238, %p136;
	add.s32 	%r273, %r467, 512;
	mul.wide.u32 	%rd154, %r273, 8;
	add.s64 	%rd149, %rd16, %rd154;
	// begin inline asm
	ld.global.nc.u64 %rd148, [%rd149];
	// end inline asm
	mov.b64 	%fd241, %rd148;
	setp.lt.f64 	%p137, %fd240, %fd241;
	selp.f64 	%fd242, %fd241, %fd240, %p137;
	add.s32 	%r274, %r467, 768;
	mul.wide.u32 	%rd155, %r274, 8;
	add.s64 	%rd151, %rd16, %rd155;
	// begin inline asm
	ld.global.nc.u64 %rd150, [%rd151];
	// end inline asm
	mov.b64 	%fd243, %rd150;
	setp.lt.f64 	%p138, %fd242, %fd243;
	selp.f64 	%fd366, %fd243, %fd242, %p138;
	add.s32 	%r33, %r468, 1024;
	add.s32 	%r275, %r468, 512;
	add.s32 	%r467, %r467, 1024;
	setp.lt.s32 	%p139, %r275, %r18;
	mov.u32 	%r468, %r33;
	@%p139 bra 	$L__BB3_34;
$L__BB3_35:
	// begin inline asm
	mov.u32 %r276, %laneid;
	// end inline asm
	mov.b64 	%rd156, %fd366;
	mov.b64 	{%r278, %r283}, %rd156;
	mov.b32 	%r284, 1;
	mov.b32 	%r325, 31;
	mov.b32 	%r326, -1;
	// begin inline asm
	shfl.sync.down.b32 %r277, %r278, %r284, %r325, %r326;
	// end inline asm
	// begin inline asm
	shfl.sync.down.b32 %r282, %r283, %r284, %r325, %r326;
	// end inline asm
	mov.b64 	%rd157, {%r277, %r282};
	mov.b64 	%fd244, %rd157;
	setp.gt.s32 	%p140, %r276, 30;
	setp.lt.f64 	%p141, %fd366, %fd244;
	selp.f64 	%fd245, %fd244, %fd366, %p141;
	selp.f64 	%fd246, %fd366, %fd245, %p140;
	mov.b64 	%rd158, %fd246;
	mov.b64 	{%r288, %r293}, %rd158;
	mov.b32 	%r294, 2;
	// begin inline asm
	shfl.sync.down.b32 %r287, %r288, %r294, %r325, %r326;
	// end inline asm
	// begin inline asm
	shfl.sync.down.b32 %r292, %r293, %r294, %r325, %r326;
	// end inline asm
	mov.b64 	%rd159, {%r287, %r292};
	mov.b64 	%fd247, %rd159;
	setp.gt.s32 	%p142, %r276, 29;
	setp.lt.f64 	%p143, %fd246, %fd247;
	selp.f64 	%fd248, %fd247, %fd246, %p143;
	selp.f64 	%fd249, %fd246, %fd248, %p142;
	mov.b64 	%rd160, %fd249;
	mov.b64 	{%r298, %r303}, %rd160;
	mov.b32 	%r304, 4;
	// begin inline asm
	shfl.sync.down.b32 %r297, %r298, %r304, %r325, %r326;
	// end inline asm
	// begin inline asm
	shfl.sync.down.b32 %r302, %r303, %r304, %r325, %r326;
	// end inline asm
	mov.b64 	%rd161, {%r297, %r302};
	mov.b64 	%fd250, %rd161;
	setp.gt.s32 	%p144, %r276, 27;
	setp.lt.f64 	%p145, %fd249, %fd250;
	selp.f64 	%fd251, %fd250, %fd249, %p145;
	selp.f64 	%fd252, %fd249, %fd251, %p144;
	mov.b64 	%rd162, %fd252;
	mov.b64 	{%r308, %r313}, %rd162;
	mov.b32 	%r314, 8;
	// begin inline asm
	shfl.sync.down.b32 %r307, %r308, %r314, %r325, %r326;
	// end inline asm
	// begin inline asm
	shfl.sync.down.b32 %r312, %r313, %r314, %r325, %r326;
	// end inline asm
	mov.b64 	%rd163, {%r307, %r312};
	mov.b64 	%fd253, %rd163;
	setp.gt.s32 	%p146, %r276, 23;
	setp.lt.f64 	%p147, %fd252, %fd253;
	selp.f64 	%fd254, %fd253, %fd252, %p147;
	selp.f64 	%fd255, %fd252, %fd254, %p146;
	mov.b64 	%rd164, %fd255;
	mov.b64 	{%r318, %r323}, %rd164;
	mov.b32 	%r324, 16;
	// begin inline asm
	shfl.sync.down.b32 %r317, %r318, %r324, %r325, %r326;
	// end inline asm
	// begin inline asm
	shfl.sync.down.b32 %r322, %r323, %r324, %r325, %r326;
	// end inline asm
	mov.b64 	%rd165, {%r317, %r322};
	mov.b64 	%fd256, %rd165;
	setp.gt.s32 	%p148, %r276, 15;
	setp.lt.f64 	%p149, %fd255, %fd256;
	selp.f64 	%fd26, %fd256, %fd255, %p149;
	selp.f64 	%fd380, %fd255, %fd26, %p148;
	setp.ne.s32 	%p150, %r276, 0;
	@%p150 bra 	$L__BB3_37;
	shr.u32 	%r327, %r13, 2;
	and.b32  	%r328, %r327, 248;
	mov.u32 	%r329, _ZZN3cub18CUB_300001_SM_10006detail6reduce28DeviceReduceSingleTileKernelINS2_10policy_hubIdjN4cuda3__47maximumIvEEE10Policy1000EPdSB_jS8_ddNS5_3std3__410__identityEEEvT0_T1_T2_T3_T4_T6_E12temp_storage;
	add.s32 	%r330, %r329, %r328;
	st.shared.f64 	[%r330+8], %fd26;
$L__BB3_37:
	bar.sync 	0;
	setp.ne.s32 	%p151, %r13, 0;
	@%p151 bra 	$L__BB3_74;
	ld.shared.f64 	%fd257, [_ZZN3cub18CUB_300001_SM_10006detail6reduce28DeviceReduceSingleTileKernelINS2_10policy_hubIdjN4cuda3__47maximumIvEEE10Policy1000EPdSB_jS8_ddNS5_3std3__410__identityEEEvT0_T1_T2_T3_T4_T6_E12temp_storage+16];
	setp.lt.f64 	%p152, %fd380, %fd257;
	selp.f64 	%fd258, %fd257, %fd380, %p152;
	ld.shared.f64 	%fd259, [_ZZN3cub18CUB_300001_SM_10006detail6reduce28DeviceReduceSingleTileKernelINS2_10policy_hubIdjN4cuda3__47maximumIvEEE10Policy1000EPdSB_jS8_ddNS5_3std3__410__identityEEEvT0_T1_T2_T3_T4_T6_E12temp_storage+24];
	setp.lt.f64 	%p153, %fd258, %fd259;
	selp.f64 	%fd260, %fd259, %fd258, %p153;
	ld.shared.f64 	%fd261, [_ZZN3cub18CUB_300001_SM_10006detail6reduce28DeviceReduceSingleTileKernelINS2_10policy_hubIdjN4cuda3__47maximumIvEEE10Policy1000EPdSB_jS8_ddNS5_3std3__410__identityEEEvT0_T1_T2_T3_T4_T6_E12temp_storage+32];
	setp.lt.f64 	%p154, %fd260, %fd261;
	selp.f64 	%fd262, %fd261, %fd260, %p154;
	ld.shared.f64 	%fd263, [_ZZN3cub18CUB_300001_SM_10006detail6reduce28DeviceReduceSingleTileKernelINS2_10policy_hubIdjN4cuda3__47maximumIvEEE10Policy1000EPdSB_jS8_ddNS5_3std3__410__identityEEEvT0_T1_T2_T3_T4_T6_E12temp_storage+40];
	setp.lt.f64 	%p155, %fd262, %fd263;
	selp.f64 	%fd264, %fd263, %fd262, %p155;
	ld.shared.f64 	%fd265, [_ZZN3cub18CUB_300001_SM_10006detail6reduce28DeviceReduceSingleTileKernelINS2_10policy_hubIdjN4cuda3__47maximumIvEEE10Policy1000EPdSB_jS8_ddNS5_3std3__410__identityEEEvT0_T1_T2_T3_T4_T6_E12temp_storage+48];
	setp.lt.f64 	%p156, %fd264, %fd265;
	selp.f64 	%fd266, %fd265, %fd264, %p156;
	ld.shared.f64 	%fd267, [_ZZN3cub18CUB_300001_SM_10006detail6reduce28DeviceReduceSingleTileKernelINS2_10policy_hubIdjN4cuda3__47maximumIvEEE10Policy1000EPdSB_jS8_ddNS5_3std3__410__identityEEEvT0_T1_T2_T3_T4_T6_E12temp_storage+56];
	setp.lt.f64 	%p157, %fd266, %fd267;
	selp.f64 	%fd268, %fd267, %fd266, %p157;
	ld.shared.f64 	%fd269, [_ZZN3cub18CUB_300001_SM_10006detail6reduce28DeviceReduceSingleTileKernelINS2_10policy_hubIdjN4cuda3__47maximumIvEEE10Policy1000EPdSB_jS8_ddNS5_3std3__410__identityEEEvT0_T1_T2_T3_T4_T6_E12temp_storage+64];
	setp.lt.f64 	%p158, %fd268, %fd269;
	selp.f64 	%fd380, %fd269, %fd268, %p158;
	bra.uni 	$L__BB3_74;
$L__BB3_39:
	setp.gt.u32 	%p3, %r69, 2047;
	@%p3 bra 	$L__BB3_58;
	mov.u32 	%r35, %tid.x;
	setp.ge.u32 	%p52, %r35, %r69;
	mov.f64 	%fd372, 0d0000000000000000;
	mov.u32 	%r472, %r35;
	@%p52 bra 	$L__BB3_42;
	mul.wide.u32 	%rd82, %r35, 8;
	add.s64 	%rd81, %rd16, %rd82;
	// begin inline asm
	ld.global.nc.u64 %rd80, [%rd81];
	// end inline asm
	mov.b64 	%fd372, %rd80;
	add.s32 	%r472, %r35, 256;
$L__BB3_42:
	setp.ge.u32 	%p53, %r472, %r69;
	@%p53 bra 	$L__BB3_49;
	not.b32 	%r139, %r472;
	add.s32 	%r38, %r69, %r139;
	and.b32  	%r140, %r38, 768;
	setp.eq.s32 	%p54, %r140, 768;
	@%p54 bra 	$L__BB3_46;
	mul.wide.u32 	%rd83, %r472, 8;
	add.s64 	%rd203, %rd16, %rd83;
	shr.u32 	%r141, %r38, 8;
	add.s32 	%r142, %r141, 1;
	and.b32  	%r143, %r142, 3;
	neg.s32 	%r470, %r143;
$L__BB3_45:
	.pragma "nounroll";
	// begin inline asm
	ld.global.nc.u64 %rd84, [%rd203];
	// end inline asm
	mov.b64 	%fd125, %rd84;
	setp.lt.f64 	%p55, %fd372, %fd125;
	selp.f64 	%fd372, %fd125, %fd372, %p55;
	add.s32 	%r472, %r472, 256;
	add.s64 	%rd203, %rd203, 2048;
	add.s32 	%r470, %r470, 1;
	setp.ne.s32 	%p56, %r470, 0;
	@%p56 bra 	$L__BB3_45;
$L__BB3_46:
	setp.lt.u32 	%p57, %r38, 768;
	@%p57 bra 	$L__BB3_49;
	mul.wide.u32 	%rd86, %r472, 8;
	add.s64 	%rd204, %rd16, %rd86;
$L__BB3_48:
	// begin inline asm
	ld.global.nc.u64 %rd87, [%rd204];
	// end inline asm
	mov.b64 	%fd126, %rd87;
	setp.lt.f64 	%p58, %fd372, %fd126;
	selp.f64 	%fd127, %fd126, %fd372, %p58;
	add.s64 	%rd90, %rd204, 2048;
	// begin inline asm
	ld.global.nc.u64 %rd89, [%rd90];
	// end inline asm
	mov.b64 	%fd128, %rd89;
	setp.lt.f64 	%p59, %fd127, %fd128;
	selp.f64 	%fd129, %fd128, %fd127, %p59;
	add.s64 	%rd92, %rd204, 4096;
	// begin inline asm
	ld.global.nc.u64 %rd91, [%rd92];
	// end inline asm
	mov.b64 	%fd130, %rd91;
	setp.lt.f64 	%p60, %fd129, %fd130;
	selp.f64 	%fd131, %fd130, %fd129, %p60;
	add.s64 	%rd94, %rd204, 6144;
	// begin inline asm
	ld.global.nc.u64 %rd93, [%rd94];
	// end inline asm
	mov.b64 	%fd132, %rd93;
	setp.lt.f64 	%p61, %fd131, %fd132;
	selp.f64 	%fd372, %fd132, %fd131, %p61;
	add.s32 	%r472, %r472, 1024;
	add.s64 	%rd204, %rd204, 8192;
	setp.lt.s32 	%p62, %r472, %r69;
	@%p62 bra 	$L__BB3_48;
$L__BB3_49:
	setp.lt.u32 	%p63, %r69, 256;
	@%p63 bra 	$L__BB3_54;
	// begin inline asm
	mov.u32 %r207, %laneid;
	// end inline asm
	mov.b64 	%rd105, %fd372;
	mov.b64 	{%r209, %r214}, %rd105;
	mov.b32 	%r215, 1;
	mov.b32 	%r256, 31;
	mov.b32 	%r257, -1;
	// begin inline asm
	shfl.sync.down.b32 %r208, %r209, %r215, %r256, %r257;
	// end inline asm
	// begin inline asm
	shfl.sync.down.b32 %r213, %r214, %r215, %r256, %r257;
	// end inline asm
	mov.b64 	%rd106, {%r208, %r213};
	mov.b64 	%fd180, %rd106;
	setp.gt.s32 	%p91, %r207, 30;
	setp.lt.f64 	%p92, %fd372, %fd180;
	selp.f64 	%fd181, %fd180, %fd372, %p92;
	selp.f64 	%fd182, %fd372, %fd181, %p91;
	mov.b64 	%rd107, %fd182;
	mov.b64 	{%r219, %r224}, %rd107;
	mov.b32 	%r225, 2;
	// begin inline asm
	shfl.sync.down.b32 %r218, %r219, %r225, %r256, %r257;
	// end inline asm
	// begin inline asm
	shfl.sync.down.b32 %r223, %r224, %r225, %r256, %r257;
	// end inline asm
	mov.b64 	%rd108, {%r218, %r223};
	mov.b64 	%fd183, %rd108;
	setp.gt.s32 	%p93, %r207, 29;
	setp.lt.f64 	%p94, %fd182, %fd183;
	selp.f64 	%fd184, %fd183, %fd182, %p94;
	selp.f64 	%fd185, %fd182, %fd184, %p93;
	mov.b64 	%rd109, %fd185;
	mov.b64 	{%r229, %r234}, %rd109;
	mov.b32 	%r235, 4;
	// begin inline asm
	shfl.sync.down.b32 %r228, %r229, %r235, %r256, %r257;
	// end inline asm
	// begin inline asm
	shfl.sync.down.b32 %r233, %r234, %r235, %r256, %r257;
	// end inline asm
	mov.b64 	%rd110, {%r228, %r233};
	mov.b64 	%fd186, %rd110;
	setp.gt.s32 	%p95, %r207, 27;
	setp.lt.f64 	%p96, %fd185, %fd186;
	selp.f64 	%fd187, %fd186, %fd185, %p96;
	selp.f64 	%fd188, %fd185, %fd187, %p95;
	mov.b64 	%rd111, %fd188;
	mov.b64 	{%r239, %r244}, %rd111;
	mov.b32 	%r245, 8;
	// begin inline asm
	shfl.sync.down.b32 %r238, %r239, %r245, %r256, %r257;
	// end inline asm
	// begin inline asm
	shfl.sync.down.b32 %r243, %r244, %r245, %r256, %r257;
	// end inline asm
	mov.b64 	%rd112, {%r238, %r243};
	mov.b64 	%fd189, %rd112;
	setp.gt.s32 	%p97, %r207, 23;
	setp.lt.f64 	%p98, %fd188, %fd189;
	selp.f64 	%fd190, %fd189, %fd188, %p98;
	selp.f64 	%fd191, %fd188, %fd190, %p97;
	mov.b64 	%rd113, %fd191;
	mov.b64 	{%r249, %r254}, %rd113;
	mov.b32 	%r255, 16;
	// begin inline asm
	shfl.sync.down.b32 %r248, %r249, %r255, %r256, %r257;
	// end inline asm
	// begin inline asm
	shfl.sync.down.b32 %r253, %r254, %r255, %r256, %r257;
	// end inline asm
	mov.b64 	%rd114, {%r248, %r253};
	mov.b64 	%fd192, %rd114;
	setp.gt.s32 	%p99, %r207, 15;
	setp.lt.f64 	%p100, %fd191, %fd192;
	selp.f64 	%fd38, %fd192, %fd191, %p100;
	selp.f64 	%fd380, %fd191, %fd38, %p99;
	setp.ne.s32 	%p101, %r207, 0;
	@%p101 bra 	$L__BB3_52;
	shr.u32 	%r258, %r35, 2;
	and.b32  	%r259, %r258, 248;
	mov.u32 	%r260, _ZZN3cub18CUB_300001_SM_10006detail6reduce28DeviceReduceSingleTileKernelINS2_10policy_hubIdjN4cuda3__47maximumIvEEE10Policy1000EPdSB_jS8_ddNS5_3std3__410__identityEEEvT0_T1_T2_T3_T4_T6_E12temp_storage;
	add.s32 	%r261, %r260, %r259;
	st.shared.f64 	[%r261+8], %fd38;
$L__BB3_52:
	bar.sync 	0;
	setp.ne.s32 	%p102, %r35, 0;
	@%p102 bra 	$L__BB3_74;
	ld.shared.f64 	%fd193, [_ZZN3cub18CUB_300001_SM_10006detail6reduce28DeviceReduceSingleTileKernelINS2_10policy_hubIdjN4cuda3__47maximumIvEEE10Policy1000EPdSB_jS8_ddNS5_3std3__410__identityEEEvT0_T1_T2_T3_T4_T6_E12temp_storage+16];
	setp.lt.f64 	%p103, %fd380, %fd193;
	selp.f64 	%fd194, %fd193, %fd380, %p103;
	ld.shared.f64 	%fd195, [_ZZN3cub18CUB_300001_SM_10006detail6reduce28DeviceReduceSingleTileKernelINS2_10policy_hubIdjN4cuda3__47maximumIvEEE10Policy1000EPdSB_jS8_ddNS5_3std3__410__identityEEEvT0_T1_T2_T3_T4_T6_E12temp_storage+24];
	setp.lt.f64 	%p104, %fd194, %fd195;
	selp.f64 	%fd196, %fd195, %fd194, %p104;
	ld.shared.f64 	%fd197, [_ZZN3cub18CUB_300001_SM_10006detail6reduce28DeviceReduceSingleTileKernelINS2_10policy_hubIdjN4cuda3__47maximumIvEEE10Policy1000EPdSB_jS8_ddNS5_3std3__410__identityEEEvT0_T1_T2_T3_T4_T6_E12temp_storage+32];
	setp.lt.f64 	%p105, %fd196, %fd197;
	selp.f64 	%fd198, %fd197, %fd196, %p105;
	ld.shared.f64 	%fd199, [_ZZN3cub18CUB_300001_SM_10006detail6reduce28DeviceReduceSingleTileKernelINS2_10policy_hubIdjN4cuda3__47maximumIvEEE10Policy1000EPdSB_jS8_ddNS5_3std3__410__identityEEEvT0_T1_T2_T3_T4_T6_E12temp_storage+40];
	setp.lt.f64 	%p106, %fd198, %fd199;
	selp.f64 	%fd200, %fd199, %fd198, %p106;
	ld.shared.f64 	%fd201, [_ZZN3cub18CUB_300001_SM_10006detail6reduce28DeviceReduceSingleTileKernelINS2_10policy_hubIdjN4cuda3__47maximumIvEEE10Policy1000EPdSB_jS8_ddNS5_3std3__410__identityEEEvT0_T1_T2_T3_T4_T6_E12temp_storage+48];
	setp.lt.f64 	%p107, %fd200, %fd201;
	selp.f64 	%fd202, %fd201, %fd200, %p107;
	ld.shared.f64 	%fd203, [_ZZN3cub18CUB_300001_SM_10006detail6reduce28DeviceReduceSingleTileKernelINS2_10policy_hubIdjN4cuda3__47maximumIvEEE10Policy1000EPdSB_jS8_ddNS5_3std3__410__identityEEEvT0_T1_T2_T3_T4_T6_E12temp_storage+56];
	setp.lt.f64 	%p108, %fd202, %fd203;
	selp.f64 	%fd204, %fd203, %fd202, %p108;
	ld.shared.f64 	%fd205, [_ZZN3cub18CUB_300001_SM_10006detail6reduce28DeviceReduceSingleTileKernelINS2_10policy_hubIdjN4cuda3__47maximumIvEEE10Policy1000EPdSB_jS8_ddNS5_3std3__410__identityEEEvT0_T1_T2_T3_T4_T6_E12temp_storage+64];
	setp.lt.f64 	%p109, %fd204, %fd205;
	selp.f64 	%fd380, %fd205, %fd204, %p109;
	bra.uni 	$L__BB3_74;
$L__BB3_54:
	// begin inline asm
	mov.u32 %r144, %laneid;
	// end inline asm
	and.b32  	%r195, %r35, 992;
	add.s32 	%r196, %r195, 32;
	setp.gt.u32 	%p64, %r196, %r69;
	not.b32 	%r197, %r195;
	add.s32 	%r198, %r69, %r197;
	selp.b32 	%r193, %r198, 31, %p64;
	mov.b64 	%rd95, %fd372;
	mov.b64 	{%r146, %r151}, %rd95;
	mov.b32 	%r152, 1;
	mov.b32 	%r194, -1;
	// begin inline asm
	shfl.sync.down.b32 %r145, %r146, %r152, %r193, %r194;
	// end inline asm
	// begin inline asm
	shfl.sync.down.b32 %r150, %r151, %r152, %r193, %r194;
	// end inline asm
	mov.b64 	%rd96, {%r145, %r150};
	mov.b64 	%fd133, %rd96;
	setp.lt.s32 	%p65, %r144, %r193;
	setp.lt.f64 	%p66, %fd372, %fd133;
	selp.f64 	%fd134, %fd133, %fd372, %p66;
	selp.f64 	%fd135, %fd134, %fd372, %p65;
	mov.b64 	%rd97, %fd135;
	mov.b64 	{%r156, %r161}, %rd97;
	mov.b32 	%r162, 2;
	// begin inline asm
	shfl.sync.down.b32 %r155, %r156, %r162, %r193, %r194;
	// end inline asm
	// begin inline asm
	shfl.sync.down.b32 %r160, %r161, %r162, %r193, %r194;
	// end inline asm
	mov.b64 	%rd98, {%r155, %r160};
	mov.b64 	%fd136, %rd98;
	add.s32 	%r199, %r144, 2;
	setp.gt.s32 	%p67, %r199, %r193;
	setp.lt.f64 	%p68, %fd135, %fd136;
	selp.f64 	%fd137, %fd136, %fd135, %p68;
	selp.f64 	%fd138, %fd135, %fd137, %p67;
	mov.b64 	%rd99, %fd138;
	mov.b64 	{%r166, %r171}, %rd99;
	mov.b32 	%r172, 4;
	// begin inline asm
	shfl.sync.down.b32 %r165, %r166, %r172, %r193, %r194;
	// end inline asm
	// begin inline asm
	shfl.sync.down.b32 %r170, %r171, %r172, %r193, %r194;
	// end inline asm
	mov.b64 	%rd100, {%r165, %r170};
	mov.b64 	%fd139, %rd100;
	add.s32 	%r200, %r144, 4;
	setp.gt.s32 	%p69, %r200, %r193;
	setp.lt.f64 	%p70, %fd138, %fd139;
	selp.f64 	%fd140, %fd139, %fd138, %p70;
	selp.f64 	%fd141, %fd138, %fd140, %p69;
	mov.b64 	%rd101, %fd141;
	mov.b64 	{%r176, %r181}, %rd101;
	mov.b32 	%r182, 8;
	// begin inline asm
	shfl.sync.down.b32 %r175, %r176, %r182, %r193, %r194;
	// end inline asm
	// begin inline asm
	shfl.sync.down.b32 %r180, %r181, %r182, %r193, %r194;
	// end inline asm
	mov.b64 	%rd102, {%r175, %r180};
	mov.b64 	%fd142, %rd102;
	add.s32 	%r201, %r144, 8;
	setp.gt.s32 	%p71, %r201, %r193;
	setp.lt.f64 	%p72, %fd141, %fd142;
	selp.f64 	%fd143, %fd142, %fd141, %p72;
	selp.f64 	%fd144, %fd141, %fd143, %p71;
	mov.b64 	%rd103, %fd144;
	mov.b64 	{%r186, %r191}, %rd103;
	mov.b32 	%r192, 16;
	// begin inline asm
	shfl.sync.down.b32 %r185, %r186, %r192, %r193, %r194;
	// end inline asm
	// begin inline asm
	shfl.sync.down.b32 %r190, %r191, %r192, %r193, %r194;
	// end inline asm
	mov.b64 	%rd104, {%r185, %r190};
	mov.b64 	%fd145, %rd104;
	add.s32 	%r202, %r144, 16;
	setp.gt.s32 	%p73, %r202, %r193;
	setp.lt.f64 	%p74, %fd144, %fd145;
	selp.f64 	%fd146, %fd145, %fd144, %p74;
	selp.f64 	%fd380, %fd144, %fd146, %p73;
	setp.ne.s32 	%p75, %r144, 0;
	@%p75 bra 	$L__BB3_56;
	shr.u32 	%r203, %r35, 2;
	and.b32  	%r204, %r203, 248;
	mov.u32 	%r205, _ZZN3cub18CUB_300001_SM_10006detail6reduce28DeviceReduceSingleTileKernelINS2_10policy_hubIdjN4cuda3__47maximumIvEEE10Policy1000EPdSB_jS8_ddNS5_3std3__410__identityEEEvT0_T1_T2_T3_T4_T6_E12temp_storage;
	add.s32 	%r206, %r205, %r204;
	st.shared.f64 	[%r206+8], %fd380;
$L__BB3_56:
	bar.sync 	0;
	setp.ne.s32 	%p76, %r35, 0;
	@%p76 bra 	$L__BB3_74;
	setp.gt.u32 	%p77, %r69, 32;
	ld.shared.f64 	%fd147, [_ZZN3cub18CUB_300001_SM_10006detail6reduce28DeviceReduceSingleTileKernelINS2_10policy_hubIdjN4cuda3__47maximumIvEEE10Policy1000EPdSB_jS8_ddNS5_3std3__410__identityEEEvT0_T1_T2_T3_T4_T6_E12temp_storage+16];
	setp.lt.f64 	%p78, %fd380, %fd147;
	selp.f64 	%fd149, %fd147, %fd380, %p78;
	selp.f64 	%fd150, %fd149, %fd380, %p77;
	setp.gt.u32 	%p79, %r69, 64;
	ld.shared.f64 	%fd152, [_ZZN3cub18CUB_300001_SM_10006detail6reduce28DeviceReduceSingleTileKernelINS2_10policy_hubIdjN4cuda3__47maximumIvEEE10Policy1000EPdSB_jS8_ddNS5_3std3__410__identityEEEvT0_T1_T2_T3_T4_T6_E12temp_storage+24];
	setp.lt.f64 	%p80, %fd150, %fd152;
	selp.f64 	%fd154, %fd152, %fd150, %p80;
	selp.f64 	%fd155, %fd154, %fd150, %p79;
	setp.gt.u32 	%p81, %r69, 96;
	ld.shared.f64 	%fd157, [_ZZN3cub18CUB_300001_SM_10006detail6reduce28DeviceReduceSingleTileKernelINS2_10policy_hubIdjN4cuda3__47maximumIvEEE10Policy1000EPdSB_jS8_ddNS5_3std3__410__identityEEEvT0_T1_T2_T3_T4_T6_E12temp_storage+32];
	setp.lt.f64 	%p82, %fd155, %fd157;
	selp.f64 	%fd159, %fd157, %fd155, %p82;
	selp.f64 	%fd160, %fd159, %fd155, %p81;
	setp.gt.u32 	%p83, %r69, 128;
	ld.shared.f64 	%fd162, [_ZZN3cub18CUB_300001_SM_10006detail6reduce28DeviceReduceSingleTileKernelINS2_10policy_hubIdjN4cuda3__47maximumIvEEE10Policy1000EPdSB_jS8_ddNS5_3std3__410__identityEEEvT0_T1_T2_T3_T4_T6_E12temp_storage+40];
	setp.lt.f64 	%p84, %fd160, %fd162;
	selp.f64 	%fd164, %fd162, %fd160, %p84;
	selp.f64 	%fd165, %fd164, %fd160, %p83;
	setp.gt.u32 	%p85, %r69, 160;
	ld.shared.f64 	%fd167, [_ZZN3cub18CUB_300001_SM_10006detail6reduce28DeviceReduceSingleTileKernelINS2_10policy_hubIdjN4cuda3__47maximumIvEEE10Policy1000EPdSB_jS8_ddNS5_3std3__410__identityEEEvT0_T1_T2_T3_T4_T6_E12temp_storage+48];
	setp.lt.f64 	%p86, %fd165, %fd167;
	selp.f64 	%fd169, %fd167, %fd165, %p86;
	selp.f64 	%fd170, %fd169, %fd165, %p85;
	setp.gt.u32 	%p87, %r69, 192;
	ld.shared.f64 	%fd172, [_ZZN3cub18CUB_300001_SM_10006detail6reduce28DeviceReduceSingleTileKernelINS2_10policy_hubIdjN4cuda3__47maximumIvEEE10Policy1000EPdSB_jS8_ddNS5_3std3__410__identityEEEvT0_T1_T2_T3_T4_T6_E12temp_storage+56];
	setp.lt.f64 	%p88, %fd170, %fd172;
	selp.f64 	%fd174, %fd172, %fd170, %p88;
	selp.f64 	%fd175, %fd174, %fd170, %p87;
	setp.gt.u32 	%p89, %r69, 224;
	ld.shared.f64 	%fd177, [_ZZN3cub18CUB_300001_SM_10006detail6reduce28DeviceReduceSingleTileKernelINS2_10policy_hubIdjN4cuda3__47maximumIvEEE10Policy1000EPdSB_jS8_ddNS5_3std3__410__identityEEEvT0_T1_T2_T3_T4_T6_E12temp_storage+64];
	setp.lt.f64 	%p90, %fd175, %fd177;
	selp.f64 	%fd179, %fd177, %fd175, %p90;
	selp.f64 	%fd380, %fd179, %fd175, %p89;
	bra.uni 	$L__BB3_74;
$L__BB3_58:
	mov.u32 	%r47, %tid.x;
	mul.wide.u32 	%rd35, %r47, 8;
	add.s64 	%rd20, %rd16, %rd35;
	// begin inline asm
	ld.global.nc.u64 %rd19, [%rd20];
	// end inline asm
	mov.b64 	%fd59, %rd19;
	add.s64 	%rd22, %rd20, 2048;
	// begin inline asm
	ld.global.nc.u64 %rd21, [%rd22];
	// end inline asm
	mov.b64 	%fd60, %rd21;
	add.s64 	%rd24, %rd20, 4096;
	// begin inline asm
	ld.global.nc.u64 %rd23, [%rd24];
	// end inline asm
	mov.b64 	%fd61, %rd23;
	add.s64 	%rd26, %rd20, 6144;
	// begin inline asm
	ld.global.nc.u64 %rd25, [%rd26];
	// end inline asm
	mov.b64 	%fd62, %rd25;
	add.s64 	%rd28, %rd20, 8192;
	// begin inline asm
	ld.global.nc.u64 %rd27, [%rd28];
	// end inline asm
	mov.b64 	%fd63, %rd27;
	add.s64 	%rd30, %rd20, 10240;
	// begin inline asm
	ld.global.nc.u64 %rd29, [%rd30];
	// end inline asm
	mov.b64 	%fd64, %rd29;
	add.s64 	%rd32, %rd20, 12288;
	// begin inline asm
	ld.global.nc.u64 %rd31, [%rd32];
	// end inline asm
	mov.b64 	%fd65, %rd31;
	add.s64 	%rd34, %rd20, 14336;
	// begin inline asm
	ld.global.nc.u64 %rd33, [%rd34];
	// end inline asm
	mov.b64 	%fd66, %rd33;
	setp.lt.f64 	%p4, %fd59, %fd60;
	selp.f64 	%fd67, %fd60, %fd59, %p4;
	setp.lt.f64 	%p5, %fd67, %fd61;
	selp.f64 	%fd68, %fd61, %fd67, %p5;
	setp.lt.f64 	%p6, %fd68, %fd62;
	selp.f64 	%fd69, %fd62, %fd68, %p6;
	setp.lt.f64 	%p7, %fd69, %fd63;
	selp.f64 	%fd70, %fd63, %fd69, %p7;
	setp.lt.f64 	%p8, %fd70, %fd64;
	selp.f64 	%fd71, %fd64, %fd70, %p8;
	setp.lt.f64 	%p9, %fd71, %fd65;
	selp.f64 	%fd72, %fd65, %fd71, %p9;
	setp.lt.f64 	%p10, %fd72, %fd66;
	selp.f64 	%fd379, %fd66, %fd72, %p10;
	add.s32 	%r48, %r69, -2048;
	setp.lt.u32 	%p11, %r48, 2048;
	mov.b32 	%r475, 2048;
	@%p11 bra 	$L__BB3_62;
	mov.b32 	%r475, 2048;
$L__BB3_60:
	add.s32 	%r72, %r47, %r475;
	mul.wide.u32 	%rd52, %r72, 8;
	add.s64 	%rd37, %rd16, %rd52;
	// begin inline asm
	ld.global.nc.u64 %rd36, [%rd37];
	// end inline asm
	mov.b64 	%fd73, %rd36;
	mul.wide.u32 	%rd53, %r475, 8;
	add.s64 	%rd54, %rd20, %rd53;
	add.s64 	%rd39, %rd54, 2048;
	// begin inline asm
	ld.global.nc.u64 %rd38, [%rd39];
	// end inline asm
	mov.b64 	%fd74, %rd38;
	add.s64 	%rd41, %rd54, 4096;
	// begin inline asm
	ld.global.nc.u64 %rd40, [%rd41];
	// end inline asm
	mov.b64 	%fd75, %rd40;
	add.s64 	%rd43, %rd54, 6144;
	// begin inline asm
	ld.global.nc.u64 %rd42, [%rd43];
	// end inline asm
	mov.b64 	%fd76, %rd42;
	add.s64 	%rd45, %rd54, 8192;
	// begin inline asm
	ld.global.nc.u64 %rd44, [%rd45];
	// end inline asm
	mov.b64 	%fd77, %rd44;
	add.s64 	%rd47, %rd54, 10240;
	// begin inline asm
	ld.global.nc.u64 %rd46, [%rd47];
	// end inline asm
	mov.b64 	%fd78, %rd46;
	add.s64 	%rd49, %rd54, 12288;
	// begin inline asm
	ld.global.nc.u64 %rd48, [%rd49];
	// end inline asm
	mov.b64 	%fd79, %rd48;
	add.s64 	%rd51, %rd54, 14336;
	// begin inline asm
	ld.global.nc.u64 %rd50, [%rd51];
	// end inline asm
	mov.b64 	%fd80, %rd50;
	setp.lt.f64 	%p12, %fd379, %fd73;
	selp.f64 	%fd81, %fd73, %fd379, %p12;
	setp.lt.f64 	%p13, %fd81, %fd74;
	selp.f64 	%fd82, %fd74, %fd81, %p13;
	setp.lt.f64 	%p14, %fd82, %fd75;
	selp.f64 	%fd83, %fd75, %fd82, %p14;
	setp.lt.f64 	%p15, %fd83, %fd76;
	selp.f64 	%fd84, %fd76, %fd83, %p15;
	setp.lt.f64 	%p16, %fd84, %fd77;
	selp.f64 	%fd85, %fd77, %fd84, %p16;
	setp.lt.f64 	%p17, %fd85, %fd78;
	selp.f64 	%fd86, %fd78, %fd85, %p17;
	setp.lt.f64 	%p18, %fd86, %fd79;
	selp.f64 	%fd87, %fd79, %fd86, %p18;
	setp.lt.f64 	%p19, %fd87, %fd80;
	selp.f64 	%fd379, %fd80, %fd87, %p19;
	sub.s32 	%r73, %r69, %r475;
	setp.lt.u32 	%p20, %r73, 2048;
	@%p20 bra 	$L__BB3_70;
	add.s32 	%r475, %r475, 2048;
	setp.le.u32 	%p21, %r475, %r48;
	@%p21 bra 	$L__BB3_60;
$L__BB3_62:
	setp.le.u32 	%p22, %r69, %r475;
	@%p22 bra 	$L__BB3_70;
	sub.s32 	%r52, %r69, %r475;
	setp.ge.s32 	%p23, %r47, %r52;
	@%p23 bra 	$L__BB3_70;
	not.b32 	%r74, %r47;
	add.s32 	%r75, %r69, %r74;
	sub.s32 	%r53, %r75, %r475;
	and.b32  	%r76, %r53, 768;
	setp.eq.s32 	%p24, %r76, 768;
	mov.u32 	%r479, %r47;
	@%p24 bra 	$L__BB3_67;
	add.s32 	%r477, %r47, %r475;
	shr.u32 	%r77, %r53, 8;
	add.s32 	%r78, %r77, 1;
	and.b32  	%r79, %r78, 3;
	neg.s32 	%r476, %r79;
	mov.u32 	%r479, %r47;
$L__BB3_66:
	.pragma "nounroll";
	mul.wide.u32 	%rd57, %r477, 8;
	add.s64 	%rd56, %rd16, %rd57;
	// begin inline asm
	ld.global.nc.u64 %rd55, [%rd56];
	// end inline asm
	mov.b64 	%fd89, %rd55;
	setp.lt.f64 	%p25, %fd379, %fd89;
	selp.f64 	%fd379, %fd89, %fd379, %p25;
	add.s32 	%r479, %r479, 256;
	add.s32 	%r477, %r477, 256;
	add.s32 	%r476, %r476, 1;
	setp.ne.s32 	%p26, %r476, 0;
	@%p26 bra 	$L__BB3_66;
$L__BB3_67:
	setp.lt.u32 	%p27, %r53, 768;
	@%p27 bra 	$L__BB3_70;
	add.s32 	%r481, %r479, 512;
	add.s32 	%r480, %r479, %r475;
$L__BB3_69:
	mul.wide.u32 	%rd66, %r480, 8;
	add.s64 	%rd59, %rd16, %rd66;
	// begin inline asm
	ld.global.nc.u64 %rd58, [%rd59];
	// end inline asm
	mov.b64 	%fd90, %rd58;
	setp.lt.f64 	%p28, %fd379, %fd90;
	selp.f64 	%fd91, %fd90, %fd379, %p28;
	add.s32 	%r80, %r480, 256;
	mul.wide.u32 	%rd67, %r80, 8;
	add.s64 	%rd61, %rd16, %rd67;
	// begin inline asm
	ld.global.nc.u64 %rd60, [%rd61];
	// end inline asm
	mov.b64 	%fd92, %rd60;
	setp.lt.f64 	%p29, %fd91, %fd92;
	selp.f64 	%fd93, %fd92, %fd91, %p29;
	add.s32 	%r81, %r480, 512;
	mul.wide.u32 	%rd68, %r81, 8;
	add.s64 	%rd63, %rd16, %rd68;
	// begin inline asm
	ld.global.nc.u64 %rd62, [%rd63];
	// end inline asm
	mov.b64 	%fd94, %rd62;
	setp.lt.f64 	%p30, %fd93, %fd94;
	selp.f64 	%fd95, %fd94, %fd93, %p30;
	add.s32 	%r82, %r480, 768;
	mul.wide.u32 	%rd69, %r82, 8;
	add.s64 	%rd65, %rd16, %rd69;
	// begin inline asm
	ld.global.nc.u64 %rd64, [%rd65];
	// end inline asm
	mov.b64 	%fd96, %rd64;
	setp.lt.f64 	%p31, %fd95, %fd96;
	selp.f64 	%fd379, %fd96, %fd95, %p31;
	add.s32 	%r67, %r481, 1024;
	add.s32 	%r83, %r481, 512;
	add.s32 	%r480, %r480, 1024;
	setp.lt.s32 	%p32, %r83, %r52;
	mov.u32 	%r481, %r67;
	@%p32 bra 	$L__BB3_69;
$L__BB3_70:
	// begin inline asm
	mov.u32 %r84, %laneid;
	// end inline asm
	mov.b64 	%rd70, %fd379;
	mov.b64 	{%r86, %r91}, %rd70;
	mov.b32 	%r92, 1;
	mov.b32 	%r133, 31;
	mov.b32 	%r134, -1;
	// begin inline asm
	shfl.sync.down.b32 %r85, %r86, %r92, %r133, %r134;
	// end inline asm
	// begin inline asm
	shfl.sync.down.b32 %r90, %r91, %r92, %r133, %r134;
	// end inline asm
	mov.b64 	%rd71, {%r85, %r90};
	mov.b64 	%fd97, %rd71;
	setp.gt.s32 	%p33, %r84, 30;
	setp.lt.f64 	%p34, %fd379, %fd97;
	selp.f64 	%fd98, %fd97, %fd379, %p34;
	selp.f64 	%fd99, %fd379, %fd98, %p33;
	mov.b64 	%rd72, %fd99;
	mov.b64 	{%r96, %r101}, %rd72;
	mov.b32 	%r102, 2;
	// begin inline asm
	shfl.sync.down.b32 %r95, %r96, %r102, %r133, %r134;
	// end inline asm
	// begin inline asm
	shfl.sync.down.b32 %r100, %r101, %r102, %r133, %r134;
	// end inline asm
	mov.b64 	%rd73, {%r95, %r100};
	mov.b64 	%fd100, %rd73;
	setp.gt.s32 	%p35, %r84, 29;
	setp.lt.f64 	%p36, %fd99, %fd100;
	selp.f64 	%fd101, %fd100, %fd99, %p36;
	selp.f64 	%fd102, %fd99, %fd101, %p35;
	mov.b64 	%rd74, %fd102;
	mov.b64 	{%r106, %r111}, %rd74;
	mov.b32 	%r112, 4;
	// begin inline asm
	shfl.sync.down.b32 %r105, %r106, %r112, %r133, %r134;
	// end inline asm
	// begin inline asm
	shfl.sync.down.b32 %r110, %r111, %r112, %r133, %r134;
	// end inline asm
	mov.b64 	%rd75, {%r105, %r110};
	mov.b64 	%fd103, %rd75;
	setp.gt.s32 	%p37, %r84, 27;
	setp.lt.f64 	%p38, %fd102, %fd103;
	selp.f64 	%fd104, %fd103, %fd102, %p38;
	selp.f64 	%fd105, %fd102, %fd104, %p37;
	mov.b64 	%rd76, %fd105;
	mov.b64 	{%r116, %r121}, %rd76;
	mov.b32 	%r122, 8;
	// begin inline asm
	shfl.sync.down.b32 %r115, %r116, %r122, %r133, %r134;
	// end inline asm
	// begin inline asm
	shfl.sync.down.b32 %r120, %r121, %r122, %r133, %r134;
	// end inline asm
	mov.b64 	%rd77, {%r115, %r120};
	mov.b64 	%fd106, %rd77;
	setp.gt.s32 	%p39, %r84, 23;
	setp.lt.f64 	%p40, %fd105, %fd106;
	selp.f64 	%fd107, %fd106, %fd105, %p40;
	selp.f64 	%fd108, %fd105, %fd107, %p39;
	mov.b64 	%rd78, %fd108;
	mov.b64 	{%r126, %r131}, %rd78;
	mov.b32 	%r132, 16;
	// begin inline asm
	shfl.sync.down.b32 %r125, %r126, %r132, %r133, %r134;
	// end inline asm
	// begin inline asm
	shfl.sync.down.b32 %r130, %r131, %r132, %r133, %r134;
	// end inline asm
	mov.b64 	%rd79, {%r125, %r130};
	mov.b64 	%fd109, %rd79;
	setp.gt.s32 	%p41, %r84, 15;
	setp.lt.f64 	%p42, %fd108, %fd109;
	selp.f64 	%fd54, %fd109, %fd108, %p42;
	selp.f64 	%fd380, %fd108, %fd54, %p41;
	setp.ne.s32 	%p43, %r84, 0;
	@%p43 bra 	$L__BB3_72;
	shr.u32 	%r135, %r47, 2;
	and.b32  	%r136, %r135, 248;
	mov.u32 	%r137, _ZZN3cub18CUB_300001_SM_10006detail6reduce28DeviceReduceSingleTileKernelINS2_10policy_hubIdjN4cuda3__47maximumIvEEE10Policy1000EPdSB_jS8_ddNS5_3std3__410__identityEEEvT0_T1_T2_T3_T4_T6_E12temp_storage;
	add.s32 	%r138, %r137, %r136;
	st.shared.f64 	[%r138+8], %fd54;
$L__BB3_72:
	bar.sync 	0;
	setp.ne.s32 	%p44, %r47, 0;
	@%p44 bra 	$L__BB3_74;
	ld.shared.f64 	%fd110, [_ZZN3cub18CUB_300001_SM_10006detail6reduce28DeviceReduceSingleTileKernelINS2_10policy_hubIdjN4cuda3__47maximumIvEEE10Policy1000EPdSB_jS8_ddNS5_3std3__410__identityEEEvT0_T1_T2_T3_T4_T6_E12temp_storage+16];
	setp.lt.f64 	%p45, %fd380, %fd110;
	selp.f64 	%fd111, %fd110, %fd380, %p45;
	ld.shared.f64 	%fd112, [_ZZN3cub18CUB_300001_SM_10006detail6reduce28DeviceReduceSingleTileKernelINS2_10policy_hubIdjN4cuda3__47maximumIvEEE10Policy1000EPdSB_jS8_ddNS5_3std3__410__identityEEEvT0_T1_T2_T3_T4_T6_E12temp_storage+24];
	setp.lt.f64 	%p46, %fd111, %fd112;
	selp.f64 	%fd113, %fd112, %fd111, %p46;
	ld.shared.f64 	%fd114, [_ZZN3cub18CUB_300001_SM_10006detail6reduce28DeviceReduceSingleTileKernelINS2_10policy_hubIdjN4cuda3__47maximumIvEEE10Policy1000EPdSB_jS8_ddNS5_3std3__410__identityEEEvT0_T1_T2_T3_T4_T6_E12temp_storage+32];
	setp.lt.f64 	%p47, %fd113, %fd114;
	selp.f64 	%fd115, %fd114, %fd113, %p47;
	ld.shared.f64 	%fd116, [_ZZN3cub18CUB_300001_SM_10006detail6reduce28DeviceReduceSingleTileKernelINS2_10policy_hubIdjN4cuda3__47maximumIvEEE10Policy1000EPdSB_jS8_ddNS5_3std3__410__identityEEEvT0_T1_T2_T3_T4_T6_E12temp_storage+40];
	setp.lt.f64 	%p48, %fd115, %fd116;
	selp.f64 	%fd117, %fd116, %fd115, %p48;
	ld.shared.f64 	%fd118, [_ZZN3cub18CUB_300001_SM_10006detail6reduce28DeviceReduceSingleTileKernelINS2_10policy_hubIdjN4cuda3__47maximumIvEEE10Policy1000EPdSB_jS8_ddNS5_3std3__410__identityEEEvT0_T1_T2_T3_T4_T6_E12temp_storage+48];
	setp.lt.f64 	%p49, %fd117, %fd118;
	selp.f64 	%fd119, %fd118, %fd117, %p49;
	ld.shared.f64 	%fd120, [_ZZN3cub18CUB_300001_SM_10006detail6reduce28DeviceReduceSingleTileKernelINS2_10policy_hubIdjN4cuda3__47maximumIvEEE10Policy1000EPdSB_jS8_ddNS5_3std3__410__identityEEEvT0_T1_T2_T3_T4_T6_E12temp_storage+56];
	setp.lt.f64 	%p50, %fd119, %fd120;
	selp.f64 	%fd121, %fd120, %fd119, %p50;
	ld.shared.f64 	%fd122, [_ZZN3cub18CUB_300001_SM_10006detail6reduce28DeviceReduceSingleTileKernelINS2_10policy_hubIdjN4cuda3__47maximumIvEEE10Policy1000EPdSB_jS8_ddNS5_3std3__410__identityEEEvT0_T1_T2_T3_T4_T6_E12temp_storage+64];
	setp.lt.f64 	%p51, %fd121, %fd122;
	selp.f64 	%fd380, %fd122, %fd121, %p51;
$L__BB3_74:
	mov.u32 	%r454, %tid.x;
	setp.ne.s32 	%p217, %r454, 0;
	@%p217 bra 	$L__BB3_76;
	setp.lt.f64 	%p218, %fd58, %fd380;
	selp.f64 	%fd353, %fd380, %fd58, %p218;
	st.global.f64 	[%rd1], %fd353;
$L__BB3_76:
	ret;

}
	// .globl	_ZN3cub18CUB_300001_SM_10006detail6reduce18DeviceReduceKernelINS2_10policy_hubIdjN4cuda3__47maximumIvEEE10Policy1000EPdjS8_dNS5_3std3__410__identityEEEvT0_PT3_T1_NS0_13GridEvenShareISI_EET2_T4_
.visible .entry _ZN3cub18CUB_300001_SM_10006detail6reduce18DeviceReduceKernelINS2_10policy_hubIdjN4cuda3__47maximumIvEEE10Policy1000EPdjS8_dNS5_3std3__410__identityEEEvT0_PT3_T1_NS0_13GridEvenShareISI_EET2_T4_(
	.param .u64 .ptr .align 1 _ZN3cub18CUB_300001_SM_10006detail6reduce18DeviceReduceKernelINS2_10policy_hubIdjN4cuda3__47maximumIvEEE10Policy1000EPdjS8_dNS5_3std3__410__identityEEEvT0_PT3_T1_NS0_13GridEvenShareISI_EET2_T4__param_0,
	.param .u64 .ptr .align 1 _ZN3cub18CUB_300001_SM_10006detail6reduce18DeviceReduceKernelINS2_10policy_hubIdjN4cuda3__47maximumIvEEE10Policy1000EPdjS8_dNS5_3std3__410__identityEEEvT0_PT3_T1_NS0_13GridEvenShareISI_EET2_T4__param_1,
	.param .u32 _ZN3cub18CUB_300001_SM_10006detail6reduce18DeviceReduceKernelINS2_10policy_hubIdjN4cuda3__47maximumIvEEE10Policy1000EPdjS8_dNS5_3std3__410__identityEEEvT0_PT3_T1_NS0_13GridEvenShareISI_EET2_T4__param_2,
	.param .align 4 .b8 _ZN3cub18CUB_300001_SM_10006detail6reduce18DeviceReduceKernelINS2_10policy_hubIdjN4cuda3__47maximumIvEEE10Policy1000EPdjS8_dNS5_3std3__410__identityEEEvT0_PT3_T1_NS0_13GridEvenShareISI_EET2_T4__param_3[40],
	.param .align 1 .b8 _ZN3cub18CUB_300001_SM_10006detail6reduce18DeviceReduceKernelINS2_10policy_hubIdjN4cuda3__47maximumIvEEE10Policy1000EPdjS8_dNS5_3std3__410__identityEEEvT0_PT3_T1_NS0_13GridEvenShareISI_EET2_T4__param_4[1],
	.param .align 1 .b8 _ZN3cub18CUB_300001_SM_10006detail6reduce18DeviceReduceKernelINS2_10policy_hubIdjN4cuda3__47maximumIvEEE10Policy1000EPdjS8_dNS5_3std3__410__identityEEEvT0_PT3_T1_NS0_13GridEvenShareISI_EET2_T4__param_5[1]
)
.maxntid 256
{
	.reg .pred 	%p<217>;
	.reg .b32 	%r<542>;
	.reg .b64 	%rd<197>;
	.reg .b64 	%fd<375>;
	// demoted variable
	.shared .align 8 .b8 _ZZN3cub18CUB_300001_SM_10006detail6reduce18DeviceReduceKernelINS2_10policy_hubIdjN4cuda3__47maximumIvEEE10Policy1000EPdjS8_dNS5_3std3__410__identityEEEvT0_PT3_T1_NS0_13GridEvenShareISI_EET2_T4_E12temp_storage[80];
	ld.param.u32 	%r1, [_ZN3cub18CUB_300001_SM_10006detail6reduce18DeviceReduceKernelINS2_10policy_hubIdjN4cuda3__47maximumIvEEE10Policy1000EPdjS8_dNS5_3std3__410__identityEEEvT0_PT3_T1_NS0_13GridEvenShareISI_EET2_T4__param_3+20];
	ld.param.u64 	%rd1, [_ZN3cub18CUB_300001_SM_10006detail6reduce18DeviceReduceKernelINS2_10policy_hubIdjN4cuda3__47maximumIvEEE10Policy1000EPdjS8_dNS5_3std3__410__identityEEEvT0_PT3_T1_NS0_13GridEvenShareISI_EET2_T4__param_0];
	ld.param.u32 	%r2, [_ZN3cub18CUB_300001_SM_10006detail6reduce18DeviceReduceKernelINS2_10policy_hubIdjN4cuda3__47maximumIvEEE10Policy1000EPdjS8_dNS5_3std3__410__identityEEEvT0_PT3_T1_NS0_13GridEvenShareISI_EET2_T4__param_3+24];
	mov.u32 	%r3, %ctaid.x;
	shl.b32 	%r4, %r2, 11;
	shl.b32 	%r5, %r3, 11;
	and.b64  	%rd3, %rd1, 31;
	setp.ne.s64 	%p1, %rd3, 0;
	@%p1 bra 	$L__BB4_36;
	sub.s32 	%r6, %r1, %r5;
	setp.gt.u32 	%p109, %r6, 2047;
	@%p109 bra 	$L__BB4_20;
	mov.u32 	%r7, %tid.x;
	setp.ge.u32 	%p158, %r7, %r6;
	mov.f64 	%fd355, 0d0000000000000000;
	mov.u32 	%r512, %r7;
	@%p158 bra 	$L__BB4_4;
	add.s32 	%r378, %r5, %r7;
	mul.wide.u32 	%rd157, %r378, 8;
	add.s64 	%rd156, %rd1, %rd157;
	// begin inline asm
	ld.global.nc.u64 %rd155, [%rd156];
	// end inline asm
	mov.b64 	%fd355, %rd155;
	add.s32 	%r512, %r7, 256;
$L__BB4_4:
	setp.ge.u32 	%p159, %r512, %r6;
	@%p159 bra 	$L__BB4_11;
	not.b32 	%r379, %r512;
	add.s32 	%r10, %r1, %r379;
	and.b32  	%r380, %r10, 768;
	setp.eq.s32 	%p160, %r380, 768;
	@%p160 bra 	$L__BB4_8;
	add.s32 	%r510, %r512, %r5;
	shr.u32 	%r381, %r10, 8;
	add.s32 	%r382, %r381, 1;
	and.b32  	%r383, %r382, 3;
	neg.s32 	%r509, %r383;
$L__BB4_7:
	.pragma "nounroll";
	mul.wide.u32 	%rd160, %r510, 8;
	add.s64 	%rd159, %rd1, %rd160;
	// begin inline asm
	ld.global.nc.u64 %rd158, [%rd159];
	// end inline asm
	mov.b64 	%fd269, %rd158;
	setp.lt.f64 	%p161, %fd355, %fd269;
	selp.f64 	%fd355, %fd269, %fd355, %p161;
	add.s32 	%r512, %r512, 256;
	add.s32 	%r510, %r510, 256;
	add.s32 	%r509, %r509, 1;
	setp.ne.s32 	%p162, %r509, 0;
	@%p162 bra 	$L__BB4_7;
$L__BB4_8:
	sub.s32 	%r384, %r10, %r5;
	setp.lt.u32 	%p163, %r384, 768;
	@%p163 bra 	$L__BB4_11;
	add.s32 	%r514, %r512, 512;
	add.s32 	%r513, %r512, %r5;
$L__BB4_10:
	mul.wide.u32 	%rd169, %r513, 8;
	add.s64 	%rd162, %rd1, %rd169;
	// begin inline asm
	ld.global.nc.u64 %rd161, [%rd162];
	// end inline asm
	mov.b64 	%fd270, %rd161;
	setp.lt.f64 	%p164, %fd355, %fd270;
	selp.f64 	%fd271, %fd270, %fd355, %p164;
	add.s32 	%r385, %r513, 256;
	mul.wide.u32 	%rd170, %r385, 8;
	add.s64 	%rd164, %rd1, %rd170;
	// begin inline asm
	ld.global.nc.u64 %rd163, [%rd164];
	// end inline asm
	mov.b64 	%fd272, %rd163;
	setp.lt.f64 	%p165, %fd271, %fd272;
	selp.f64 	%fd273, %fd272, %fd271, %p165;
	add.s32 	%r386, %r513, 512;
	mul.wide.u32 	%rd171, %r386, 8;
	add.s64 	%rd166, %rd1, %rd171;
	// begin inline asm
	ld.global.nc.u64 %rd165, [%rd166];
	// end inline asm
	mov.b64 	%fd274, %rd165;
	setp.lt.f64 	%p166, %fd273, %fd274;
	selp.f64 	%fd275, %fd274, %fd273, %p166;
	add.s32 	%r387, %r513, 768;
	mul.wide.u32 	%rd172, %r387, 8;
	add.s64 	%rd168, %rd1, %rd172;
	// begin inline asm
	ld.global.nc.u64 %rd167, [%rd168];
	// end inline asm
	mov.b64 	%fd276, %rd167;
	setp.lt.f64 	%p167, %fd275, %fd276;
	selp.f64 	%fd355, %fd276, %fd275, %p167;
	add.s32 	%r24, %r514, 1024;
	add.s32 	%r388, %r514, 512;
	add.s32 	%r513, %r513, 1024;
	setp.lt.s32 	%p168, %r388, %r6;
	mov.u32 	%r514, %r24;
	@%p168 bra 	$L__BB4_10;
$L__BB4_11:
	setp.lt.u32 	%p169, %r6, 256;
	@%p169 bra 	$L__BB4_16;
	// begin inline asm
	mov.u32 %r452, %laneid;
	// end inline asm
	mov.b64 	%rd183, %fd355;
	mov.b64 	{%r454, %r459}, %rd183;
	mov.b32 	%r460, 1;
	mov.b32 	%r501, 31;
	mov.b32 	%r502, -1;
	// begin inline asm
	shfl.sync.down.b32 %r453, %r454, %r460, %r501, %r502;
	// end inline asm
	// begin inline asm
	shfl.sync.down.b32 %r458, %r459, %r460, %r501, %r502;
	// end inline asm
	mov.b64 	%rd184, {%r453, %r458};
	mov.b64 	%fd324, %rd184;
	setp.gt.s32 	%p197, %r452, 30;
	setp.lt.f64 	%p198, %fd355, %fd324;
	selp.f64 	%fd325, %fd324, %fd355, %p198;
	selp.f64 	%fd326, %fd355, %fd325, %p197;
	mov.b64 	%rd185, %fd326;
	mov.b64 	{%r464, %r469}, %rd185;
	mov.b32 	%r470, 2;
	// begin inline asm
	shfl.sync.down.b32 %r463, %r464, %r470, %r501, %r502;
	// end inline asm
	// begin inline asm
	shfl.sync.down.b32 %r468, %r469, %r470, %r501, %r502;
	// end inline asm
	mov.b64 	%rd186, {%r463, %r468};
	mov.b64 	%fd327, %rd186;
	setp.gt.s32 	%p199, %r452, 29;
	setp.lt.f64 	%p200, %fd326, %fd327;
	selp.f64 	%fd328, %fd327, %fd326, %p200;
	selp.f64 	%fd329, %fd326, %fd328, %p199;
	mov.b64 	%rd187, %fd329;
	mov.b64 	{%r474, %r479}, %rd187;
	mov.b32 	%r480, 4;
	// begin inline asm
	shfl.sync.down.b32 %r473, %r474, %r480, %r501, %r502;
	// end inline asm
	// begin inline asm
	shfl.sync.down.b32 %r478, %r479, %r480, %r501, %r502;
	// end inline asm
	mov.b64 	%rd188, {%r473, %r478};
	mov.b64 	%fd330, %rd188;
	setp.gt.s32 	%p201, %r452, 27;
	setp.lt.f64 	%p202, %fd329, %fd330;
	selp.f64 	%fd331, %fd330, %fd329, %p202;
	selp.f64 	%fd332, %fd329, %fd331, %p201;
	mov.b64 	%rd189, %fd332;
	mov.b64 	{%r484, %r489}, %rd189;
	mov.b32 	%r490, 8;
	// begin inline asm
	shfl.sync.down.b32 %r483, %r484, %r490, %r501, %r502;
	// end inline asm
	// begin inline asm
	shfl.sync.down.b32 %r488, %r489, %r490, %r501, %r502;
	// end inline asm
	mov.b64 	%rd190, {%r483, %r488};
	mov.b64 	%fd333, %rd190;
	setp.gt.s32 	%p203, %r452, 23;
	setp.lt.f64 	%p204, %fd332, %fd333;
	selp.f64 	%fd334, %fd333, %fd332, %p204;
	selp.f64 	%fd335, %fd332, %fd334, %p203;
	mov.b64 	%rd191, %fd335;
	mov.b64 	{%r494, %r499}, %rd191;
	mov.b32 	%r500, 16;
	// begin inline asm
	shfl.sync.down.b32 %r493, %r494, %r500, %r501, %r502;
	// end inline asm
	// begin inline asm
	shfl.sync.down.b32 %r498, %r499, %r500, %r501, %r502;
	// end inline asm
	mov.b64 	%rd192, {%r493, %r498};
	mov.b64 	%fd336, %rd192;
	setp.gt.s32 	%p205, %r452, 15;
	setp.lt.f64 	%p206, %fd335, %fd336;
	selp.f64 	%fd10, %fd336, %fd335, %p206;
	selp.f64 	%fd374, %fd335, %fd10, %p205;
	setp.ne.s32 	%p207, %r452, 0;
	@%p207 bra 	$L__BB4_14;
	shr.u32 	%r503, %r7, 2;
	and.b32  	%r504, %r503, 248;
	mov.u32 	%r505, _ZZN3cub18CUB_300001_SM_10006detail6reduce18DeviceReduceKernelINS2_10policy_hubIdjN4cuda3__47maximumIvEEE10Policy1000EPdjS8_dNS5_3std3__410__identityEEEvT0_PT3_T1_NS0_13GridEvenShareISI_EET2_T4_E12temp_storage;
	add.s32 	%r506, %r505, %r504;
	st.shared.f64 	[%r506+8], %fd10;
$L__BB4_14:
	bar.sync 	0;
	setp.ne.s32 	%p208, %r7, 0;
	@%p208 bra 	$L__BB4_71;
	ld.shared.f64 	%fd337, [_ZZN3cub18CUB_300001_SM_10006detail6reduce18DeviceReduceKernelINS2_10policy_hubIdjN4cuda3__47maximumIvEEE10Policy1000EPdjS8_dNS5_3std3__410__identityEEEvT0_PT3_T1_NS0_13GridEvenShareISI_EET2_T4_E12temp_storage+16];
	setp.lt.f64 	%p209, %fd374, %fd337;
	selp.f64 	%fd338, %fd337, %fd374, %p209;
	ld.shared.f64 	%fd339, [_ZZN3cub18CUB_300001_SM_10006detail6reduce18DeviceReduceKernelINS2_10policy_hubIdjN4cuda3__47maximumIvEEE10Policy1000EPdjS8_dNS5_3std3__410__identityEEEvT0_PT3_T1_NS0_13GridEvenShareISI_EET2_T4_E12temp_storage+24];
	setp.lt.f64 	%p210, %fd338, %fd339;
	selp.f64 	%fd340, %fd339, %fd338, %p210;
	ld.shared.f64 	%fd341, [_ZZN3cub18CUB_300001_SM_10006detail6reduce18DeviceReduceKernelINS2_10policy_hubIdjN4cuda3__47maximumIvEEE10Policy1000EPdjS8_dNS5_3std3__410__identityEEEvT0_PT3_T1_NS0_13GridEvenShareISI_EET2_T4_E12temp_storage+32];
	setp.lt.f64 	%p211, %fd340, %fd341;
	selp.f64 	%fd342, %fd341, %fd340, %p211;
	ld.shared.f64 	%fd343, [_ZZN3cub18CUB_300001_SM_10006detail6reduce18DeviceReduceKernelINS2_10policy_hubIdjN4cuda3__47maximumIvEEE10Policy1000EPdjS8_dNS5_3std3__410__identityEEEvT0_PT3_T1_NS0_13GridEvenShareISI_EET2_T4_E12temp_storage+40];
	setp.lt.f64 	%p212, %fd342, %fd343;
	selp.f64 	%fd344, %fd343, %fd342, %p212;
	ld.shared.f64 	%fd345, [_ZZN3cub18CUB_300001_SM_10006detail6reduce18DeviceReduceKernelINS2_10policy_hubIdjN4cuda3__47maximumIvEEE10Policy1000EPdjS8_dNS5_3std3__410__identityEEEvT0_PT3_T1_NS0_13GridEvenShareISI_EET2_T4_E12temp_storage+48];
	setp.lt.f64 	%p213, %fd344, %fd345;
	selp.f64 	%fd346, %fd345, %fd344, %p213;
	ld.shared.f64 	%fd347, [_ZZN3cub18CUB_300001_SM_10006detail6reduce18DeviceReduceKernelINS2_10policy_hubIdjN4cuda3__47maximumIvEEE10Policy1000EPdjS8_dNS5_3std3__410__identityEEEvT0_PT3_T1_NS0_13GridEvenShareISI_EET2_T4_E12temp_storage+56];
	setp.lt.f64 	%p214, %fd346, %fd347;
	selp.f64 	%fd348, %fd347, %fd346, %p214;
	ld.shared.f64 	%fd349, [_ZZN3cub18CUB_300001_SM_10006detail6reduce18DeviceReduceKernelINS2_10policy_hubIdjN4cuda3__47maximumIvEEE10Policy1000EPdjS8_dNS5_3std3__410__identityEEEvT0_PT3_T1_NS0_13GridEvenShareISI_EET2_T4_E12temp_storage+64];
	setp.lt.f64 	%p215, %fd348, %fd349;
	selp.f64 	%fd374, %fd349, %fd348, %p215;
	bra.uni 	$L__BB4_71;
$L__BB4_16:
	// begin inline asm
	mov.u32 %r389, %laneid;
	// end inline asm
	and.b32  	%r440, %r7, 992;
	add.s32 	%r441, %r440, 32;
	setp.gt.u32 	%p170, %r441, %r6;
	not.b32 	%r442, %r440;
	add.s32 	%r443, %r6, %r442;
	selp.b32 	%r438, %r443, 31, %p170;
	mov.b64 	%rd173, %fd355;
	mov.b64 	{%r391, %r396}, %rd173;
	mov.b32 	%r397, 1;
	mov.b32 	%r439, -1;
	// begin inline asm
	shfl.sync.down.b32 %r390, %r391, %r397, %r438, %r439;
	// end inline asm
	// begin inline asm
	shfl.sync.down.b32 %r395, %r396, %r397, %r438, %r439;
	// end inline asm
	mov.b64 	%rd174, {%r390, %r395};
	mov.b64 	%fd277, %rd174;
	setp.lt.s32 	%p171, %r389, %r438;
	setp.lt.f64 	%p172, %fd355, %fd277;
	selp.f64 	%fd278, %fd277, %fd355, %p172;
	selp.f64 	%fd279, %fd278, %fd355, %p171;
	mov.b64 	%rd175, %fd279;
	mov.b64 	{%r401, %r406}, %rd175;
	mov.b32 	%r407, 2;
	// begin inline asm
	shfl.sync.down.b32 %r400, %r401, %r407, %r438, %r439;
	// end inline asm
	// begin inline asm
	shfl.sync.down.b32 %r405, %r406, %r407, %r438, %r439;
	// end inline asm
	mov.b64 	%rd176, {%r400, %r405};
	mov.b64 	%fd280, %rd176;
	add.s32 	%r444, %r389, 2;
	setp.gt.s32 	%p173, %r444, %r438;
	setp.lt.f64 	%p174, %fd279, %fd280;
	selp.f64 	%fd281, %fd280, %fd279, %p174;
	selp.f64 	%fd282, %fd279, %fd281, %p173;
	mov.b64 	%rd177, %fd282;
	mov.b64 	{%r411, %r416}, %rd177;
	mov.b32 	%r417, 4;
	// begin inline asm
	shfl.sync.down.b32 %r410, %r411, %r417, %r438, %r439;
	// end inline asm
	// begin inline asm
	shfl.sync.down.b32 %r415, %r416, %r417, %r438, %r439;
	// end inline asm
	mov.b64 	%rd178, {%r410, %r415};
	mov.b64 	%fd283, %rd178;
	add.s32 	%r445, %r389, 4;
	setp.gt.s32 	%p175, %r445, %r438;
	setp.lt.f64 	%p176, %fd282, %fd283;
	selp.f64 	%fd284, %fd283, %fd282, %p176;
	selp.f64 	%fd285, %fd282, %fd284, %p175;
	mov.b64 	%rd179, %fd285;
	mov.b64 	{%r421, %r426}, %rd179;
	mov.b32 	%r427, 8;
	// begin inline asm
	shfl.sync.down.b32 %r420, %r421, %r427, %r438, %r439;
	// end inline asm
	// begin inline asm
	shfl.sync.down.b32 %r425, %r426, %r427, %r438, %r439;
	// end inline asm
	mov.b64 	%rd180, {%r420, %r425};
	mov.b64 	%fd286, %rd180;
	add.s32 	%r446, %r389, 8;
	setp.gt.s32 	%p177, %r446, %r438;
	setp.lt.f64 	%p178, %fd285, %fd286;
	selp.f64 	%fd287, %fd286, %fd285, %p178;
	selp.f64 	%fd288, %fd285, %fd287, %p177;
	mov.b64 	%rd181, %fd288;
	mov.b64 	{%r431, %r436}, %rd181;
	mov.b32 	%r437, 16;
	// begin inline asm
	shfl.sync.down.b32 %r430, %r431, %r437, %r438, %r439;
	// end inline asm
	// begin inline asm
	shfl.sync.down.b32 %r435, %r436, %r437, %r438, %r439;
	// end inline asm
	mov.b64 	%rd182, {%r430, %r435};
	mov.b64 	%fd289, %rd182;
	add.s32 	%r447, %r389, 16;
	setp.gt.s32 	%p179, %r447, %r438;
	setp.lt.f64 	%p180, %fd288, %fd289;
	selp.f64 	%fd290, %fd289, %fd288, %p180;
	selp.f64 	%fd374, %fd288, %fd290, %p179;
	setp.ne.s32 	%p181, %r389, 0;
	@%p181 bra 	$L__BB4_18;
	shr.u32 	%r448, %r7, 2;
	and.b32  	%r449, %r448, 248;
	mov.u32 	%r450, _ZZN3cub18CUB_300001_SM_10006detail6reduce18DeviceReduceKernelINS2_10policy_hubIdjN4cuda3__47maximumIvEEE10Policy1000EPdjS8_dNS5_3std3__410__identityEEEvT0_PT3_T1_NS0_13GridEvenShareISI_EET2_T4_E12temp_storage;
	add.s32 	%r451, %r450, %r449;
	st.shared.f64 	[%r451+8], %fd374;
$L__BB4_18:
	bar.sync 	0;
	setp.ne.s32 	%p182, %r7, 0;
	@%p182 bra 	$L__BB4_71;
	setp.gt.u32 	%p183, %r6, 32;
	ld.shared.f64 	%fd291, [_ZZN3cub18CUB_300001_SM_10006detail6reduce18DeviceReduceKernelINS2_10policy_hubIdjN4cuda3__47maximumIvEEE10Policy1000EPdjS8_dNS5_3std3__410__identityEEEvT0_PT3_T1_NS0_13GridEvenShareISI_EET2_T4_E12temp_storage+16];
	setp.lt.f64 	%p184, %fd374, %fd291;
	selp.f64 	%fd293, %fd291, %fd374, %p184;
	selp.f64 	%fd294, %fd293, %fd374, %p183;
	setp.gt.u32 	%p185, %r6, 64;
	ld.shared.f64 	%fd296, [_ZZN3cub18CUB_300001_SM_10006detail6reduce18DeviceReduceKernelINS2_10policy_hubIdjN4cuda3__47maximumIvEEE10Policy1000EPdjS8_dNS5_3std3__410__identityEEEvT0_PT3_T1_NS0_13GridEvenShareISI_EET2_T4_E12temp_storage+24];
	setp.lt.f64 	%p186, %fd294, %fd296;
	selp.f64 	%fd298, %fd296, %fd294, %p186;
	selp.f64 	%fd299, %fd298, %fd294, %p185;
	setp.gt.u32 	%p187, %r6, 96;
	ld.shared.f64 	%fd301, [_ZZN3cub18CUB_300001_SM_10006detail6reduce18DeviceReduceKernelINS2_10policy_hubIdjN4cuda3__47maximumIvEEE10Policy1000EPdjS8_dNS5_3std3__410__identityEEEvT0_PT3_T1_NS0_13GridEvenShareISI_EET2_T4_E12temp_storage+32];
	setp.lt.f64 	%p188, %fd299, %fd301;
	selp.f64 	%fd303, %fd301, %fd299, %p188;
	selp.f64 	%fd304, %fd303, %fd299, %p187;
	setp.gt.u32 	%p189, %r6, 128;
	ld.shared.f64 	%fd306, [_ZZN3cub18CUB_300001_SM_10006detail6reduce18DeviceReduceKernelINS2_10policy_hubIdjN4cuda3__47maximumIvEEE10Policy1000EPdjS8_dNS5_3std3__410__identityEEEvT0_PT3_T1_NS0_13GridEvenShareISI_EET2_T4_E12temp_storage+40];
	setp.lt.f64 	%p190, %fd304, %fd306;
	selp.f64 	%fd308, %fd306, %fd304, %p190;
	selp.f64 	%fd309, %fd308, %fd304, %p189;
	setp.gt.u32 	%p191, %r6, 160;
	ld.shared.f64 	%fd311, [_ZZN3cub18CUB_300001_SM_10006detail6reduce18DeviceReduceKernelINS2_10policy_hubIdjN4cuda3__47maximumIvEEE10Policy1000EPdjS8_dNS5_3std3__410__identityEEEvT0_PT3_T1_NS0_13GridEvenShareISI_EET2_T4_E12temp_storage+48];
	setp.lt.f64 	%p192, %fd309, %fd311;
	selp.f64 	%fd313, %fd311, %fd309, %p192;
	selp.f64 	%fd314, %fd313, %fd309, %p191;
	setp.gt.u32 	%p193, %r6, 192;
	ld.shared.f64 	%fd316, [_ZZN3cub18CUB_300001_SM_10006detail6reduce18DeviceReduceKernelINS2_10policy_hubIdjN4cuda3__47maximumIvEEE10Policy1000EPdjS8_dNS5_3std3__410__identityEEEvT0_PT3_T1_NS0_13GridEvenShareISI_EET2_T4_E12temp_storage+56];
	setp.lt.f64 	%p194, %fd314, %fd316;
	selp.f64 	%fd318, %fd316, %fd314, %p194;
	selp.f64 	%fd319, %fd318, %fd314, %p193;
	setp.gt.u32 	%p195, %r6, 224;
	ld.shared.f64 	%fd321, [_ZZN3cub18CUB_300001_SM_10006detail6reduce18DeviceReduceKernelINS2_10policy_hubIdjN4cuda3__47maximumIvEEE10Policy1000EPdjS8_dNS5_3std3__410__identityEEEvT0_PT3_T1_NS0_13GridEvenShareISI_EET2_T4_E12temp_storage+64];
	setp.lt.f64 	%p196, %fd319, %fd321;
	selp.f64 	%fd323, %fd321, %fd319, %p196;
	selp.f64 	%fd374, %fd323, %fd319, %p195;
	bra.uni 	$L__BB4_71;
$L__BB4_20:
	mov.u32 	%r26, %tid.x;
	shl.b32 	%r305, %r26, 2;
	add.s32 	%r306, %r5, %r305;
	mul.wide.u32 	%rd113, %r306, 8;
	add.s64 	%rd103, %rd1, %rd113;
	// begin inline asm
	ld.global.nc.v2.u64 {%rd101, %rd102}, [%rd103];
	// end inline asm
	add.s64 	%rd106, %rd103, 16;
	// begin inline asm
	ld.global.nc.v2.u64 {%rd104, %rd105}, [%rd106];
	// end inline asm
	mov.b64 	%fd203, %rd101;
	mov.b64 	%fd204, %rd102;
	mov.b64 	%fd205, %rd104;
	mov.b64 	%fd206, %rd105;
	add.s64 	%rd109, %rd103, 8192;
	// begin inline asm
	ld.global.nc.v2.u64 {%rd107, %rd108}, [%rd109];
	// end inline asm
	add.s64 	%rd112, %rd103, 8208;
	// begin inline asm
	ld.global.nc.v2.u64 {%rd110, %rd111}, [%rd112];
	// end inline asm
	mov.b64 	%fd207, %rd107;
	mov.b64 	%fd208, %rd108;
	mov.b64 	%fd209, %rd110;
	mov.b64 	%fd210, %rd111;
	setp.lt.f64 	%p110, %fd203, %fd204;
	selp.f64 	%fd211, %fd204, %fd203, %p110;
	setp.lt.f64 	%p111, %fd211, %fd205;
	selp.f64 	%fd212, %fd205, %fd211, %p111;
	setp.lt.f64 	%p112, %fd212, %fd206;
	selp.f64 	%fd213, %fd206, %fd212, %p112;
	setp.lt.f64 	%p113, %fd213, %fd207;
	selp.f64 	%fd214, %fd207, %fd213, %p113;
	setp.lt.f64 	%p114, %fd214, %fd208;
	selp.f64 	%fd215, %fd208, %fd214, %p114;
	setp.lt.f64 	%p115, %fd215, %fd209;
	selp.f64 	%fd216, %fd209, %fd215, %p115;
	setp.lt.f64 	%p116, %fd216, %fd210;
	selp.f64 	%fd361, %fd210, %fd216, %p116;
	setp.lt.u32 	%p117, %r6, %r4;
	@%p117 bra 	$L__BB4_32;
	add.s32 	%r27, %r4, %r5;
	add.s32 	%r516, %r27, 256;
	add.s32 	%r515, %r27, %r26;
	mov.b32 	%r517, 0;
$L__BB4_22:
	add.s32 	%r5, %r5, %r4;
	add.s32 	%r308, %r1, -2048;
	setp.gt.u32 	%p118, %r5, %r308;
	@%p118 bra 	$L__BB4_24;
	cvt.u64.u32 	%rd126, %r5;
	cvt.u64.u32 	%rd127, %r305;
	add.s64 	%rd128, %rd126, %rd127;
	shl.b64 	%rd129, %rd128, 3;
	add.s64 	%rd116, %rd1, %rd129;
	// begin inline asm
	ld.global.nc.v2.u64 {%rd114, %rd115}, [%rd116];
	// end inline asm
	add.s64 	%rd119, %rd116, 16;
	// begin inline asm
	ld.global.nc.v2.u64 {%rd117, %rd118}, [%rd119];
	// end inline asm
	mov.b64 	%fd217, %rd114;
	mov.b64 	%fd218, %rd115;
	mov.b64 	%fd219, %rd117;
	mov.b64 	%fd220, %rd118;
	add.s64 	%rd122, %rd116, 8192;
	// begin inline asm
	ld.global.nc.v2.u64 {%rd120, %rd121}, [%rd122];
	// end inline asm
	add.s64 	%rd125, %rd116, 8208;
	// begin inline asm
	ld.global.nc.v2.u64 {%rd123, %rd124}, [%rd125];
	// end inline asm
	mov.b64 	%fd221, %rd120;
	mov.b64 	%fd222, %rd121;
	mov.b64 	%fd223, %rd123;
	mov.b64 	%fd224, %rd124;
	setp.lt.f64 	%p119, %fd361, %fd217;
	selp.f64 	%fd225, %fd217, %fd361, %p119;
	setp.lt.f64 	%p120, %fd225, %fd218;
	selp.f64 	%fd226, %fd218, %fd225, %p120;
	setp.lt.f64 	%p121, %fd226, %fd219;
	selp.f64 	%fd227, %fd219, %fd226, %p121;
	setp.lt.f64 	%p122, %fd227, %fd220;
	selp.f64 	%fd228, %fd220, %fd227, %p122;
	setp.lt.f64 	%p123, %fd228, %fd221;
	selp.f64 	%fd229, %fd221, %fd228, %p123;
	setp.lt.f64 	%p124, %fd229, %fd222;
	selp.f64 	%fd230, %fd222, %fd229, %p124;
	setp.lt.f64 	%p125, %fd230, %fd223;
	selp.f64 	%fd231, %fd223, %fd230, %p125;
	setp.lt.f64 	%p126, %fd231, %fd224;
	selp.f64 	%fd361, %fd224, %fd231, %p126;
	sub.s32 	%r310, %r1, %r5;
	setp.lt.u32 	%p127, %r310, %r4;
	add.s32 	%r517, %r517, 1;
	add.s32 	%r516, %r516, %r4;
	add.s32 	%r515, %r515, %r4;
	@%p127 bra 	$L__BB4_32;
	bra.uni 	$L__BB4_22;
$L__BB4_24:
	setp.le.u32 	%p128, %r1, %r5;
	@%p128 bra 	$L__BB4_32;
	sub.s32 	%r38, %r1, %r5;
	setp.ge.s32 	%p129, %r26, %r38;
	@%p129 bra 	$L__BB4_32;
	not.b32 	%r311, %r26;
	add.s32 	%r312, %r1, %r311;
	sub.s32 	%r313, %r312, %r27;
	mul.lo.s32 	%r314, %r2, %r517;
	shl.b32 	%r315, %r314, 11;
	sub.s32 	%r39, %r313, %r315;
	shr.u32 	%r316, %r312, 8;
	add.s32 	%r40, %r316, 1;
	and.b32  	%r317, %r312, 768;
	setp.eq.s32 	%p130, %r317, 768;
	mov.u32 	%r522, %r26;
	@%p130 bra 	$L__BB4_29;
	and.b32  	%r318, %r40, 3;
	neg.s32 	%r519, %r318;
	mov.u32 	%r522, %r26;
$L__BB4_28:
	.pragma "nounroll";
	mul.wide.u32 	%rd132, %r515, 8;
	add.s64 	%rd131, %rd1, %rd132;
	// begin inline asm
	ld.global.nc.u64 %rd130, [%rd131];
	// end inline asm
	mov.b64 	%fd233, %rd130;
	setp.lt.f64 	%p131, %fd361, %fd233;
	selp.f64 	%fd361, %fd233, %fd361, %p131;
	add.s32 	%r522, %r522, 256;
	add.s32 	%r515, %r515, 256;
	add.s32 	%r519, %r519, 1;
	setp.ne.s32 	%p132, %r519, 0;
	@%p132 bra 	$L__BB4_28;
$L__BB4_29:
	setp.lt.u32 	%p133, %r39, 768;
	@%p133 bra 	$L__BB4_32;
	add.s32 	%r524, %r522, 512;
	add.s32 	%r523, %r522, %r516;
$L__BB4_31:
	add.s32 	%r319, %r523, -256;
	mul.wide.u32 	%rd141, %r319, 8;
	add.s64 	%rd134, %rd1, %rd141;
	// begin inline asm
	ld.global.nc.u64 %rd133, [%rd134];
	// end inline asm
	mov.b64 	%fd234, %rd133;
	setp.lt.f64 	%p134, %fd361, %fd234;
	selp.f64 	%fd235, %fd234, %fd361, %p134;
	mul.wide.u32 	%rd142, %r523, 8;
	add.s64 	%rd136, %rd1, %rd142;
	// begin inline asm
	ld.global.nc.u64 %rd135, [%rd136];
	// end inline asm
	mov.b64 	%fd236, %rd135;
	setp.lt.f64 	%p135, %fd235, %fd236;
	selp.f64 	%fd237, %fd236, %fd235, %p135;
	add.s32 	%r320, %r523, 256;
	mul.wide.u32 	%rd143, %r320, 8;
	add.s64 	%rd138, %rd1, %rd143;
	// begin inline asm
	ld.global.nc.u64 %rd137, [%rd138];
	// end inline asm
	mov.b64 	%fd238, %rd137;
	setp.lt.f64 	%p136, %fd237, %fd238;
	selp.f64 	%fd239, %fd238, %fd237, %p136;
	add.s32 	%r321, %r523, 512;
	mul.wide.u32 	%rd144, %r321, 8;
	add.s64 	%rd140, %rd1, %rd144;
	// begin inline asm
	ld.global.nc.u64 %rd139, [%rd140];
	// end inline asm
	mov.b64 	%fd240, %rd139;
	setp.lt.f64 	%p137, %fd239, %fd240;
	selp.f64 	%fd361, %fd240, %fd239, %p137;
	add.s32 	%r53, %r524, 1024;
	add.s32 	%r322, %r524, 512;
	add.s32 	%r523, %r523, 1024;
	setp.lt.s32 	%p138, %r322, %r38;
	mov.u32 	%r524, %r53;
	@%p138 bra 	$L__BB4_31;
$L__BB4_32:
	// begin inline asm
	mov.u32 %r323, %laneid;
	// end inline asm
	mov.b64 	%rd145, %fd361;
	mov.b64 	{%r325, %r330}, %rd145;
	mov.b32 	%r331, 1;
	mov.b32 	%r372, 31;
	mov.b32 	%r373, -1;
	// begin inline asm
	shfl.sync.down.b32 %r324, %r325, %r331, %r372, %r373;
	// end inline asm
	// begin inline asm
	shfl.sync.down.b32 %r329, %r330, %r331, %r372, %r373;
	// end inline asm
	mov.b64 	%rd146, {%r324, %r329};
	mov.b64 	%fd241, %rd146;
	setp.gt.s32 	%p139, %r323, 30;
	setp.lt.f64 	%p140, %fd361, %fd241;
	selp.f64 	%fd242, %fd241, %fd361, %p140;
	selp.f64 	%fd243, %fd361, %fd242, %p139;
	mov.b64 	%rd147, %fd243;
	mov.b64 	{%r335, %r340}, %rd147;
	mov.b32 	%r341, 2;
	// begin inline asm
	shfl.sync.down.b32 %r334, %r335, %r341, %r372, %r373;
	// end inline asm
	// begin inline asm
	shfl.sync.down.b32 %r339, %r340, %r341, %r372, %r373;
	// end inline asm
	mov.b64 	%rd148, {%r334, %r339};
	mov.b64 	%fd244, %rd148;
	setp.gt.s32 	%p141, %r323, 29;
	setp.lt.f64 	%p142, %fd243, %fd244;
	selp.f64 	%fd245, %fd244, %fd243, %p142;
	selp.f64 	%fd246, %fd243, %fd245, %p141;
	mov.b64 	%rd149, %fd246;
	mov.b64 	{%r345, %r350}, %rd149;
	mov.b32 	%r351, 4;
	// begin inline asm
	shfl.sync.down.b32 %r344, %r345, %r351, %r372, %r373;
	// end inline asm
	// begin inline asm
	shfl.sync.down.b32 %r349, %r350, %r351, %r372, %r373;
	// end inline asm
	mov.b64 	%rd150, {%r344, %r349};
	mov.b64 	%fd247, %rd150;
	setp.gt.s32 	%p143, %r323, 27;
	setp.lt.f64 	%p144, %fd246, %fd247;
	selp.f64 	%fd248, %fd247, %fd246, %p144;
	selp.f64 	%fd249, %fd246, %fd248, %p143;
	mov.b64 	%rd151, %fd249;
	mov.b64 	{%r355, %r360}, %rd151;
	mov.b32 	%r361, 8;
	// begin inline asm
	shfl.sync.down.b32 %r354, %r355, %r361, %r372, %r373;
	// end inline asm
	// begin inline asm
	shfl.sync.down.b32 %r359, %r360, %r361, %r372, %r373;
	// end inline asm
	mov.b64 	%rd152, {%r354, %r359};
	mov.b64 	%fd250, %rd152;
	setp.gt.s32 	%p145, %r323, 23;
	setp.lt.f64 	%p146, %fd249, %fd250;
	selp.f64 	%fd251, %fd250, %fd249, %p146;
	selp.f64 	%fd252, %fd249, %fd251, %p145;
	mov.b64 	%rd153, %fd252;
	mov.b64 	{%r365, %r370}, %rd153;
	mov.b32 	%r371, 16;
	// begin inline asm
	shfl.sync.down.b32 %r364, %r365, %r371, %r372, %r373;
	// end inline asm
	// begin inline asm
	shfl.sync.down.b32 %r369, %r370, %r371, %r372, %r373;
	// end inline asm
	mov.b64 	%rd154, {%r364, %r369};
	mov.b64 	%fd253, %rd154;
	setp.gt.s32 	%p147, %r323, 15;
	setp.lt.f64 	%p148, %fd252, %fd253;
	selp.f64 	%fd25, %fd253, %fd252, %p148;
	selp.f64 	%fd374, %fd252, %fd25, %p147;
	setp.ne.s32 	%p149, %r323, 0;
	@%p149 bra 	$L__BB4_34;
	shr.u32 	%r374, %r26, 2;
	and.b32  	%r375, %r374, 248;
	mov.u32 	%r376, _ZZN3cub18CUB_300001_SM_10006detail6reduce18DeviceReduceKernelINS2_10policy_hubIdjN4cuda3__47maximumIvEEE10Policy1000EPdjS8_dNS5_3std3__410__identityEEEvT0_PT3_T1_NS0_13GridEvenShareISI_EET2_T4_E12temp_storage;
	add.s32 	%r377, %r376, %r375;
	st.shared.f64 	[%r377+8], %fd25;
$L__BB4_34:
	bar.sync 	0;
	setp.ne.s32 	%p150, %r26, 0;
	@%p150 bra 	$L__BB4_71;
	ld.shared.f64 	%fd254, [_ZZN3cub18CUB_300001_SM_10006detail6reduce18DeviceReduceKernelINS2_10policy_hubIdjN4cuda3__47maximumIvEEE10Policy1000EPdjS8_dNS5_3std3__410__identityEEEvT0_PT3_T1_NS0_13GridEvenShareISI_EET2_T4_E12temp_storage+16];
	setp.lt.f64 	%p151, %fd374, %fd254;
	selp.f64 	%fd255, %fd254, %fd374, %p151;
	ld.shared.f64 	%fd256, [_ZZN3cub18CUB_300001_SM_10006detail6reduce18DeviceReduceKernelINS2_10policy_hubIdjN4cuda3__47maximumIvEEE10Policy1000EPdjS8_dNS5_3std3__410__identityEEEvT0_PT3_T1_NS0_13GridEvenShareISI_EET2_T4_E12temp_storage+24];
	setp.lt.f64 	%p152, %fd255, %fd256;
	selp.f64 	%fd257, %fd256, %fd255, %p152;
	ld.shared.f64 	%fd258, [_ZZN3cub18CUB_300001_SM_10006detail6reduce18DeviceReduceKernelINS2_10policy_hubIdjN4cuda3__47maximumIvEEE10Policy1000EPdjS8_dNS5_3std3__410__identityEEEvT0_PT3_T1_NS0_13GridEvenShareISI_EET2_T4_E12temp_storage+32];
	setp.lt.f64 	%p153, %fd257, %fd258;
	selp.f64 	%fd259, %fd258, %fd257, %p153;
	ld.shared.f64 	%fd260, [_ZZN3cub18CUB_300001_SM_10006detail6reduce18DeviceReduceKernelINS2_10policy_hubIdjN4cuda3__47maximumIvEEE10Policy1000EPdjS8_dNS5_3std3__410__identityEEEvT0_PT3_T1_NS0_13GridEvenShareISI_EET2_T4_E12temp_storage+40];
	setp.lt.f64 	%p154, %fd259, %fd260;
	selp.f64 	%fd261, %fd260, %fd259, %p154;
	ld.shared.f64 	%fd262, [_ZZN3cub18CUB_300001_SM_10006detail6reduce18DeviceReduceKernelINS2_10policy_hubIdjN4cuda3__47maximumIvEEE10Policy1000EPdjS8_dNS5_3std3__410__identityEEEvT0_PT3_T1_NS0_13GridEvenShareISI_EET2_T4_E12temp_storage+48];
	setp.lt.f64 	%p155, %fd261, %fd262;
	selp.f64 	%fd263, %fd262, %fd261, %p155;
	ld.shared.f64 	%fd264, [_ZZN3cub18CUB_300001_SM_10006detail6reduce18DeviceReduceKernelINS2_10policy_hubIdjN4cuda3__47maximumIvEEE10Policy1000EPdjS8_dNS5_3std3__410__identityEEEvT0_PT3_T1_NS0_13GridEvenShareISI_EET2_T4_E12temp_storage+56];
	setp.lt.f64 	%p156, %fd263, %fd264;
	selp.f64 	%fd265, %fd264, %fd263, %p156;
	ld.shared.f64 	%fd266, [_ZZN3cub18CUB_300001_SM_10006detail6reduce18DeviceReduceKernelINS2_10policy_hubIdjN4cuda3__47maximumIvEEE10Policy1000EPdjS8_dNS5_3std3__410__identityEEEvT0_PT3_T1_NS0_13GridEvenShareISI_EET2_T4_E12temp_storage+64];
	setp.lt.f64 	%p157, %fd265, %fd266;
	selp.f64 	%fd374, %fd266, %fd265, %p157;
	bra.uni 	$L__BB4_71;
$L__BB4_36:
	sub.s32 	%r55, %r1, %r5;
	setp.gt.u32 	%p2, %r55, 2047;
	@%p2 bra 	$L__BB4_55;
	mov.u32 	%r56, %tid.x;
	setp.ge.u32 	%p51, %r56, %r55;
	mov.f64 	%fd367, 0d0000000000000000;
	mov.u32 	%r529, %r56;
	@%p51 bra 	$L__BB4_39;
	add.s32 	%r176, %r5, %r56;
	mul.wide.u32 	%rd65, %r176, 8;
	add.s64 	%rd64, %rd1, %rd65;
	// begin inline asm
	ld.global.nc.u64 %rd63, [%rd64];
	// end inline asm
	mov.b64 	%fd367, %rd63;
	add.s32 	%r529, %r56, 256;
$L__BB4_39:
	setp.ge.u32 	%p52, %r529, %r55;
	@%p52 bra 	$L__BB4_46;
	not.b32 	%r177, %r529;
	add.s32 	%r59, %r1, %r177;
	and.b32  	%r178, %r59, 768;
	setp.eq.s32 	%p53, %r178, 768;
	@%p53 bra 	$L__BB4_43;
	add.s32 	%r527, %r529, %r5;
	shr.u32 	%r179, %r59, 8;
	add.s32 	%r180, %r179, 1;
	and.b32  	%r181, %r180, 3;
	neg.s32 	%r526, %r181;
$L__BB4_42:
	.pragma "nounroll";
	mul.wide.u32 	%rd68, %r527, 8;
	add.s64 	%rd67, %rd1, %rd68;
	// begin inline asm
	ld.global.nc.u64 %rd66, [%rd67];
	// end inline asm
	mov.b64 	%fd122, %rd66;
	setp.lt.f64 	%p54, %fd367, %fd122;
	selp.f64 	%fd367, %fd122, %fd367, %p54;
	add.s32 	%r529, %r529, 256;
	add.s32 	%r527, %r527, 256;
	add.s32 	%r526, %r526, 1;
	setp.ne.s32 	%p55, %r526, 0;
	@%p55 bra 	$L__BB4_42;
$L__BB4_43:
	sub.s32 	%r182, %r59, %r5;
	setp.lt.u32 	%p56, %r182, 768;
	@%p56 bra 	$L__BB4_46;
	add.s32 	%r531, %r529, 512;
	add.s32 	%r530, %r529, %r5;
$L__BB4_45:
	mul.wide.u32 	%rd77, %r530, 8;
	add.s64 	%rd70, %rd1, %rd77;
	// begin inline asm
	ld.global.nc.u64 %rd69, [%rd70];
	// end inline asm
	mov.b64 	%fd123, %rd69;
	setp.lt.f64 	%p57, %fd367, %fd123;
	selp.f64 	%fd124, %fd123, %fd367, %p57;
	add.s32 	%r183, %r530, 256;
	mul.wide.u32 	%rd78, %r183, 8;
	add.s64 	%rd72, %rd1, %rd78;
	// begin inline asm
	ld.global.nc.u64 %rd71, [%rd72];
	// end inline asm
	mov.b64 	%fd125, %rd71;
	setp.lt.f64 	%p58, %fd124, %fd125;
	selp.f64 	%fd126, %fd125, %fd124, %p58;
	add.s32 	%r184, %r530, 512;
	mul.wide.u32 	%rd79, %r184, 8;
	add.s64 	%rd74, %rd1, %rd79;
	// begin inline asm
	ld.global.nc.u64 %rd73, [%rd74];
	// end inline asm
	mov.b64 	%fd127, %rd73;
	setp.lt.f64 	%p59, %fd126, %fd127;
	selp.f64 	%fd128, %fd127, %fd126, %p59;
	add.s32 	%r185, %r530, 768;
	mul.wide.u32 	%rd80, %r185, 8;
	add.s64 	%rd76, %rd1, %rd80;
	// begin inline asm
	ld.global.nc.u64 %rd75, [%rd76];
	// end inline asm
	mov.b64 	%fd129, %rd75;
	setp.lt.f64 	%p60, %fd128, %fd129;
	selp.f64 	%fd367, %fd129, %fd128, %p60;
	add.s32 	%r73, %r531, 1024;
	add.s32 	%r186, %r531, 512;
	add.s32 	%r530, %r530, 1024;
	setp.lt.s32 	%p61, %r186, %r55;
	mov.u32 	%r531, %r73;
	@%p61 bra 	$L__BB4_45;
$L__BB4_46:
	setp.lt.u32 	%p62, %r55, 256;
	@%p62 bra 	$L__BB4_51;
	// begin inline asm
	mov.u32 %r250, %laneid;
	// end inline asm
	mov.b64 	%rd91, %fd367;
	mov.b64 	{%r252, %r257}, %rd91;
	mov.b32 	%r258, 1;
	mov.b32 	%r299, 31;
	mov.b32 	%r300, -1;
	// begin inline asm
	shfl.sync.down.b32 %r251, %r252, %r258, %r299, %r300;
	// end inline asm
	// begin inline asm
	shfl.sync.down.b32 %r256, %r257, %r258, %r299, %r300;
	// end inline asm
	mov.b64 	%rd92, {%r251, %r256};
	mov.b64 	%fd177, %rd92;
	setp.gt.s32 	%p90, %r250, 30;
	setp.lt.f64 	%p91, %fd367, %fd177;
	selp.f64 	%fd178, %fd177, %fd367, %p91;
	selp.f64 	%fd179, %fd367, %fd178, %p90;
	mov.b64 	%rd93, %fd179;
	mov.b64 	{%r262, %r267}, %rd93;
	mov.b32 	%r268, 2;
	// begin inline asm
	shfl.sync.down.b32 %r261, %r262, %r268, %r299, %r300;
	// end inline asm
	// begin inline asm
	shfl.sync.down.b32 %r266, %r267, %r268, %r299, %r300;
	// end inline asm
	mov.b64 	%rd94, {%r261, %r266};
	mov.b64 	%fd180, %rd94;
	setp.gt.s32 	%p92, %r250, 29;
	setp.lt.f64 	%p93, %fd179, %fd180;
	selp.f64 	%fd181, %fd180, %fd179, %p93;
	selp.f64 	%fd182, %fd179, %fd181, %p92;
	mov.b64 	%rd95, %fd182;
	mov.b64 	{%r272, %r277}, %rd95;
	mov.b32 	%r278, 4;
	// begin inline asm
	shfl.sync.down.b32 %r271, %r272, %r278, %r299, %r300;
	// end inline asm
	// begin inline asm
	shfl.sync.down.b32 %r276, %r277, %r278, %r299, %r300;
	// end inline asm
	mov.b64 	%rd96, {%r271, %r276};
	mov.b64 	%fd183, %rd96;
	setp.gt.s32 	%p94, %r250, 27;
	setp.lt.f64 	%p95, %fd182, %fd183;
	selp.f64 	%fd184, %fd183, %fd182, %p95;
	selp.f64 	%fd185, %fd182, %fd184, %p94;
	mov.b64 	%rd97, %fd185;
	mov.b64 	{%r282, %r287}, %rd97;
	mov.b32 	%r288, 8;
	// begin inline asm
	shfl.sync.down.b32 %r281, %r282, %r288, %r299, %r300;
	// end inline asm
	// begin inline asm
	shfl.sync.down.b32 %r286, %r287, %r288, %r299, %r300;
	// end inline asm
	mov.b64 	%rd98, {%r281, %r286};
	mov.b64 	%fd186, %rd98;
	setp.gt.s32 	%p96, %r250, 23;
	setp.lt.f64 	%p97, %fd185, %fd186;
	selp.f64 	%fd187, %fd186, %fd185, %p97;
	selp.f64 	%fd188, %fd185, %fd187, %p96;
	mov.b64 	%rd99, %fd188;
	mov.b64 	{%r292, %r297}, %rd99;
	mov.b32 	%r298, 16;
	// begin inline asm
	shfl.sync.down.b32 %r291, %r292, %r298, %r299, %r300;
	// end inline asm
	// begin inline asm
	shfl.sync.down.b32 %r296, %r297, %r298, %r299, %r300;
	// end inline asm
	mov.b64 	%rd100, {%r291, %r296};
	mov.b64 	%fd189, %rd100;
	setp.gt.s32 	%p98, %r250, 15;
	setp.lt.f64 	%p99, %fd188, %fd189;
	selp.f64 	%fd37, %fd189, %fd188, %p99;
	selp.f64 	%fd374, %fd188, %fd37, %p98;
	setp.ne.s32 	%p100, %r250, 0;
	@%p100 bra 	$L__BB4_49;
	shr.u32 	%r301, %r56, 2;
	and.b32  	%r302, %r301, 248;
	mov.u32 	%r303, _ZZN3cub18CUB_300001_SM_10006detail6reduce18DeviceReduceKernelINS2_10policy_hubIdjN4cuda3__47maximumIvEEE10Policy1000EPdjS8_dNS5_3std3__410__identityEEEvT0_PT3_T1_NS0_13GridEvenShareISI_EET2_T4_E12temp_storage;
	add.s32 	%r304, %r303, %r302;
	st.shared.f64 	[%r304+8], %fd37;
$L__BB4_49:
	bar.sync 	0;
	setp.ne.s32 	%p101, %r56, 0;
	@%p101 bra 	$L__BB4_71;
	ld.shared.f64 	%fd190, [_ZZN3cub18CUB_300001_SM_10006detail6reduce18DeviceReduceKernelINS2_10policy_hubIdjN4cuda3__47maximumIvEEE10Policy1000EPdjS8_dNS5_3std3__410__identityEEEvT0_PT3_T1_NS0_13GridEvenShareISI_EET2_T4_E12temp_storage+16];
	setp.lt.f64 	%p102, %fd374, %fd190;
	selp.f64 	%fd191, %fd190, %fd374, %p102;
	ld.shared.f64 	%fd192, [_ZZN3cub18CUB_300001_SM_10006detail6reduce18DeviceReduceKernelINS2_10policy_hubIdjN4cuda3__47maximumIvEEE10Policy1000EPdjS8_dNS5_3std3__410__identityEEEvT0_PT3_T1_NS0_13GridEvenShareISI_EET2_T4_E12temp_storage+24];
	setp.lt.f64 	%p103, %fd191, %fd192;
	selp.f64 	%fd193, %fd192, %fd191, %p103;
	ld.shared.f64 	%fd194, [_ZZN3cub18CUB_300001_SM_10006detail6reduce18DeviceReduceKernelINS2_10policy_hubIdjN4cuda3__47maximumIvEEE10Policy1000EPdjS8_dNS5_3std3__410__identityEEEvT0_PT3_T1_NS0_13GridEvenShareISI_EET2_T4_E12temp_storage+32];
	setp.lt.f64 	%p104, %fd193, %fd194;
	selp.f64 	%fd195, %fd194, %fd193, %p104;
	ld.shared.f64 	%fd196, [_ZZN3cub18CUB_300001_SM_10006detail6reduce18DeviceReduceKernelINS2_10policy_hubIdjN4cuda3__47maximumIvEEE10Policy1000EPdjS8_dNS5_3std3__410__identityEEEvT0_PT3_T1_NS0_13GridEvenShareISI_EET2_T4_E12temp_storage+40];
	setp.lt.f64 	%p105, %fd195, %fd196;
	selp.f64 	%fd197, %fd196, %fd195, %p105;
	ld.shared.f64 	%fd198, [_ZZN3cub18CUB_300001_SM_10006detail6reduce18DeviceReduceKernelINS2_10policy_hubIdjN4cuda3__47maximumIvEEE10Policy1000EPdjS8_dNS5_3std3__410__identityEEEvT0_PT3_T1_NS0_13GridEvenShareISI_EET2_T4_E12temp_storage+48];
	setp.lt.f64 	%p106, %fd197, %fd198;
	selp.f64 	%fd199, %fd198, %fd197, %p106;
	ld.shared.f64 	%fd200, [_ZZN3cub18CUB_300001_SM_10006detail6reduce18DeviceReduceKernelINS2_10policy_hubIdjN4cuda3__47maximumIvEEE10Policy1000EPdjS8_dNS5_3std3__410__identityEEEvT0_PT3_T1_NS0_13GridEvenShareISI_EET2_T4_E12temp_storage+56];
	setp.lt.f64 	%p107, %fd199, %fd200;
	selp.f64 	%fd201, %fd200, %fd199, %p107;
	ld.shared.f64 	%fd202, [_ZZN3cub18CUB_300001_SM_10006detail6reduce18DeviceReduceKernelINS2_10policy_hubIdjN4cuda3__47maximumIvEEE10Policy1000EPdjS8_dNS5_3std3__410__identityEEEvT0_PT3_T1_NS0_13GridEvenShareISI_EET2_T4_E12temp_storage+64];
	setp.lt.f64 	%p108, %fd201, %fd202;
	selp.f64 	%fd374, %fd202, %fd201, %p108;
	bra.uni 	$L__BB4_71;
$L__BB4_51:
	// begin inline asm
	mov.u32 %r187, %laneid;
	// end inline asm
	and.b32  	%r238, %r56, 992;
	add.s32 	%r239, %r238, 32;
	setp.gt.u32 	%p63, %r239, %r55;
	not.b32 	%r240, %r238;
	add.s32 	%r241, %r55, %r240;
	selp.b32 	%r236, %r241, 31, %p63;
	mov.b64 	%rd81, %fd367;
	mov.b64 	{%r189, %r194}, %rd81;
	mov.b32 	%r195, 1;
	mov.b32 	%r237, -1;
	// begin inline asm
	shfl.sync.down.b32 %r188, %r189, %r195, %r236, %r237;
	// end inline asm
	// begin inline asm
	shfl.sync.down.b32 %r193, %r194, %r195, %r236, %r237;
	// end inline asm
	mov.b64 	%rd82, {%r188, %r193};
	mov.b64 	%fd130, %rd82;
	setp.lt.s32 	%p64, %r187, %r236;
	setp.lt.f64 	%p65, %fd367, %fd130;
	selp.f64 	%fd131, %fd130, %fd367, %p65;
	selp.f64 	%fd132, %fd131, %fd367, %p64;
	mov.b64 	%rd83, %fd132;
	mov.b64 	{%r199, %r204}, %rd83;
	mov.b32 	%r205, 2;
	// begin inline asm
	shfl.sync.down.b32 %r198, %r199, %r205, %r236, %r237;
	// end inline asm
	// begin inline asm
	shfl.sync.down.b32 %r203, %r204, %r205, %r236, %r237;
	// end inline asm
	mov.b64 	%rd84, {%r198, %r203};
	mov.b64 	%fd133, %rd84;
	add.s32 	%r242, %r187, 2;
	setp.gt.s32 	%p66, %r242, %r236;
	setp.lt.f64 	%p67, %fd132, %fd133;
	selp.f64 	%fd134, %fd133, %fd132, %p67;
	selp.f64 	%fd135, %fd132, %fd134, %p66;
	mov.b64 	%rd85, %fd135;
	mov.b64 	{%r209, %r214}, %rd85;
	mov.b32 	%r215, 4;
	// begin inline asm
	shfl.sync.down.b32 %r208, %r209, %r215, %r236, %r237;
	// end inline asm
	// begin inline asm
	shfl.sync.down.b32 %r213, %r214, %r215, %r236, %r237;
	// end inline asm
	mov.b64 	%rd86, {%r208, %r213};
	mov.b64 	%fd136, %rd86;
	add.s32 	%r243, %r187, 4;
	setp.gt.s32 	%p68, %r243, %r236;
	setp.lt.f64 	%p69, %fd135, %fd136;
	selp.f64 	%fd137, %fd136, %fd135, %p69;
	selp.f64 	%fd138, %fd135, %fd137, %p68;
	mov.b64 	%rd87, %fd138;
	mov.b64 	{%r219, %r224}, %rd87;
	mov.b32 	%r225, 8;
	// begin inline asm
	shfl.sync.down.b32 %r218, %r219, %r225, %r236, %r237;
	// end inline asm
	// begin inline asm
	shfl.sync.down.b32 %r223, %r224, %r225, %r236, %r237;
	// end inline asm
	mov.b64 	%rd88, {%r218, %r223};
	mov.b64 	%fd139, %rd88;
	add.s32 	%r244, %r187, 8;
	setp.gt.s32 	%p70, %r244, %r236;
	setp.lt.f64 	%p71, %fd138, %fd139;
	selp.f64 	%fd140, %fd139, %fd138, %p71;
	selp.f64 	%fd141, %fd138, %fd140, %p70;
	mov.b64 	%rd89, %fd141;
	mov.b64 	{%r229, %r234}, %rd89;
	mov.b32 	%r235, 16;
	// begin inline asm
	shfl.sync.down.b32 %r228, %r229, %r235, %r236, %r237;
	// end inline asm
	// begin inline asm
	shfl.sync.down.b32 %r233, %r234, %r235, %r236, %r237;
	// end inline asm
	mov.b64 	%rd90, {%r228, %r233};
	mov.b64 	%fd142, %rd90;
	add.s32 	%r245, %r187, 16;
	setp.gt.s32 	%p72, %r245, %r236;
	setp.lt.f64 	%p73, %fd141, %fd142;
	selp.f64 	%fd143, %fd142, %fd141, %p73;
	selp.f64 	%fd374, %fd141, %fd143, %p72;
	setp.ne.s32 	%p74, %r187, 0;
	@%p74 bra 	$L__BB4_53;
	shr.u32 	%r246, %r56, 2;
	and.b32  	%r247, %r246, 248;
	mov.u32 	%r248, _ZZN3cub18CUB_300001_SM_10006detail6reduce18DeviceReduceKernelINS2_10policy_hubIdjN4cuda3__47maximumIvEEE10Policy1000EPdjS8_dNS5_3std3__410__identityEEEvT0_PT3_T1_NS0_13GridEvenShareISI_EET2_T4_E12temp_storage;
	add.s32 	%r249, %r248, %r247;
	st.shared.f64 	[%r249+8], %fd374;
$L__BB4_53:
	bar.sync 	0;
	setp.ne.s32 	%p75, %r56, 0;
	@%p75 bra 	$L__BB4_71;
	setp.gt.u32 	%p76, %r55, 32;
	ld.shared.f64 	%fd144, [_ZZN3cub18CUB_300001_SM_10006detail6reduce18DeviceReduceKernelINS2_10policy_hubIdjN4cuda3__47maximumIvEEE10Policy1000EPdjS8_dNS5_3std3__410__identityEEEvT0_PT3_T1_NS0_13GridEvenShareISI_EET2_T4_E12temp_storage+16];
	setp.lt.f64 	%p77, %fd374, %fd144;
	selp.f64 	%fd146, %fd144, %fd374, %p77;
	selp.f64 	%fd147, %fd146, %fd374, %p76;
	setp.gt.u32 	%p78, %r55, 64;
	ld.shared.f64 	%fd149, [_ZZN3cub18CUB_300001_SM_10006detail6reduce18DeviceReduceKernelINS2_10policy_hubIdjN4cuda3__47maximumIvEEE10Policy1000EPdjS8_dNS5_3std3__410__identityEEEvT0_PT3_T1_NS0_13GridEvenShareISI_EET2_T4_E12temp_storage+24];
	setp.lt.f64 	%p79, %fd147, %fd149;
	selp.f64 	%fd151, %fd149, %fd147, %p79;
	selp.f64 	%fd152, %fd151, %fd147, %p78;
	setp.gt.u32 	%p80, %r55, 96;
	ld.shared.f64 	%fd154, [_ZZN3cub18CUB_300001_SM_10006detail6reduce18DeviceReduceKernelINS2_10policy_hubIdjN4cuda3__47maximumIvEEE10Policy1000EPdjS8_dNS5_3std3__410__identityEEEvT0_PT3_T1_NS0_13GridEvenShareISI_EET2_T4_E12temp_storage+32];
	setp.lt.f64 	%p81, %fd152, %fd154;
	selp.f64 	%fd156, %fd154, %fd152, %p81;
	selp.f64 	%fd157, %fd156, %fd152, %p80;
	setp.gt.u32 	%p82, %r55, 128;
	ld.shared.f64 	%fd159, [_ZZN3cub18CUB_300001_SM_10006detail6reduce18DeviceReduceKernelINS2_10policy_hubIdjN4cuda3__47maximumIvEEE10Policy1000EPdjS8_dNS5_3std3__410__identityEEEvT0_PT3_T1_NS0_13GridEvenShareISI_EET2_T4_E12temp_storage+40];
	setp.lt.f64 	%p83, %fd157, %fd159;
	selp.f64 	%fd161, %fd159, %fd157, %p83;
	selp.f64 	%fd162, %fd161, %fd157, %p82;
	setp.gt.u32 	%p84, %r55, 160;
	ld.shared.f64 	%fd164, [_ZZN3cub18CUB_300001_SM_10006detail6reduce18DeviceReduceKernelINS2_10policy_hubIdjN4cuda3__47maximumIvEEE10Policy1000EPdjS8_dNS5_3std3__410__identityEEEvT0_PT3_T1_NS0_13GridEvenShareISI_EET2_T4_E12temp_storage+48];
	setp.lt.f64 	%p85, %fd162, %fd164;
	selp.f64 	%fd166, %fd164, %fd162, %p85;
	selp.f64 	%fd167, %fd166, %fd162, %p84;
	setp.gt.u32 	%p86, %r55, 192;
	ld.shared.f64 	%fd169, [_ZZN3cub18CUB_300001_SM_10006detail6reduce18DeviceReduceKernelINS2_10policy_hubIdjN4cuda3__47maximumIvEEE10Policy1000EPdjS8_dNS5_3std3__410__identityEEEvT0_PT3_T1_NS0_13GridEvenShareISI_EET2_T4_E12temp_storage+56];
	setp.lt.f64 	%p87, %fd167, %fd169;
	selp.f64 	%fd171, %fd169, %fd167, %p87;
	selp.f64 	%fd172, %fd171, %fd167, %p86;
	setp.gt.u32 	%p88, %r55, 224;
	ld.shared.f64 	%fd174, [_ZZN3cub18CUB_300001_SM_10006detail6reduce18DeviceReduceKernelINS2_10policy_hubIdjN4cuda3__47maximumIvEEE10Policy1000EPdjS8_dNS5_3std3__410__identityEEEvT0_PT3_T1_NS0_13GridEvenShareISI_EET2_T4_E12temp_storage+64];
	setp.lt.f64 	%p89, %fd172, %fd174;
	selp.f64 	%fd176, %fd174, %fd172, %p89;
	selp.f64 	%fd374, %fd176, %fd172, %p88;
	bra.uni 	$L__BB4_71;
$L__BB4_55:
	mov.u32 	%r75, %tid.x;
	add.s32 	%r104, %r75, %r5;
	mul.wide.u32 	%rd20, %r104, 8;
	add.s64 	%rd5, %rd1, %rd20;
	// begin inline asm
	ld.global.nc.u64 %rd4, [%rd5];
	// end inline asm
	mov.b64 	%fd56, %rd4;
	add.s64 	%rd7, %rd5, 2048;
	// begin inline asm
	ld.global.nc.u64 %rd6, [%rd7];
	// end inline asm
	mov.b64 	%fd57, %rd6;
	add.s64 	%rd9, %rd5, 4096;
	// begin inline asm
	ld.global.nc.u64 %rd8, [%rd9];
	// end inline asm
	mov.b64 	%fd58, %rd8;
	add.s64 	%rd11, %rd5, 6144;
	// begin inline asm
	ld.global.nc.u64 %rd10, [%rd11];
	// end inline asm
	mov.b64 	%fd59, %rd10;
	add.s64 	%rd13, %rd5, 8192;
	// begin inline asm
	ld.global.nc.u64 %rd12, [%rd13];
	// end inline asm
	mov.b64 	%fd60, %rd12;
	add.s64 	%rd15, %rd5, 10240;
	// begin inline asm
	ld.global.nc.u64 %rd14, [%rd15];
	// end inline asm
	mov.b64 	%fd61, %rd14;
	add.s64 	%rd17, %rd5, 12288;
	// begin inline asm
	ld.global.nc.u64 %rd16, [%rd17];
	// end inline asm
	mov.b64 	%fd62, %rd16;
	add.s64 	%rd19, %rd5, 14336;
	// begin inline asm
	ld.global.nc.u64 %rd18, [%rd19];
	// end inline asm
	mov.b64 	%fd63, %rd18;
	setp.lt.f64 	%p3, %fd56, %fd57;
	selp.f64 	%fd64, %fd57, %fd56, %p3;
	setp.lt.f64 	%p4, %fd64, %fd58;
	selp.f64 	%fd65, %fd58, %fd64, %p4;
	setp.lt.f64 	%p5, %fd65, %fd59;
	selp.f64 	%fd66, %fd59, %fd65, %p5;
	setp.lt.f64 	%p6, %fd66, %fd60;
	selp.f64 	%fd67, %fd60, %fd66, %p6;
	setp.lt.f64 	%p7, %fd67, %fd61;
	selp.f64 	%fd68, %fd61, %fd67, %p7;
	setp.lt.f64 	%p8, %fd68, %fd62;
	selp.f64 	%fd69, %fd62, %fd68, %p8;
	setp.lt.f64 	%p9, %fd69, %fd63;
	selp.f64 	%fd373, %fd63, %fd69, %p9;
	setp.lt.u32 	%p10, %r55, %r4;
	@%p10 bra 	$L__BB4_67;
	add.s32 	%r76, %r4, %r5;
	add.s32 	%r533, %r76, 256;
	add.s32 	%r532, %r76, %r75;
	mov.b32 	%r534, 0;
$L__BB4_57:
	add.s32 	%r5, %r5, %r4;
	add.s32 	%r106, %r1, -2048;
	setp.gt.u32 	%p11, %r5, %r106;
	@%p11 bra 	$L__BB4_59;
	add.s32 	%r107, %r75, %r5;
	mul.wide.u32 	%rd37, %r107, 8;
	add.s64 	%rd22, %rd1, %rd37;
	// begin inline asm
	ld.global.nc.u64 %rd21, [%rd22];
	// end inline asm
	mov.b64 	%fd70, %rd21;
	add.s64 	%rd24, %rd22, 2048;
	// begin inline asm
	ld.global.nc.u64 %rd23, [%rd24];
	// end inline asm
	mov.b64 	%fd71, %rd23;
	add.s64 	%rd26, %rd22, 4096;
	// begin inline asm
	ld.global.nc.u64 %rd25, [%rd26];
	// end inline asm
	mov.b64 	%fd72, %rd25;
	add.s64 	%rd28, %rd22, 6144;
	// begin inline asm
	ld.global.nc.u64 %rd27, [%rd28];
	// end inline asm
	mov.b64 	%fd73, %rd27;
	add.s64 	%rd30, %rd22, 8192;
	// begin inline asm
	ld.global.nc.u64 %rd29, [%rd30];
	// end inline asm
	mov.b64 	%fd74, %rd29;
	add.s64 	%rd32, %rd22, 10240;
	// begin inline asm
	ld.global.nc.u64 %rd31, [%rd32];
	// end inline asm
	mov.b64 	%fd75, %rd31;
	add.s64 	%rd34, %rd22, 12288;
	// begin inline asm
	ld.global.nc.u64 %rd33, [%rd34];
	// end inline asm
	mov.b64 	%fd76, %rd33;
	add.s64 	%rd36, %rd22, 14336;
	// begin inline asm
	ld.global.nc.u64 %rd35, [%rd36];
	// end inline asm
	mov.b64 	%fd77, %rd35;
	setp.lt.f64 	%p12, %fd373, %fd70;
	selp.f64 	%fd78, %fd70, %fd373, %p12;
	setp.lt.f64 	%p13, %fd78, %fd71;
	selp.f64 	%fd79, %fd71, %fd78, %p13;
	setp.lt.f64 	%p14, %fd79, %fd72;
	selp.f64 	%fd80, %fd72, %fd79, %p14;
	setp.lt.f64 	%p15, %fd80, %fd73;
	selp.f64 	%fd81, %fd73, %fd80, %p15;
	setp.lt.f64 	%p16, %fd81, %fd74;
	selp.f64 	%fd82, %fd74, %fd81, %p16;
	setp.lt.f64 	%p17, %fd82, %fd75;
	selp.f64 	%fd83, %fd75, %fd82, %p17;
	setp.lt.f64 	%p18, %fd83, %fd76;
	selp.f64 	%fd84, %fd76, %fd83, %p18;
	setp.lt.f64 	%p19, %fd84, %fd77;
	selp.f64 	%fd373, %fd77, %fd84, %p19;
	sub.s32 	%r108, %r1, %r5;
	setp.lt.u32 	%p20, %r108, %r4;
	add.s32 	%r534, %r534, 1;
	add.s32 	%r533, %r533, %r4;
	add.s32 	%r532, %r532, %r4;
	@%p20 bra 	$L__BB4_67;
	bra.uni 	$L__BB4_57;
$L__BB4_59:
	setp.le.u32 	%p21, %r1, %r5;
	@%p21 bra 	$L__BB4_67;
	sub.s32 	%r87, %r1, %r5;
	setp.ge.s32 	%p22, %r75, %r87;
	@%p22 bra 	$L__BB4_67;
	not.b32 	%r109, %r75;
	add.s32 	%r110, %r1, %r109;
	sub.s32 	%r111, %r110, %r76;
	mul.lo.s32 	%r112, %r2, %r534;
	shl.b32 	%r113, %r112, 11;
	sub.s32 	%r88, %r111, %r113;
	shr.u32 	%r114, %r110, 8;
	add.s32 	%r89, %r114, 1;
	and.b32  	%r115, %r110, 768;
	setp.eq.s32 	%p23, %r115, 768;
	mov.u32 	%r539, %r75;
	@%p23 bra 	$L__BB4_64;
	and.b32  	%r116, %r89, 3;
	neg.s32 	%r536, %r116;
	mov.u32 	%r539, %r75;
$L__BB4_63:
	.pragma "nounroll";
	mul.wide.u32 	%rd40, %r532, 8;
	add.s64 	%rd39, %rd1, %rd40;
	// begin inline asm
	ld.global.nc.u64 %rd38, [%rd39];
	// end inline asm
	mov.b64 	%fd86, %rd38;
	setp.lt.f64 	%p24, %fd373, %fd86;
	selp.f64 	%fd373, %fd86, %fd373, %p24;
	add.s32 	%r539, %r539, 256;
	add.s32 	%r532, %r532, 256;
	add.s32 	%r536, %r536, 1;
	setp.ne.s32 	%p25, %r536, 0;
	@%p25 bra 	$L__BB4_63;
$L__BB4_64:
	setp.lt.u32 	%p26, %r88, 768;
	@%p26 bra 	$L__BB4_67;
	add.s32 	%r541, %r539, 512;
	add.s32 	%r540, %r539, %r533;
$L__BB4_66:
	add.s32 	%r117, %r540, -256;
	mul.wide.u32 	%rd49, %r117, 8;
	add.s64 	%rd42, %rd1, %rd49;
	// begin inline asm
	ld.global.nc.u64 %rd41, [%rd42];
	// end inline asm
	mov.b64 	%fd87, %rd41;
	setp.lt.f64 	%p27, %fd373, %fd87;
	selp.f64 	%fd88, %fd87, %fd373, %p27;
	mul.wide.u32 	%rd50, %r540, 8;
	add.s64 	%rd44, %rd1, %rd50;
	// begin inline asm
	ld.global.nc.u64 %rd43, [%rd44];
	// end inline asm
	mov.b64 	%fd89, %rd43;
	setp.lt.f64 	%p28, %fd88, %fd89;
	selp.f64 	%fd90, %fd89, %fd88, %p28;
	add.s32 	%r118, %r540, 256;
	mul.wide.u32 	%rd51, %r118, 8;
	add.s64 	%rd46, %rd1, %rd51;
	// begin inline asm
	ld.global.nc.u64 %rd45, [%rd46];
	// end inline asm
	mov.b64 	%fd91, %rd45;
	setp.lt.f64 	%p29, %fd90, %fd91;
	selp.f64 	%fd92, %fd91, %fd90, %p29;
	add.s32 	%r119, %r540, 512;
	mul.wide.u32 	%rd52, %r119, 8;
	add.s64 	%rd48, %rd1, %rd52;
	// begin inline asm
	ld.global.nc.u64 %rd47, [%rd48];
	// end inline asm
	mov.b64 	%fd93, %rd47;
	setp.lt.f64 	%p30, %fd92, %fd93;
	selp.f64 	%fd373, %fd93, %fd92, %p30;
	add.s32 	%r102, %r541, 1024;
	add.s32 	%r120, %r541, 512;
	add.s32 	%r540, %r540, 1024;
	setp.lt.s32 	%p31, %r120, %r87;
	mov.u32 	%r541, %r102;
	@%p31 bra 	$L__BB4_66;
$L__BB4_67:
	// begin inline asm
	mov.u32 %r121, %laneid;
	// end inline asm
	mov.b64 	%rd53, %fd373;
	mov.b64 	{%r123, %r128}, %rd53;
	mov.b32 	%r129, 1;
	mov.b32 	%r170, 31;
	mov.b32 	%r171, -1;
	// begin inline asm
	shfl.sync.down.b32 %r122, %r123, %r129, %r170, %r171;
	// end inline asm
	// begin inline asm
	shfl.sync.down.b32 %r127, %r128, %r129, %r170, %r171;
	// end inline asm
	mov.b64 	%rd54, {%r122, %r127};
	mov.b64 	%fd94, %rd54;
	setp.gt.s32 	%p32, %r121, 30;
	setp.lt.f64 	%p33, %fd373, %fd94;
	selp.f64 	%fd95, %fd94, %fd373, %p33;
	selp.f64 	%fd96, %fd373, %fd95, %p32;
	mov.b64 	%rd55, %fd96;
	mov.b64 	{%r133, %r138}, %rd55;
	mov.b32 	%r139, 2;
	// begin inline asm
	shfl.sync.down.b32 %r132, %r133, %r139, %r170, %r171;
	// end inline asm
	// begin inline asm
	shfl.sync.down.b32 %r137, %r138, %r139, %r170, %r171;
	// end inline asm
	mov.b64 	%rd56, {%r132, %r137};
	mov.b64 	%fd97, %rd56;
	setp.gt.s32 	%p34, %r121, 29;
	setp.lt.f64 	%p35, %fd96, %fd97;
	selp.f64 	%fd98, %fd97, %fd96, %p35;
	selp.f64 	%fd99, %fd96, %fd98, %p34;
	mov.b64 	%rd57, %fd99;
	mov.b64 	{%r143, %r148}, %rd57;
	mov.b32 	%r149, 4;
	// begin inline asm
	shfl.sync.down.b32 %r142, %r143, %r149, %r170, %r171;
	// end inline asm
	// begin inline asm
	shfl.sync.down.b32 %r147, %r148, %r149, %r170, %r171;
	// end inline asm
	mov.b64 	%rd58, {%r142, %r147};
	mov.b64 	%fd100, %rd58;
	setp.gt.s32 	%p36, %r121, 27;
	setp.lt.f64 	%p37, %fd99, %fd100;
	selp.f64 	%fd101, %fd100, %fd99, %p37;
	selp.f64 	%fd102, %fd99, %fd101, %p36;
	mov.b64 	%rd59, %fd102;
	mov.b64 	{%r153, %r158}, %rd59;
	mov.b32 	%r159, 8;
	// begin inline asm
	shfl.sync.down.b32 %r152, %r153, %r159, %r170, %r171;
	// end inline asm
	// begin inline asm
	shfl.sync.down.b32 %r157, %r158, %r159, %r170, %r171;
	// end inline asm
	mov.b64 	%rd60, {%r152, %r157};
	mov.b64 	%fd103, %rd60;
	setp.gt.s32 	%p38, %r121, 23;
	setp.lt.f64 	%p39, %fd102, %fd103;
	selp.f64 	%fd104, %fd103, %fd102, %p39;
	selp.f64 	%fd105, %fd102, %fd104, %p38;
	mov.b64 	%rd61, %fd105;
	mov.b64 	{%r163, %r168}, %rd61;
	mov.b32 	%r169, 16;
	// begin inline asm
	shfl.sync.down.b32 %r162, %r163, %r169, %r170, %r171;
	// end inline asm
	// begin inline asm
	shfl.sync.down.b32 %r167, %r168, %r169, %r170, %r171;
	// end inline asm
	mov.b64 	%rd62, {%r162, %r167};
	mov.b64 	%fd106, %rd62;
	setp.gt.s32 	%p40, %r121, 15;
	setp.lt.f64 	%p41, %fd105, %fd106;
	selp.f64 	%fd52, %fd106, %fd105, %p41;
	selp.f64 	%fd374, %fd105, %fd52, %p40;
	setp.ne.s32 	%p42, %r121, 0;
	@%p42 bra 	$L__BB4_69;
	shr.u32 	%r172, %r75, 2;
	and.b32  	%r173, %r172, 248;
	mov.u32 	%r174, _ZZN3cub18CUB_300001_SM_10006detail6reduce18DeviceReduceKernelINS2_10policy_hubIdjN4cuda3__47maximumIvEEE10Policy1000EPdjS8_dNS5_3std3__410__identityEEEvT0_PT3_T1_NS0_13GridEvenShareISI_EET2_T4_E12temp_storage;
	add.s32 	%r175, %r174, %r173;
	st.shared.f64 	[%r175+8], %fd52;
$L__BB4_69:
	bar.sync 	0;
	setp.ne.s32 	%p43, %r75, 0;
	@%p43 bra 	$L__BB4_71;
	ld.shared.f64 	%fd107, [_ZZN3cub18CUB_300001_SM_10006detail6reduce18DeviceReduceKernelINS2_10policy_hubIdjN4cuda3__47maximumIvEEE10Policy1000EPdjS8_dNS5_3std3__410__identityEEEvT0_PT3_T1_NS0_13GridEvenShareISI_EET2_T4_E12temp_storage+16];
	setp.lt.f64 	%p44, %fd374, %fd107;
	selp.f64 	%fd108, %fd107, %fd374, %p44;
	ld.shared.f64 	%fd109, [_ZZN3cub18CUB_300001_SM_10006detail6reduce18DeviceReduceKernelINS2_10policy_hubIdjN4cuda3__47maximumIvEEE10Policy1000EPdjS8_dNS5_3std3__410__identityEEEvT0_PT3_T1_NS0_13GridEvenShareISI_EET2_T4_E12temp_storage+24];
	setp.lt.f64 	%p45, %fd108, %fd109;
	selp.f64 	%fd110, %fd109, %fd108, %p45;
	ld.shared.f64 	%fd111, [_ZZN3cub18CUB_300001_SM_10006detail6reduce18DeviceReduceKernelINS2_10policy_hubIdjN4cuda3__47maximumIvEEE10Policy1000EPdjS8_dNS5_3std3__410__identityEEEvT0_PT3_T1_NS0_13GridEvenShareISI_EET2_T4_E12temp_storage+32];
	setp.lt.f64 	%p46, %fd110, %fd111;
	selp.f64 	%fd112, %fd111, %fd110, %p46;
	ld.shared.f64 	%fd113, [_ZZN3cub18CUB_300001_SM_10006detail6reduce18DeviceReduceKernelINS2_10policy_hubIdjN4cuda3__47maximumIvEEE10Policy1000EPdjS8_dNS5_3std3__410__identityEEEvT0_PT3_T1_NS0_13GridEvenShareISI_EET2_T4_E12temp_storage+40];
	setp.lt.f64 	%p47, %fd112, %fd113;
	selp.f64 	%fd114, %fd113, %fd112, %p47;
	ld.shared.f64 	%fd115, [_ZZN3cub18CUB_300001_SM_10006detail6reduce18DeviceReduceKernelINS2_10policy_hubIdjN4cuda3__47maximumIvEEE10Policy1000EPdjS8_dNS5_3std3__410__identityEEEvT0_PT3_T1_NS0_13GridEvenShareISI_EET2_T4_E12temp_storage+48];
	setp.lt.f64 	%p48, %fd114, %fd115;
	selp.f64 	%fd116, %fd115, %fd114, %p48;
	ld.shared.f64 	%fd117, [_ZZN3cub18CUB_300001_SM_10006detail6reduce18DeviceReduceKernelINS2_10policy_hubIdjN4cuda3__47maximumIvEEE10Policy1000EPdjS8_dNS5_3std3__410__identityEEEvT0_PT3_T1_NS0_13GridEvenShareISI_EET2_T4_E12temp_storage+56];
	setp.lt.f64 	%p49, %fd116, %fd117;
	selp.f64 	%fd118, %fd117, %fd116, %p49;
	ld.shared.f64 	%fd119, [_ZZN3cub18CUB_300001_SM_10006detail6reduce18DeviceReduceKernelINS2_10policy_hubIdjN4cuda3__47maximumIvEEE10Policy1000EPdjS8_dNS5_3std3__410__identityEEEvT0_PT3_T1_NS0_13GridEvenShareISI_EET2_T4_E12temp_storage+64];
	setp.lt.f64 	%p50, %fd118, %fd119;
	selp.f64 	%fd374, %fd119, %fd118, %p50;
$L__BB4_71:
	mov.u32 	%r507, %tid.x;
	setp.ne.s32 	%p216, %r507, 0;
	@%p216 bra 	$L__BB4_73;
	ld.param.u64 	%rd196, [_ZN3cub18CUB_300001_SM_10006detail6reduce18DeviceReduceKernelINS2_10policy_hubIdjN4cuda3__47maximumIvEEE10Policy1000EPdjS8_dNS5_3std3__410__identityEEEvT0_PT3_T1_NS0_13GridEvenShareISI_EET2_T4__param_1];
	cvta.to.global.u64 	%rd193, %rd196;
	mul.wide.u32 	%rd194, %r3, 8;
	add.s64 	%rd195, %rd193, %rd194;
	st.global.f64 	[%rd195], %fd374;
$L__BB4_73:
	ret;

}
	// .globl	_ZN3cub18CUB_300001_SM_10006detail6reduce28DeviceReduceSingleTileKernelINS2_10policy_hubIdjN4cuda3__47maximumIvEEE10Policy1000EPdSB_iS8_ddNS5_3std3__410__identityEEEvT0_T1_T2_T3_T4_T6_
.visible .entry _ZN3cub18CUB_300001_SM_10006detail6reduce28DeviceReduceSingleTileKernelINS2_10policy_hubIdjN4cuda3__47maximumIvEEE10Policy1000EPdSB_iS8_ddNS5_3std3__410__identityEEEvT0_T1_T2_T3_T4_T6_(
	.param .u64 .ptr .align 1 _ZN3cub18CUB_300001_SM_10006detail6reduce28DeviceReduceSingleTileKernelINS2_10policy_hubIdjN4cuda3__47maximumIvEEE10Policy1000EPdSB_iS8_ddNS5_3std3__410__identityEEEvT0_T1_T2_T3_T4_T6__param_0,
	.param .u64 .ptr .align 1 _ZN3cub18CUB_300001_SM_10006detail6reduce28DeviceReduceSingleTileKernelINS2_10policy_hubIdjN4cuda3__47maximumIvEEE10Policy1000EPdSB_iS8_ddNS5_3std3__410__identityEEEvT0_T1_T2_T3_T4_T6__param_1,
	.param .u32 _ZN3cub18CUB_300001_SM_10006detail6reduce28DeviceReduceSingleTileKernelINS2_10policy_hubIdjN4cuda3__47maximumIvEEE10Policy1000EPdSB_iS8_ddNS5_3std3__410__identityEEEvT0_T1_T2_T3_T4_T6__param_2,
	.param .align 1 .b8 _ZN3cub18CUB_300001_SM_10006detail6reduce28DeviceReduceSingleTileKernelINS2_10policy_hubIdjN4cuda3__47maximumIvEEE10Policy1000EPdSB_iS8_ddNS5_3std3__410__identityEEEvT0_T1_T2_T3_T4_T6__param_3[1],
	.param .f64 _ZN3cub18CUB_300001_SM_10006detail6reduce28DeviceReduceSingleTileKernelINS2_10policy_hubIdjN4cuda3__47maximumIvEEE10Policy1000EPdSB_iS8_ddNS5_3std3__410__identityEEEvT0_T1_T2_T3_T4_T6__param_4,
	.param .align 1 .b8 _ZN3cub18CUB_300001_SM_10006detail6reduce28DeviceReduceSingleTileKernelINS2_10policy_hubIdjN4cuda3__47maximumIvEEE10Policy1000EPdSB_iS8_ddNS5_3std3__410__identityEEEvT0_T1_T2_T3_T4_T6__param_5[1]
)
.maxntid 256
.minnctapersm 1
{
	.reg .pred 	%p<220>;
	.reg .b32 	%r<472>;
	.reg .b64 	%rd<206>;
	.reg .b64 	%fd<381>;
	// demoted variable
	.shared .align 8 .b8 _ZZN3cub18CUB_300001_SM_10006detail6reduce28DeviceReduceSingleTileKernelINS2_10policy_hubIdjN4cuda3__47maximumIvEEE10Policy1000EPdSB_iS8_ddNS5_3std3__410__identityEEEvT0_T1_T2_T3_T4_T6_E12temp_storage[80];
	ld.param.u64 	%rd15, [_ZN3cub18CUB_300001_SM_10006detail6reduce28DeviceReduceSingleTileKernelINS2_10policy_hubIdjN4cuda3__47maximumIvEEE10Policy1000EPdSB_iS8_ddNS5_3std3__410__identityEEEvT0_T1_T2_T3_T4_T6__param_0];
	ld.param.u64 	%rd16, [_ZN3cub18CUB_300001_SM_10006detail6reduce28DeviceReduceSingleTileKernelINS2_10policy_hubIdjN4cuda3__47maximumIvEEE10Policy1000EPdSB_iS8_ddNS5_3std3__410__identityEEEvT0_T1_T2_T3_T4_T6__param_1];
	ld.param.u32 	%r68, [_ZN3cub18CUB_300001_SM_10006detail6reduce28DeviceReduceSingleTileKernelINS2_10policy_hubIdjN4cuda3__47maximumIvEEE10Policy1000EPdSB_iS8_ddNS5_3std3__410__identityEEEvT0_T1_T2_T3_T4_T6__param_2];
	ld.param.f64 	%fd58, [_ZN3cub18CUB_300001_SM_10006detail6reduce28DeviceReduceSingleTileKernelINS2_10policy_hubIdjN4cuda3__47maximumIvEEE10Policy1000EPdSB_iS8_ddNS5_3std3__410__identityEEEvT0_T1_T2_T3_T4_T6__param_4];
	cvta.to.global.u64 	%rd1, %rd16;
	setp.ne.s32 	%p1, %r68, 0;
	@%p1 bra 	$L__BB5_3;
	mov.u32 	%r445, %tid.x;
	setp.ne.s32 	%p219, %r445, 0;
	@%p219 bra 	$L__BB5_74;
	st.global.f64 	[%rd1], %fd58;
	bra.uni 	$L__BB5_74;
$L__BB5_3:
	and.b64  	%rd17, %rd15, 31;
	setp.ne.s64 	%p2, %rd17, 0;
	@%p2 bra 	$L__BB5_38;
	setp.gt.s32 	%p110, %r68, 2047;
	@%p110 bra 	$L__BB5_22;
	mov.u32 	%r1, %tid.x;
	setp.ge.s32 	%p159, %r1, %r68;
	mov.f64 	%fd359, 0d0000000000000000;
	mov.u32 	%r449, %r1;
	@%p159 bra 	$L__BB5_7;
	mul.wide.u32 	%rd169, %r1, 8;
	add.s64 	%rd168, %rd15, %rd169;
	// begin inline asm
	ld.global.nc.u64 %rd167, [%rd168];
	// end inline asm
	mov.b64 	%fd359, %rd167;
	add.s32 	%r449, %r1, 256;
$L__BB5_7:
	setp.ge.s32 	%p160, %r449, %r68;
	@%p160 bra 	$L__BB5_13;
	not.b32 	%r321, %r449;
	add.s32 	%r4, %r68, %r321;
	and.b32  	%r322, %r4, 768;
	setp.eq.s32 	%p161, %r322, 768;
	@%p161 bra 	$L__BB5_11;
	mul.wide.u32 	%rd170, %r449, 8;
	add.s64 	%rd202, %rd15, %rd170;
	shr.u32 	%r323, %r4, 8;
	add.s32 	%r324, %r323, 1;
	and.b32  	%r325, %r324, 3;
	neg.s32 	%r447, %r325;
$L__BB5_10:
	.pragma "nounroll";
	// begin inline asm
	ld.global.nc.u64 %rd171, [%rd202];
	// end inline asm
	mov.b64 	%fd272, %rd171;
	setp.lt.f64 	%p162, %fd359, %fd272;
	selp.f64 	%fd359, %fd272, %fd359, %p162;
	add.s32 	%r449, %r449, 256;
	add.s64 	%rd202, %rd202, 2048;
	add.s32 	%r447, %r447, 1;
	setp.ne.s32 	%p163, %r447, 0;
	@%p163 bra 	$L__BB5_10;
$L__BB5_11:
	setp.lt.u32 	%p164, %r4, 768;
	@%p164 bra 	$L__BB5_13;
$L__BB5_12:
	mul.wide.s32 	%rd181, %r449, 8;
	add.s64 	%rd174, %rd15, %rd181;
	// begin inline asm
	ld.global.nc.u64 %rd173, [%rd174];
	// end inline asm
	mov.b64 	%fd273, %rd173;
	setp.lt.f64 	%p165, %fd359, %fd273;
	selp.f64 	%fd274, %fd273, %fd359, %p165;
	add.s64 	%rd176, %rd174, 2048;
	// begin inline asm
	ld.global.nc.u64 %rd175, [%rd176];
	// end inline asm
	mov.b64 	%fd275, %rd175;
	setp.lt.f64 	%p166, %fd274, %fd275;
	selp.f64 	%fd276, %fd275, %fd274, %p166;
	add.s64 	%rd178, %rd174, 4096;
	// begin inline asm
	ld.global.nc.u64 %rd177, [%rd178];
	// end inline asm
	mov.b64 	%fd277, %rd177;
	setp.lt.f64 	%p167, %fd276, %fd277;
	selp.f64 	%fd278, %fd277, %fd276, %p167;
	add.s64 	%rd180, %rd174, 6144;
	// begin inline asm
	ld.global.nc.u64 %rd179, [%rd180];
	// end inline asm
	mov.b64 	%fd279, %rd179;
	setp.lt.f64 	%p168, %fd278, %fd279;
	selp.f64 	%fd359, %fd279, %fd278, %p168;
	add.s32 	%r449, %r449, 1024;
	setp.lt.s32 	%p169, %r449, %r68;
	@%p169 bra 	$L__BB5_12;
$L__BB5_13:
	setp.lt.s32 	%p170, %r68, 256;
	@%p170 bra 	$L__BB5_18;
	// begin inline asm
	mov.u32 %r389, %laneid;
	// end inline asm
	mov.b64 	%rd192, %fd359;
	mov.b64 	{%r391, %r396}, %rd192;
	mov.b32 	%r397, 1;
	mov.b32 	%r438, 31;
	mov.b32 	%r439, -1;
	// begin inline asm
	shfl.sync.down.b32 %r390, %r391, %r397, %r438, %r439;
	// end inline asm
	// begin inline asm
	shfl.sync.down.b32 %r395, %r396, %r397, %r438, %r439;
	// end inline asm
	mov.b64 	%rd193, {%r390, %r395};
	mov.b64 	%fd327, %rd193;
	setp.gt.s32 	%p198, %r389, 30;
	setp.lt.f64 	%p199, %fd359, %fd327;
	selp.f64 	%fd328, %fd327, %fd359, %p199;
	selp.f64 	%fd329, %fd359, %fd328, %p198;
	mov.b64 	%rd194, %fd329;
	mov.b64 	{%r401, %r406}, %rd194;
	mov.b32 	%r407, 2;
	// begin inline asm
	shfl.sync.down.b32 %r400, %r401, %r407, %r438, %r439;
	// end inline asm
	// begin inline asm
	shfl.sync.down.b32 %r405, %r406, %r407, %r438, %r439;
	// end inline asm
	mov.b64 	%rd195, {%r400, %r405};
	mov.b64 	%fd330, %rd195;
	setp.gt.s32 	%p200, %r389, 29;
	setp.lt.f64 	%p201, %fd329, %fd330;
	selp.f64 	%fd331, %fd330, %fd329, %p201;
	selp.f64 	%fd332, %fd329, %fd331, %p200;
	mov.b64 	%rd196, %fd332;
	mov.b64 	{%r411, %r416}, %rd196;
	mov.b32 	%r417, 4;
	// begin inline asm
	shfl.sync.down.b32 %r410, %r411, %r417, %r438, %r439;
	// end inline asm
	// begin inline asm
	shfl.sync.down.b32 %r415, %r416, %r417, %r438, %r439;
	// end inline asm
	mov.b64 	%rd197, {%r410, %r415};
	mov.b64 	%fd333, %rd197;
	setp.gt.s32 	%p202, %r389, 27;
	setp.lt.f64 	%p203, %fd332, %fd333;
	selp.f64 	%fd334, %fd333, %fd332, %p203;
	selp.f64 	%fd335, %fd332, %fd334, %p202;
	mov.b64 	%rd198, %fd335;
	mov.b64 	{%r421, %r426}, %rd198;
	mov.b32 	%r427, 8;
	// begin inline asm
	shfl.sync.down.b32 %r420, %r421, %r427, %r438, %r439;
	// end inline asm
	// begin inline asm
	shfl.sync.down.b32 %r425, %r426, %r427, %r438, %r439;
	// end inline asm
	mov.b64 	%rd199, {%r420, %r425};
	mov.b64 	%fd336, %rd199;
	setp.gt.s32 	%p204, %r389, 23;
	setp.lt.f64 	%p205, %fd335, %fd336;
	selp.f64 	%fd337, %fd336, %fd335, %p205;
	selp.f64 	%fd338, %fd335, %fd337, %p204;
	mov.b64 	%rd200, %fd338;
	mov.b64 	{%r431, %r436}, %rd200;
	mov.b32 	%r437, 16;
	// begin inline asm
	shfl.sync.down.b32 %r430, %r431, %r437, %r438, %r439;
	// end inline asm
	// begin inline asm
	shfl.sync.down.b32 %r435, %r436, %r437, %r438, %r439;
	// end inline asm
	mov.b64 	%rd201, {%r430, %r435};
	mov.b64 	%fd339, %rd201;
	setp.gt.s32 	%p206, %r389, 15;
	setp.lt.f64 	%p207, %fd338, %fd339;
	selp.f64 	%fd10, %fd339, %fd338, %p207;
	selp.f64 	%fd380, %fd338, %fd10, %p206;
	setp.ne.s32 	%p208, %r389, 0;
	@%p208 bra 	$L__BB5_16;
	shr.u32 	%r440, %r1, 2;
	and.b32  	%r441, %r440, 248;
	mov.u32 	%r442, _ZZN3cub18CUB_300001_SM_10006detail6reduce28DeviceReduceSingleTileKernelINS2_10policy_hubIdjN4cuda3__47maximumIvEEE10Policy1000EPdSB_iS8_ddNS5_3std3__410__identityEEEvT0_T1_T2_T3_T4_T6_E12temp_storage;
	add.s32 	%r443, %r442, %r441;
	st.shared.f64 	[%r443+8], %fd10;
$L__BB5_16:
	bar.sync 	0;
	setp.ne.s32 	%p209, %r1, 0;
	@%p209 bra 	$L__BB5_72;
	ld.shared.f64 	%fd340, [_ZZN3cub18CUB_300001_SM_10006detail6reduce28DeviceReduceSingleTileKernelINS2_10policy_hubIdjN4cuda3__47maximumIvEEE10Policy1000EPdSB_iS8_ddNS5_3std3__410__identityEEEvT0_T1_T2_T3_T4_T6_E12temp_storage+16];
	setp.lt.f64 	%p210, %fd380, %fd340;
	selp.f64 	%fd341, %fd340, %fd380, %p210;
	ld.shared.f64 	%fd342, [_ZZN3cub18CUB_300001_SM_10006detail6reduce28DeviceReduceSingleTileKernelINS2_10policy_hubIdjN4cuda3__47maximumIvEEE10Policy1000EPdSB_iS8_ddNS5_3std3__410__identityEEEvT0_T1_T2_T3_T4_T6_E12temp_storage+24];
	setp.lt.f64 	%p211, %fd341, %fd342;
	selp.f64 	%fd343, %fd342, %fd341, %p211;
	ld.shared.f64 	%fd344, [_ZZN3cub18CUB_300001_SM_10006detail6reduce28DeviceReduceSingleTileKernelINS2_10policy_hubIdjN4cuda3__47maximumIvEEE10Policy1000EPdSB_iS8_ddNS5_3std3__410__identityEEEvT0_T1_T2_T3_T4_T6_E12temp_storage+32];
	setp.lt.f64 	%p212, %fd343, %fd344;
	selp.f64 	%fd345, %fd344, %fd343, %p212;
	ld.shared.f64 	%fd346, [_ZZN3cub18CUB_300001_SM_10006detail6reduce28DeviceReduceSingleTileKernelINS2_10policy_hubIdjN4cuda3__47maximumIvEEE10Policy1000EPdSB_iS8_ddNS5_3std3__410__identityEEEvT0_T1_T2_T3_T4_T6_E12temp_storage+40];
	setp.lt.f64 	%p213, %fd345, %fd346;
	selp.f64 	%fd347, %fd346, %fd345, %p213;
	ld.shared.f64 	%fd348, [_ZZN3cub18CUB_300001_SM_10006detail6reduce28DeviceReduceSingleTileKernelINS2_10policy_hubIdjN4cuda3__47maximumIvEEE10Policy1000EPdSB_iS8_ddNS5_3std3__410__identityEEEvT0_T1_T2_T3_T4_T6_E12temp_storage+48];
	setp.lt.f64 	%p214, %fd347, %fd348;
	selp.f64 	%fd349, %fd348, %fd347, %p214;
	ld.shared.f64 	%fd350, [_ZZN3cub18CUB_300001_SM_10006detail6reduce28DeviceReduceSingleTileKernelINS2_10policy_hubIdjN4cuda3__47maximumIvEEE10Policy1000EPdSB_iS8_ddNS5_3std3__410__identityEEEvT0_T1_T2_T3_T4_T6_E12temp_storage+56];
	setp.lt.f64 	%p215, %fd349, %fd350;
	selp.f64 	%fd351, %fd350, %fd349, %p215;
	ld.shared.f64 	%fd352, [_ZZN3cub18CUB_300001_SM_10006detail6reduce28DeviceReduceSingleTileKernelINS2_10policy_hubIdjN4cuda3__47maximumIvEEE10Policy1000EPdSB_iS8_ddNS5_3std3__410__identityEEEvT0_T1_T2_T3_T4_T6_E12temp_storage+64];
	setp.lt.f64 	%p216, %fd351, %fd352;
	selp.f64 	%fd380, %fd352, %fd351, %p216;
	bra.uni 	$L__BB5_72;
$L__BB5_18:
	// begin inline asm
	mov.u32 %r326, %laneid;
	// end inline asm
	and.b32  	%r377, %r1, 992;
	add.s32 	%r378, %r377, 32;
	setp.gt.s32 	%p171, %r378, %r68;
	not.b32 	%r379, %r377;
	add.s32 	%r380, %r68, %r379;
	selp.b32 	%r375, %r380, 31, %p171;
	mov.b64 	%rd182, %fd359;
	mov.b64 	{%r328, %r333}, %rd182;
	mov.b32 	%r334, 1;
	mov.b32 	%r376, -1;
	// begin inline asm
	shfl.sync.down.b32 %r327, %r328, %r334, %r375, %r376;
	// end inline asm
	// begin inline asm
	shfl.sync.down.b32 %r332, %r333, %r334, %r375, %r376;
	// end inline asm
	mov.b64 	%rd183, {%r327, %r332};
	mov.b64 	%fd280, %rd183;
	setp.lt.s32 	%p172, %r326, %r375;
	setp.lt.f64 	%p173, %fd359, %fd280;
	selp.f64 	%fd281, %fd280, %fd359, %p173;
	selp.f64 	%fd282, %fd281, %fd359, %p172;
	mov.b64 	%rd184, %fd282;
	mov.b64 	{%r338, %r343}, %rd184;
	mov.b32 	%r344, 2;
	// begin inline asm
	shfl.sync.down.b32 %r337, %r338, %r344, %r375, %r376;
	// end inline asm
	// begin inline asm
	shfl.sync.down.b32 %r342, %r343, %r344, %r375, %r376;
	// end inline asm
	mov.b64 	%rd185, {%r337, %r342};
	mov.b64 	%fd283, %rd185;
	add.s32 	%r381, %r326, 2;
	setp.gt.s32 	%p174, %r381, %r375;
	setp.lt.f64 	%p175, %fd282, %fd283;
	selp.f64 	%fd284, %fd283, %fd282, %p175;
	selp.f64 	%fd285, %fd282, %fd284, %p174;
	mov.b64 	%rd186, %fd285;
	mov.b64 	{%r348, %r353}, %rd186;
	mov.b32 	%r354, 4;
	// begin inline asm
	shfl.sync.down.b32 %r347, %r348, %r354, %r375, %r376;
	// end inline asm
	// begin inline asm
	shfl.sync.down.b32 %r352, %r353, %r354, %r375, %r376;
	// end inline asm
	mov.b64 	%rd187, {%r347, %r352};
	mov.b64 	%fd286, %rd187;
	add.s32 	%r382, %r326, 4;
	setp.gt.s32 	%p176, %r382, %r375;
	setp.lt.f64 	%p177, %fd285, %fd286;
	selp.f64 	%fd287, %fd286, %fd285, %p177;
	selp.f64 	%fd288, %fd285, %fd287, %p176;
	mov.b64 	%rd188, %fd288;
	mov.b64 	{%r358, %r363}, %rd188;
	mov.b32 	%r364, 8;
	// begin inline asm
	shfl.sync.down.b32 %r357, %r358, %r364, %r375, %r376;
	// end inline asm
	// begin inline asm
	shfl.sync.down.b32 %r362, %r363, %r364, %r375, %r376;
	// end inline asm
	mov.b64 	%rd189, {%r357, %r362};
	mov.b64 	%fd289, %rd189;
	add.s32 	%r383, %r326, 8;
	setp.gt.s32 	%p178, %r383, %r375;
	setp.lt.f64 	%p179, %fd288, %fd289;
	selp.f64 	%fd290, %fd289, %fd288, %p179;
	selp.f64 	%fd291, %fd288, %fd290, %p178;
	mov.b64 	%rd190, %fd291;
	mov.b64 	{%r368, %r373}, %rd190;
	mov.b32 	%r374, 16;
	// begin inline asm
	shfl.sync.down.b32 %r367, %r368, %r374, %r375, %r376;
	// end inline asm
	// begin inline asm
	shfl.sync.down.b32 %r372, %r373, %r374, %r375, %r376;
	// end inline asm
	mov.b64 	%rd191, {%r367, %r372};
	mov.b64 	%fd292, %rd191;
	add.s32 	%r384, %r326, 16;
	setp.gt.s32 	%p180, %r384, %r375;
	setp.lt.f64 	%p181, %fd291, %fd292;
	selp.f64 	%fd293, %fd292, %fd291, %p181;
	selp.f64 	%fd380, %fd291, %fd293, %p180;
	setp.ne.s32 	%p182, %r326, 0;
	@%p182 bra 	$L__BB5_20;
	shr.u32 	%r385, %r1, 2;
	and.b32  	%r386, %r385, 248;
	mov.u32 	%r387, _ZZN3cub18CUB_300001_SM_10006detail6reduce28DeviceReduceSingleTileKernelINS2_10policy_hubIdjN4cuda3__47maximumIvEEE10Policy1000EPdSB_iS8_ddNS5_3std3__410__identityEEEvT0_T1_T2_T3_T4_T6_E12temp_storage;
	add.s32 	%r388, %r387, %r386;
	st.shared.f64 	[%r388+8], %fd380;
$L__BB5_20:
	bar.sync 	0;
	setp.ne.s32 	%p183, %r1, 0;
	@%p183 bra 	$L__BB5_72;
	setp.gt.s32 	%p184, %r68, 32;
	ld.shared.f64 	%fd294, [_ZZN3cub18CUB_300001_SM_10006detail6reduce28DeviceReduceSingleTileKernelINS2_10policy_hubIdjN4cuda3__47maximumIvEEE10Policy1000EPdSB_iS8_ddNS5_3std3__410__identityEEEvT0_T1_T2_T3_T4_T6_E12temp_storage+16];
	setp.lt.f64 	%p185, %fd380, %fd294;
	selp.f64 	%fd296, %fd294, %fd380, %p185;
	selp.f64 	%fd297, %fd296, %fd380, %p184;
	setp.gt.s32 	%p186, %r68, 64;
	ld.shared.f64 	%fd299, [_ZZN3cub18CUB_300001_SM_10006detail6reduce28DeviceReduceSingleTileKernelINS2_10policy_hubIdjN4cuda3__47maximumIvEEE10Policy1000EPdSB_iS8_ddNS5_3std3__410__identityEEEvT0_T1_T2_T3_T4_T6_E12temp_storage+24];
	setp.lt.f64 	%p187, %fd297, %fd299;
	selp.f64 	%fd301, %fd299, %fd297, %p187;
	selp.f64 	%fd302, %fd301, %fd297, %p186;
	setp.gt.s32 	%p188, %r68, 96;
	ld.shared.f64 	%fd304, [_ZZN3cub18CUB_300001_SM_10006detail6reduce28DeviceReduceSingleTileKernelINS2_10policy_hubIdjN4cuda3__47maximumIvEEE10Policy1000EPdSB_iS8_ddNS5_3std3__410__identityEEEvT0_T1_T2_T3_T4_T6_E12temp_storage+32];
	setp.lt.f64 	%p189, %fd302, %fd304;
	selp.f64 	%fd306, %fd304, %fd302, %p189;
	selp.f64 	%fd307, %fd306, %fd302, %p188;
	setp.gt.s32 	%p190, %r68, 128;
	ld.shared.f64 	%fd309, [_ZZN3cub18CUB_300001_SM_10006detail6reduce28DeviceReduceSingleTileKernelINS2_10policy_hubIdjN4cuda3__47maximumIvEEE10Policy1000EPdSB_iS8_ddNS5_3std3__410__identityEEEvT0_T1_T2_T3_T4_T6_E12temp_storage+40];
	setp.lt.f64 	%p191, %fd307, %fd309;
	selp.f64 	%fd311, %fd309, %fd307, %p191;
	selp.f64 	%fd312, %fd311, %fd307, %p190;
	setp.gt.s32 	%p192, %r68, 160;
	ld.shared.f64 	%fd314, [_ZZN3cub18CUB_300001_SM_10006detail6reduce28DeviceReduceSingleTileKernelINS2_10policy_hubIdjN4cuda3__47maximumIvEEE10Policy1000EPdSB_iS8_ddNS5_3std3__410__identityEEEvT0_T1_T2_T3_T4_T6_E12temp_storage+48];
	setp.lt.f64 	%p193, %fd312, %fd314;
	selp.f64 	%fd316, %fd314, %fd312, %p193;
	selp.f64 	%fd317, %fd316, %fd312, %p192;
	setp.gt.s32 	%p194, %r68, 192;
	ld.shared.f64 	%fd319, [_ZZN3cub18CUB_300001_SM_10006detail6reduce28DeviceReduceSingleTileKernelINS2_10policy_hubIdjN4cuda3__47maximumIvEEE10Policy1000EPdSB_iS8_ddNS5_3std3__410__identityEEEvT0_T1_T2_T3_T4_T6_E12temp_storage+56];
	setp.lt.f64 	%p195, %fd317, %fd319;
	selp.f64 	%fd321, %fd319, %fd317, %p195;
	selp.f64 	%fd322, %fd321, %fd317, %p194;
	setp.gt.s32 	%p196, %r68, 224;
	ld.shared.f64 	%fd324, [_ZZN3cub18CUB_300001_SM_10006detail6reduce28DeviceReduceSingleTileKernelINS2_10policy_hubIdjN4cuda3__47maximumIvEEE10Policy1000EPdSB_iS8_ddNS5_3std3__410__identityEEEvT0_T1_T2_T3_T4_T6_E12temp_storage+64];
	setp.lt.f64 	%p197, %fd322, %fd324;
	selp.f64 	%fd326, %fd324, %fd322, %p197;
	selp.f64 	%fd380, %fd326, %fd322, %p196;
	bra.uni 	$L__BB5_72;
$L__BB5_22:
	mov.u32 	%r13, %tid.x;
	shl.b32 	%r14, %r13, 2;
	mul.wide.u32 	%rd126, %r14, 8;
	add.s64 	%rd116, %rd15, %rd126;
	// begin inline asm
	ld.global.nc.v2.u64 {%rd114, %rd115}, [%rd116];
	// end inline asm
	add.s64 	%rd119, %rd116, 16;
	// begin inline asm
	ld.global.nc.v2.u64 {%rd117, %rd118}, [%rd119];
	// end inline asm
	mov.b64 	%fd206, %rd114;
	mov.b64 	%fd207, %rd115;
	mov.b64 	%fd208, %rd117;
	mov.b64 	%fd209, %rd118;
	add.s64 	%rd122, %rd116, 8192;
	// begin inline asm
	ld.global.nc.v2.u64 {%rd120, %rd121}, [%rd122];
	// end inline asm
	add.s64 	%rd125, %rd116, 8208;
	// begin inline asm
	ld.global.nc.v2.u64 {%rd123, %rd124}, [%rd125];
	// end inline asm
	mov.b64 	%fd210, %rd120;
	mov.b64 	%fd211, %rd121;
	mov.b64 	%fd212, %rd123;
	mov.b64 	%fd213, %rd124;
	setp.lt.f64 	%p111, %fd206, %fd207;
	selp.f64 	%fd214, %fd207, %fd206, %p111;
	setp.lt.f64 	%p112, %fd214, %fd208;
	selp.f64 	%fd215, %fd208, %fd214, %p112;
	setp.lt.f64 	%p113, %fd215, %fd209;
	selp.f64 	%fd216, %fd209, %fd215, %p113;
	setp.lt.f64 	%p114, %fd216, %fd210;
	selp.f64 	%fd217, %fd210, %fd216, %p114;
	setp.lt.f64 	%p115, %fd217, %fd211;
	selp.f64 	%fd218, %fd211, %fd217, %p115;
	setp.lt.f64 	%p116, %fd218, %fd212;
	selp.f64 	%fd219, %fd212, %fd218, %p116;
	setp.lt.f64 	%p117, %fd219, %fd213;
	selp.f64 	%fd366, %fd213, %fd219, %p117;
	setp.lt.u32 	%p118, %r68, 4096;
	mov.b32 	%r452, 2048;
	@%p118 bra 	$L__BB5_26;
	add.s32 	%r15, %r68, -2048;
	mov.b32 	%r452, 2048;
$L__BB5_24:
	add.s32 	%r258, %r452, %r14;
	mul.wide.u32 	%rd139, %r258, 8;
	add.s64 	%rd129, %rd15, %rd139;
	// begin inline asm
	ld.global.nc.v2.u64 {%rd127, %rd128}, [%rd129];
	// end inline asm
	add.s64 	%rd132, %rd129, 16;
	// begin inline asm
	ld.global.nc.v2.u64 {%rd130, %rd131}, [%rd132];
	// end inline asm
	mov.b64 	%fd220, %rd127;
	mov.b64 	%fd221, %rd128;
	mov.b64 	%fd222, %rd130;
	mov.b64 	%fd223, %rd131;
	add.s64 	%rd135, %rd129, 8192;
	// begin inline asm
	ld.global.nc.v2.u64 {%rd133, %rd134}, [%rd135];
	// end inline asm
	add.s64 	%rd138, %rd129, 8208;
	// begin inline asm
	ld.global.nc.v2.u64 {%rd136, %rd137}, [%rd138];
	// end inline asm
	mov.b64 	%fd224, %rd133;
	mov.b64 	%fd225, %rd134;
	mov.b64 	%fd226, %rd136;
	mov.b64 	%fd227, %rd137;
	setp.lt.f64 	%p119, %fd366, %fd220;
	selp.f64 	%fd228, %fd220, %fd366, %p119;
	setp.lt.f64 	%p120, %fd228, %fd221;
	selp.f64 	%fd229, %fd221, %fd228, %p120;
	setp.lt.f64 	%p121, %fd229, %fd222;
	selp.f64 	%fd230, %fd222, %fd229, %p121;
	setp.lt.f64 	%p122, %fd230, %fd223;
	selp.f64 	%fd231, %fd223, %fd230, %p122;
	setp.lt.f64 	%p123, %fd231, %fd224;
	selp.f64 	%fd232, %fd224, %fd231, %p123;
	setp.lt.f64 	%p124, %fd232, %fd225;
	selp.f64 	%fd233, %fd225, %fd232, %p124;
	setp.lt.f64 	%p125, %fd233, %fd226;
	selp.f64 	%fd234, %fd226, %fd233, %p125;
	setp.lt.f64 	%p126, %fd234, %fd227;
	selp.f64 	%fd366, %fd227, %fd234, %p126;
	sub.s32 	%r259, %r68, %r452;
	setp.lt.s32 	%p127, %r259, 2048;
	@%p127 bra 	$L__BB5_34;
	add.s32 	%r452, %r452, 2048;
	setp.le.s32 	%p128, %r452, %r15;
	@%p128 bra 	$L__BB5_24;
$L__BB5_26:
	setp.le.s32 	%p129, %r68, %r452;
	@%p129 bra 	$L__BB5_34;
	sub.s32 	%r19, %r68, %r452;
	setp.ge.s32 	%p130, %r13, %r19;
	@%p130 bra 	$L__BB5_34;
	not.b32 	%r260, %r13;
	add.s32 	%r261, %r68, %r260;
	sub.s32 	%r20, %r261, %r452;
	and.b32  	%r262, %r20, 768;
	setp.eq.s32 	%p131, %r262, 768;
	mov.u32 	%r456, %r13;
	@%p131 bra 	$L__BB5_31;
	add.s32 	%r454, %r13, %r452;
	shr.u32 	%r263, %r20, 8;
	add.s32 	%r264, %r263, 1;
	and.b32  	%r265, %r264, 3;
	neg.s32 	%r453, %r265;
	mov.u32 	%r456, %r13;
$L__BB5_30:
	.pragma "nounroll";
	mul.wide.u32 	%rd142, %r454, 8;
	add.s64 	%rd141, %rd15, %rd142;
	// begin inline asm
	ld.global.nc.u64 %rd140, [%rd141];
	// end inline asm
	mov.b64 	%fd236, %rd140;
	setp.lt.f64 	%p132, %fd366, %fd236;
	selp.f64 	%fd366, %fd236, %fd366, %p132;
	add.s32 	%r456, %r456, 256;
	add.s32 	%r454, %r454, 256;
	add.s32 	%r453, %r453, 1;
	setp.ne.s32 	%p133, %r453, 0;
	@%p133 bra 	$L__BB5_30;
$L__BB5_31:
	setp.lt.u32 	%p134, %r20, 768;
	@%p134 bra 	$L__BB5_34;
	cvt.u64.u32 	%rd143, %r456;
	cvt.u64.u32 	%rd144, %r452;
	add.s64 	%rd145, %rd143, %rd144;
	shl.b64 	%rd146, %rd145, 3;
	add.s64 	%rd147, %rd146, %rd15;
	add.s64 	%rd203, %rd147, 4096;
	add.s32 	%r457, %r456, %r452;
$L__BB5_33:
	mul.wide.u32 	%rd156, %r457, 8;
	add.s64 	%rd149, %rd15, %rd156;
	// begin inline asm
	ld.global.nc.u64 %rd148, [%rd149];
	// end inline asm
	mov.b64 	%fd237, %rd148;
	setp.lt.f64 	%p135, %fd366, %fd237;
	selp.f64 	%fd238, %fd237, %fd366, %p135;
	add.s64 	%rd151, %rd203, -2048;
	// begin inline asm
	ld.global.nc.u64 %rd150, [%rd151];
	// end inline asm
	mov.b64 	%fd239, %rd150;
	setp.lt.f64 	%p136, %fd238, %fd239;
	selp.f64 	%fd240, %fd239, %fd238, %p136;
	// begin inline asm
	ld.global.nc.u64 %rd152, [%rd203];
	// end inline asm
	mov.b64 	%fd241, %rd152;
	setp.lt.f64 	%p137, %fd240, %fd241;
	selp.f64 	%fd242, %fd241, %fd240, %p137;
	add.s64 	%rd155, %rd203, 2048;
	// begin inline asm
	ld.global.nc.u64 %rd154, [%rd155];
	// end inline asm
	mov.b64 	%fd243, %rd154;
	setp.lt.f64 	%p138, %fd242, %fd243;
	selp.f64 	%fd366, %fd243, %fd242, %p138;
	add.s32 	%r456, %r456, 1024;
	add.s64 	%rd203, %rd203, 8192;
	add.s32 	%r457, %r457, 1024;
	setp.lt.s32 	%p139, %r456, %r19;
	@%p139 bra 	$L__BB5_33;
$L__BB5_34:
	// begin inline asm
	mov.u32 %r266, %laneid;
	// end inline asm
	mov.b64 	%rd157, %fd366;
	mov.b64 	{%r268, %r273}, %rd157;
	mov.b32 	%r274, 1;
	mov.b32 	%r315, 31;
	mov.b32 	%r316, -1;
	// begin inline asm
	shfl.sync.down.b32 %r267, %r268, %r274, %r315, %r316;
	// end inline asm
	// begin inline asm
	shfl.sync.down.b32 %r272, %r273, %r274, %r315, %r316;
	// end inline asm
	mov.b64 	%rd158, {%r267, %r272};
	mov.b64 	%fd244, %rd158;
	setp.gt.s32 	%p140, %r266, 30;
	setp.lt.f64 	%p141, %fd366, %fd244;
	selp.f64 	%fd245, %fd244, %fd366, %p141;
	selp.f64 	%fd246, %fd366, %fd245, %p140;
	mov.b64 	%rd159, %fd246;
	mov.b64 	{%r278, %r283}, %rd159;
	mov.b32 	%r284, 2;
	// begin inline asm
	shfl.sync.down.b32 %r277, %r278, %r284, %r315, %r316;
	// end inline asm
	// begin inline asm
	shfl.sync.down.b32 %r282, %r283, %r284, %r315, %r316;
	// end inline asm
	mov.b64 	%rd160, {%r277, %r282};
	mov.b64 	%fd247, %rd160;
	setp.gt.s32 	%p142, %r266, 29;
	setp.lt.f64 	%p143, %fd246, %fd247;
	selp.f64 	%fd248, %fd247, %fd246, %p143;
	selp.f64 	%fd249, %fd246, %fd248, %p142;
	mov.b64 	%rd161, %fd249;
	mov.b64 	{%r288, %r293}, %rd161;
	mov.b32 	%r294, 4;
	// begin inline asm
	shfl.sync.down.b32 %r287, %r288, %r294, %r315, %r316;
	// end inline asm
	// begin inline asm
	shfl.sync.down.b32 %r292, %r293, %r294, %r315, %r316;
	// end inline asm
	mov.b64 	%rd162, {%r287, %r292};
	mov.b64 	%fd250, %rd162;
	setp.gt.s32 	%p144, %r266, 27;
	setp.lt.f64 	%p145, %fd249, %fd250;
	selp.f64 	%fd251, %fd250, %fd249, %p145;
	selp.f64 	%fd252, %fd249, %fd251, %p144;
	mov.b64 	%rd163, %fd252;
	mov.b64 	{%r298, %r303}, %rd163;
	mov.b32 	%r304, 8;
	// begin inline asm
	shfl.sync.down.b32 %r297, %r298, %r304, %r315, %r316;
	// end inline asm
	// begin inline asm
	shfl.sync.down.b32 %r302, %r303, %r304, %r315, %r316;
	// end inline asm
	mov.b64 	%rd164, {%r297, %r302};
	mov.b64 	%fd253, %rd164;
	setp.gt.s32 	%p146, %r266, 23;
	setp.lt.f64 	%p147, %fd252, %fd253;
	selp.f64 	%fd254, %fd253, %fd252, %p147;
	selp.f64 	%fd255, %fd252, %fd254, %p146;
	mov.b64 	%rd165, %fd255;
	mov.b64 	{%r308, %r313}, %rd165;
	mov.b32 	%r314, 16;
	// begin inline asm
	shfl.sync.down.b32 %r307, %r308, %r314, %r315, %r316;
	// end inline asm
	// begin inline asm
	shfl.sync.down.b32 %r312, %r313, %r314, %r315, %r316;
	// end inline asm
	mov.b64 	%rd166, {%r307, %r312};
	mov.b64 	%fd256, %rd166;
	setp.gt.s32 	%p148, %r266, 15;
	setp.lt.f64 	%p149, %fd255, %fd256;
	selp.f64 	%fd26, %fd256, %fd255, %p149;
	selp.f64 	%fd380, %fd255, %fd26, %p148;
	setp.ne.s32 	%p150, %r266, 0;
	@%p150 bra 	$L__BB5_36;
	shr.u32 	%r317, %r13, 2;
	and.b32  	%r318, %r317, 248;
	mov.u32 	%r319, _ZZN3cub18CUB_300001_SM_10006detail6reduce28DeviceReduceSingleTileKernelINS2_10policy_hubIdjN4cuda3__47maximumIvEEE10Policy1000EPdSB_iS8_ddNS5_3std3__410__identityEEEvT0_T1_T2_T3_T4_T6_E12temp_storage;
	add.s32 	%r320, %r319, %r318;
	st.shared.f64 	[%r320+8], %fd26;
$L__BB5_36:
	bar.sync 	0;
	setp.ne.s32 	%p151, %r13, 0;
	@%p151 bra 	$L__BB5_72;
	ld.shared.f64 	%fd257, [_ZZN3cub18CUB_300001_SM_10006detail6reduce28DeviceReduceSingleTileKernelINS2_10policy_hubIdjN4cuda3__47maximumIvEEE10Policy1000EPdSB_iS8_ddNS5_3std3__410__identityEEEvT0_T1_T2_T3_T4_T6_E12temp_storage+16];
	setp.lt.f64 	%p152, %fd380, %fd257;
	selp.f64 	%fd258, %fd257, %fd380, %p152;
	ld.shared.f64 	%fd259, [_ZZN3cub18CUB_300001_SM_10006detail6reduce28DeviceReduceSingleTileKernelINS2_10policy_hubIdjN4cuda3__47maximumIvEEE10Policy1000EPdSB_iS8_ddNS5_3std3__410__identityEEEvT0_T1_T2_T3_T4_T6_E12temp_storage+24];
	setp.lt.f64 	%p153, %fd258, %fd259;
	selp.f64 	%fd260, %fd259, %fd258, %p153;
	ld.shared.f64 	%fd261, [_ZZN3cub18CUB_300001_SM_10006detail6reduce28DeviceReduceSingleTileKernelINS2_10policy_hubIdjN4cuda3__47maximumIvEEE10Policy1000EPdSB_iS8_ddNS5_3std3__410__identityEEEvT0_T1_T2_T3_T4_T6_E12temp_storage+32];
	setp.lt.f64 	%p154, %fd260, %fd261;
	selp.f64 	%fd262, %fd261, %fd260, %p154;
	ld.shared.f64 	%fd263, [_ZZN3cub18CUB_300001_SM_10006detail6reduce28DeviceReduceSingleTileKernelINS2_10policy_hubIdjN4cuda3__47maximumIvEEE10Policy1000EPdSB_iS8_ddNS5_3std3__410__identityEEEvT0_T1_T2_T3_T4_T6_E12temp_storage+40];
	setp.lt.f64 	%p155, %fd262, %fd263;
	selp.f64 	%fd264, %fd263, %fd262, %p155;
	ld.shared.f64 	%fd265, [_ZZN3cub18CUB_300001_SM_10006detail6reduce28DeviceReduceSingleTileKernelINS2_10policy_hubIdjN4cuda3__47maximumIvEEE10Policy1000EPdSB_iS8_ddNS5_3std3__410__identityEEEvT0_T1_T2_T3_T4_T6_E12temp_storage+48];
	setp.lt.f64 	%p156, %fd264, %fd265;
	selp.f64 	%fd266, %fd265, %fd264, %p156;
	ld.shared.f64 	%fd267, [_ZZN3cub18CUB_300001_SM_10006detail6reduce28DeviceReduceSingleTileKernelINS2_10policy_hubIdjN4cuda3__47maximumIvEEE10Policy1000EPdSB_iS8_ddNS5_3std3__410__identityEEEvT0_T1_T2_T3_T4_T6_E12temp_storage+56];
	setp.lt.f64 	%p157, %fd266, %fd267;
	selp.f64 	%fd268, %fd267, %fd266, %p157;
	ld.shared.f64 	%fd269, [_ZZN3cub18CUB_300001_SM_10006detail6reduce28DeviceReduceSingleTileKernelINS2_10policy_hubIdjN4cuda3__47maximumIvEEE10Policy1000EPdSB_iS8_ddNS5_3std3__410__identityEEEvT0_T1_T2_T3_T4_T6_E12temp_storage+64];
	setp.lt.f64 	%p158, %fd268, %fd269;
	selp.f64 	%fd380, %fd269, %fd268, %p158;
	bra.uni 	$L__BB5_72;
$L__BB5_38:
	setp.gt.s32 	%p3, %r68, 2047;
	@%p3 bra 	$L__BB5_56;
	mov.u32 	%r35, %tid.x;
	setp.ge.s32 	%p52, %r35, %r68;
	mov.f64 	%fd372, 0d0000000000000000;
	mov.u32 	%r462, %r35;
	@%p52 bra 	$L__BB5_41;
	mul.wide.u32 	%rd81, %r35, 8;
	add.s64 	%rd80, %rd15, %rd81;
	// begin inline asm
	ld.global.nc.u64 %rd79, [%rd80];
	// end inline asm
	mov.b64 	%fd372, %rd79;
	add.s32 	%r462, %r35, 256;
$L__BB5_41:
	setp.ge.s32 	%p53, %r462, %r68;
	@%p53 bra 	$L__BB5_47;
	not.b32 	%r133, %r462;
	add.s32 	%r38, %r68, %r133;
	and.b32  	%r134, %r38, 768;
	setp.eq.s32 	%p54, %r134, 768;
	@%p54 bra 	$L__BB5_45;
	mul.wide.u32 	%rd82, %r462, 8;
	add.s64 	%rd204, %rd15, %rd82;
	shr.u32 	%r135, %r38, 8;
	add.s32 	%r136, %r135, 1;
	and.b32  	%r137, %r136, 3;
	neg.s32 	%r460, %r137;
$L__BB5_44:
	.pragma "nounroll";
	// begin inline asm
	ld.global.nc.u64 %rd83, [%rd204];
	// end inline asm
	mov.b64 	%fd125, %rd83;
	setp.lt.f64 	%p55, %fd372, %fd125;
	selp.f64 	%fd372, %fd125, %fd372, %p55;
	add.s32 	%r462, %r462, 256;
	add.s64 	%rd204, %rd204, 2048;
	add.s32 	%r460, %r460, 1;
	setp.ne.s32 	%p56, %r460, 0;
	@%p56 bra 	$L__BB5_44;
$L__BB5_45:
	setp.lt.u32 	%p57, %r38, 768;
	@%p57 bra 	$L__BB5_47;
$L__BB5_46:
	mul.wide.s32 	%rd93, %r462, 8;
	add.s64 	%rd86, %rd15, %rd93;
	// begin inline asm
	ld.global.nc.u64 %rd85, [%rd86];
	// end inline asm
	mov.b64 	%fd126, %rd85;
	setp.lt.f64 	%p58, %fd372, %fd126;
	selp.f64 	%fd127, %fd126, %fd372, %p58;
	add.s64 	%rd88, %rd86, 2048;
	// begin inline asm
	ld.global.nc.u64 %rd87, [%rd88];
	// end inline asm
	mov.b64 	%fd128, %rd87;
	setp.lt.f64 	%p59, %fd127, %fd128;
	selp.f64 	%fd129, %fd128, %fd127, %p59;
	add.s64 	%rd90, %rd86, 4096;
	// begin inline asm
	ld.global.nc.u64 %rd89, [%rd90];
	// end inline asm
	mov.b64 	%fd130, %rd89;
	setp.lt.f64 	%p60, %fd129, %fd130;
	selp.f64 	%fd131, %fd130, %fd129, %p60;
	add.s64 	%rd92, %rd86, 6144;
	// begin inline asm
	ld.global.nc.u64 %rd91, [%rd92];
	// end inline asm
	mov.b64 	%fd132, %rd91;
	setp.lt.f64 	%p61, %fd131, %fd132;
	selp.f64 	%fd372, %fd132, %fd131, %p61;
	add.s32 	%r462, %r462, 1024;
	setp.lt.s32 	%p62, %r462, %r68;
	@%p62 bra 	$L__BB5_46;
$L__BB5_47:
	setp.lt.s32 	%p63, %r68, 256;
	@%p63 bra 	$L__BB5_52;
	// begin inline asm
	mov.u32 %r201, %laneid;
	// end inline asm
	mov.b64 	%rd104, %fd372;
	mov.b64 	{%r203, %r208}, %rd104;
	mov.b32 	%r209, 1;
	mov.b32 	%r250, 31;
	mov.b32 	%r251, -1;
	// begin inline asm
	shfl.sync.down.b32 %r202, %r203, %r209, %r250, %r251;
	// end inline asm
	// begin inline asm
	shfl.sync.down.b32 %r207, %r208, %r209, %r250, %r251;
	// end inline asm
	mov.b64 	%rd105, {%r202, %r207};
	mov.b64 	%fd180, %rd105;
	setp.gt.s32 	%p91, %r201, 30;
	setp.lt.f64 	%p92, %fd372, %fd180;
	selp.f64 	%fd181, %fd180, %fd372, %p92;
	selp.f64 	%fd182, %fd372, %fd181, %p91;
	mov.b64 	%rd106, %fd182;
	mov.b64 	{%r213, %r218}, %rd106;
	mov.b32 	%r219, 2;
	// begin inline asm
	shfl.sync.down.b32 %r212, %r213, %r219, %r250, %r251;
	// end inline asm
	// begin inline asm
	shfl.sync.down.b32 %r217, %r218, %r219, %r250, %r251;
	// end inline asm
	mov.b64 	%rd107, {%r212, %r217};
	mov.b64 	%fd183, %rd107;
	setp.gt.s32 	%p93, %r201, 29;
	setp.lt.f64 	%p94, %fd182, %fd183;
	selp.f64 	%fd184, %fd183, %fd182, %p94;
	selp.f64 	%fd185, %fd182, %fd184, %p93;
	mov.b64 	%rd108, %fd185;
	mov.b64 	{%r223, %r228}, %rd108;
	mov.b32 	%r229, 4;
	// begin inline asm
	shfl.sync.down.b32 %r222, %r223, %r229, %r250, %r251;
	// end inline asm
	// begin inline asm
	shfl.sync.down.b32 %r227, %r228, %r229, %r250, %r251;
	// end inline asm
	mov.b64 	%rd109, {%r222, %r227};
	mov.b64 	%fd186, %rd109;
	setp.gt.s32 	%p95, %r201, 27;
	setp.lt.f64 	%p96, %fd185, %fd186;
	selp.f64 	%fd187, %fd186, %fd185, %p96;
	selp.f64 	%fd188, %fd185, %fd187, %p95;
	mov.b64 	%rd110, %fd188;
	mov.b64 	{%r233, %r238}, %rd110;
	mov.b32 	%r239, 8;
	// begin inline asm
	shfl.sync.down.b32 %r232, %r233, %r239, %r250, %r251;
	// end inline asm
	// begin inline asm
	shfl.sync.down.b32 %r237, %r238, %r239, %r250, %r251;
	// end inline asm
	mov.b64 	%rd111, {%r232, %r237};
	mov.b64 	%fd189, %rd111;
	setp.gt.s32 	%p97, %r201, 23;
	setp.lt.f64 	%p98, %fd188, %fd189;
	selp.f64 	%fd190, %fd189, %fd188, %p98;
	selp.f64 	%fd191, %fd188, %fd190, %p97;
	mov.b64 	%rd112, %fd191;
	mov.b64 	{%r243, %r248}, %rd112;
	mov.b32 	%r249, 16;
	// begin inline asm
	shfl.sync.down.b32 %r242, %r243, %r249, %r250, %r251;
	// end inline asm
	// begin inline asm
	shfl.sync.down.b32 %r247, %r248, %r249, %r250, %r251;
	// end inline asm
	mov.b64 	%rd113, {%r242, %r247};
	mov.b64 	%fd192, %rd113;
	setp.gt.s32 	%p99, %r201, 15;
	setp.lt.f64 	%p100, %fd191, %fd192;
	selp.f64 	%fd38, %fd192, %fd191, %p100;
	selp.f64 	%fd380, %fd191, %fd38, %p99;
	setp.ne.s32 	%p101, %r201, 0;
	@%p101 bra 	$L__BB5_50;
	shr.u32 	%r252, %r35, 2;
	and.b32  	%r253, %r252, 248;
	mov.u32 	%r254, _ZZN3cub18CUB_300001_SM_10006detail6reduce28DeviceReduceSingleTileKernelINS2_10policy_hubIdjN4cuda3__47maximumIvEEE10Policy1000EPdSB_iS8_ddNS5_3std3__410__identityEEEvT0_T1_T2_T3_T4_T6_E12temp_storage;
	add.s32 	%r255, %r254, %r253;
	st.shared.f64 	[%r255+8], %fd38;
$L__BB5_50:
	bar.sync 	0;
	setp.ne.s32 	%p102, %r35, 0;
	@%p102 bra 	$L__BB5_72;
	ld.shared.f64 	%fd193, [_ZZN3cub18CUB_300001_SM_10006detail6reduce28DeviceReduceSingleTileKernelINS2_10policy_hubIdjN4cuda3__47maximumIvEEE10Policy1000EPdSB_iS8_ddNS5_3std3__410__identityEEEvT0_T1_T2_T3_T4_T6_E12temp_storage+16];
	setp.lt.f64 	%p103, %fd380, %fd193;
	selp.f64 	%fd194, %fd193, %fd380, %p103;
	ld.shared.f64 	%fd195, [_ZZN3cub18CUB_300001_SM_10006detail6reduce28DeviceReduceSingleTileKernelINS2_10policy_hubIdjN4cuda3__47maximumIvEEE10Policy1000EPdSB_iS8_ddNS5_3std3__410__identityEEEvT0_T1_T2_T3_T4_T6_E12temp_storage+24];
	setp.lt.f64 	%p104, %fd194, %fd195;
	selp.f64 	%fd196, %fd195, %fd194, %p104;
	ld.shared.f64 	%fd197, [_ZZN3cub18CUB_300001_SM_10006detail6reduce28DeviceReduceSingleTileKernelINS2_10policy_hubIdjN4cuda3__47maximumIvEEE10Policy1000EPdSB_iS8_ddNS5_3std3__410__identityEEEvT0_T1_T2_T3_T4_T6_E12temp_storage+32];
	setp.lt.f64 	%p105, %fd196, %fd197;
	selp.f64 	%fd198, %fd197, %fd196, %p105;
	ld.shared.f64 	%fd199, [_ZZN3cub18CUB_300001_SM_10006detail6reduce28DeviceReduceSingleTileKernelINS2_10policy_hubIdjN4cuda3__47maximumIvEEE10Policy1000EPdSB_iS8_ddNS5_3std3__410__identityEEEvT0_T1_T2_T3_T4_T6_E12temp_storage+40];
	setp.lt.f64 	%p106, %fd198, %fd199;
	selp.f64 	%fd200, %fd199, %fd198, %p106;
	ld.shared.f64 	%fd201, [_ZZN3cub18CUB_300001_SM_10006detail6reduce28DeviceReduceSingleTileKernelINS2_10policy_hubIdjN4cuda3__47maximumIvEEE10Policy1000EPdSB_iS8_ddNS5_3std3__410__identityEEEvT0_T1_T2_T3_T4_T6_E12temp_storage+48];
	setp.lt.f64 	%p107, %fd200, %fd201;
	selp.f64 	%fd202, %fd201, %fd200, %p107;
	ld.shared.f64 	%fd203, [_ZZN3cub18CUB_300001_SM_10006detail6reduce28DeviceReduceSingleTileKernelINS2_10policy_hubIdjN4cuda3__47maximumIvEEE10Policy1000EPdSB_iS8_ddNS5_3std3__410__identityEEEvT0_T1_T2_T3_T4_T6_E12temp_storage+56];
	setp.lt.f64 	%p108, %fd202, %fd203;
	selp.f64 	%fd204, %fd203, %fd202, %p108;
	ld.shared.f64 	%fd205, [_ZZN3cub18CUB_300001_SM_10006detail6reduce28DeviceReduceSingleTileKernelINS2_10policy_hubIdjN4cuda3__47maximumIvEEE10Policy1000EPdSB_iS8_ddNS5_3std3__410__identityEEEvT0_T1_T2_T3_T4_T6_E12temp_storage+64];
	setp.lt.f64 	%p109, %fd204, %fd205;
	selp.f64 	%fd380, %fd205, %fd204, %p109;
	bra.uni 	$L__BB5_72;
$L__BB5_52:
	// begin inline asm
	mov.u32 %r138, %laneid;
	// end inline asm
	and.b32  	%r189, %r35, 992;
	add.s32 	%r190, %r189, 32;
	setp.gt.s32 	%p64, %r190, %r68;
	not.b32 	%r191, %r189;
	add.s32 	%r192, %r68, %r191;
	selp.b32 	%r187, %r192, 31, %p64;
	mov.b64 	%rd94, %fd372;
	mov.b64 	{%r140, %r145}, %rd94;
	mov.b32 	%r146, 1;
	mov.b32 	%r188, -1;
	// begin inline asm
	shfl.sync.down.b32 %r139, %r140, %r146, %r187, %r188;
	// end inline asm
	// begin inline asm
	shfl.sync.down.b32 %r144, %r145, %r146, %r187, %r188;
	// end inline asm
	mov.b64 	%rd95, {%r139, %r144};
	mov.b64 	%fd133, %rd95;
	setp.lt.s32 	%p65, %r138, %r187;
	setp.lt.f64 	%p66, %fd372, %fd133;
	selp.f64 	%fd134, %fd133, %fd372, %p66;
	selp.f64 	%fd135, %fd134, %fd372, %p65;
	mov.b64 	%rd96, %fd135;
	mov.b64 	{%r150, %r155}, %rd96;
	mov.b32 	%r156, 2;
	// begin inline asm
	shfl.sync.down.b32 %r149, %r150, %r156, %r187, %r188;
	// end inline asm
	// begin inline asm
	shfl.sync.down.b32 %r154, %r155, %r156, %r187, %r188;
	// end inline asm
	mov.b64 	%rd97, {%r149, %r154};
	mov.b64 	%fd136, %rd97;
	add.s32 	%r193, %r138, 2;
	setp.gt.s32 	%p67, %r193, %r187;
	setp.lt.f64 	%p68, %fd135, %fd136;
	selp.f64 	%fd137, %fd136, %fd135, %p68;
	selp.f64 	%fd138, %fd135, %fd137, %p67;
	mov.b64 	%rd98, %fd138;
	mov.b64 	{%r160, %r165}, %rd98;
	mov.b32 	%r166, 4;
	// begin inline asm
	shfl.sync.down.b32 %r159, %r160, %r166, %r187, %r188;
	// end inline asm
	// begin inline asm
	shfl.sync.down.b32 %r164, %r165, %r166, %r187, %r188;
	// end inline asm
	mov.b64 	%rd99, {%r159, %r164};
	mov.b64 	%fd139, %rd99;
	add.s32 	%r194, %r138, 4;
	setp.gt.s32 	%p69, %r194, %r187;
	setp.lt.f64 	%p70, %fd138, %fd139;
	selp.f64 	%fd140, %fd139, %fd138, %p70;
	selp.f64 	%fd141, %fd138, %fd140, %p69;
	mov.b64 	%rd100, %fd141;
	mov.b64 	{%r170, %r175}, %rd100;
	mov.b32 	%r176, 8;
	// begin inline asm
	shfl.sync.down.b32 %r169, %r170, %r176, %r187, %r188;
	// end inline asm
	// begin inline asm
	shfl.sync.down.b32 %r174, %r175, %r176, %r187, %r188;
	// end inline asm
	mov.b64 	%rd101, {%r169, %r174};
	mov.b64 	%fd142, %rd101;
	add.s32 	%r195, %r138, 8;
	setp.gt.s32 	%p71, %r195, %r187;
	setp.lt.f64 	%p72, %fd141, %fd142;
	selp.f64 	%fd143, %fd142, %fd141, %p72;
	selp.f64 	%fd144, %fd141, %fd143, %p71;
	mov.b64 	%rd102, %fd144;
	mov.b64 	{%r180, %r185}, %rd102;
	mov.b32 	%r186, 16;
	// begin inline asm
	shfl.sync.down.b32 %r179, %r180, %r186, %r187, %r188;
	// end inline asm
	// begin inline asm
	shfl.sync.down.b32 %r184, %r185, %r186, %r187, %r188;
	// end inline asm
	mov.b64 	%rd103, {%r179, %r184};
	mov.b64 	%fd145, %rd103;
	add.s32 	%r196, %r138, 16;
	setp.gt.s32 	%p73, %r196, %r187;
	setp.lt.f64 	%p74, %fd144, %fd145;
	selp.f64 	%fd146, %fd145, %fd144, %p74;
	selp.f64 	%fd380, %fd144, %fd146, %p73;
	setp.ne.s32 	%p75, %r138, 0;
	@%p75 bra 	$L__BB5_54;
	shr.u32 	%r197, %r35, 2;
	and.b32  	%r198, %r197, 248;
	mov.u32 	%r199, _ZZN3cub18CUB_300001_SM_10006detail6reduce28DeviceReduceSingleTileKernelINS2_10policy_hubIdjN4cuda3__47maximumIvEEE10Policy1000EPdSB_iS8_ddNS5_3std3__410__identityEEEvT0_T1_T2_T3_T4_T6_E12temp_storage;
	add.s32 	%r200, %r199, %r198;
	st.shared.f64 	[%r200+8], %fd380;
$L__BB5_54:
	bar.sync 	0;
	setp.ne.s32 	%p76, %r35, 0;
	@%p76 bra 	$L__BB5_72;
	setp.gt.s32 	%p77, %r68, 32;
	ld.shared.f64 	%fd147, [_ZZN3cub18CUB_300001_SM_10006detail6reduce28DeviceReduceSingleTileKernelINS2_10policy_hubIdjN4cuda3__47maximumIvEEE10Policy1000EPdSB_iS8_ddNS5_3std3__410__identityEEEvT0_T1_T2_T3_T4_T6_E12temp_storage+16];
	setp.lt.f64 	%p78, %fd380, %fd147;
	selp.f64 	%fd149, %fd147, %fd380, %p78;
	selp.f64 	%fd150, %fd149, %fd380, %p77;
	setp.gt.s32 	%p79, %r68, 64;
	ld.shared.f64 	%fd152, [_ZZN3cub18CUB_300001_SM_10006detail6reduce28DeviceReduceSingleTileKernelINS2_10policy_hubIdjN4cuda3__47maximumIvEEE10Policy1000EPdSB_iS8_ddNS5_3std3__410__identityEEEvT0_T1_T2_T3_T4_T6_E12temp_storage+24];
	setp.lt.f64 	%p80, %fd150, %fd152;
	selp.f64 	%fd154, %fd152, %fd150, %p80;
	selp.f64 	%fd155, %fd154, %fd150, %p79;
	setp.gt.s32 	%p81, %r68, 96;
	ld.shared.f64 	%fd157, [_ZZN3cub18CUB_300001_SM_10006detail6reduce28DeviceReduceSingleTileKernelINS2_10policy_hubIdjN4cuda3__47maximumIvEEE10Policy1000EPdSB_iS8_ddNS5_3std3__410__identityEEEvT0_T1_T2_T3_T4_T6_E12temp_storage+32];
	setp.lt.f64 	%p82, %fd155, %fd157;
	selp.f64 	%fd159, %fd157, %fd155, %p82;
	selp.f64 	%fd160, %fd159, %fd155, %p81;
	setp.gt.s32 	%p83, %r68, 128;
	ld.shared.f64 	%fd162, [_ZZN3cub18CUB_300001_SM_10006detail6reduce28DeviceReduceSingleTileKernelINS2_10policy_hubIdjN4cuda3__47maximumIvEEE10Policy1000EPdSB_iS8_ddNS5_3std3__410__identityEEEvT0_T1_T2_T3_T4_T6_E12temp_storage+40];
	setp.lt.f64 	%p84, %fd160, %fd162;
	selp.f64 	%fd164, %fd162, %fd160, %p84;
	selp.f64 	%fd165, %fd164, %fd160, %p83;
	setp.gt.s32 	%p85, %r68, 160;
	ld.shared.f64 	%fd167, [_ZZN3cub18CUB_300001_SM_10006detail6reduce28DeviceReduceSingleTileKernelINS2_10policy_hubIdjN4cuda3__47maximumIvEEE10Policy1000EPdSB_iS8_ddNS5_3std3__410__identityEEEvT0_T1_T2_T3_T4_T6_E12temp_storage+48];
	setp.lt.f64 	%p86, %fd165, %fd167;
	selp.f64 	%fd169, %fd167, %fd165, %p86;
	selp.f64 	%fd170, %fd169, %fd165, %p85;
	setp.gt.s32 	%p87, %r68, 192;
	ld.shared.f64 	%fd172, [_ZZN3cub18CUB_300001_SM_10006detail6reduce28DeviceReduceSingleTileKernelINS2_10policy_hubIdjN4cuda3__47maximumIvEEE10Policy1000EPdSB_iS8_ddNS5_3std3__410__identityEEEvT0_T1_T2_T3_T4_T6_E12temp_storage+56];
	setp.lt.f64 	%p88, %fd170, %fd172;
	selp.f64 	%fd174, %fd172, %fd170, %p88;
	selp.f64 	%fd175, %fd174, %fd170, %p87;
	setp.gt.s32 	%p89, %r68, 224;
	ld.shared.f64 	%fd177, [_ZZN3cub18CUB_300001_SM_10006detail6reduce28DeviceReduceSingleTileKernelINS2_10policy_hubIdjN4cuda3__47maximumIvEEE10Policy1000EPdSB_iS8_ddNS5_3std3__410__identityEEEvT0_T1_T2_T3_T4_T6_E12temp_storage+64];
	setp.lt.f64 	%p90, %fd175, %fd177;
	selp.f64 	%fd179, %fd177, %fd175, %p90;
	selp.f64 	%fd380, %fd179, %fd175, %p89;
	bra.uni 	$L__BB5_72;
$L__BB5_56:
	mov.u32 	%r47, %tid.x;
	mul.wide.u32 	%rd34, %r47, 8;
	add.s64 	%rd19, %rd15, %rd34;
	// begin inline asm
	ld.global.nc.u64 %rd18, [%rd19];
	// end inline asm
	mov.b64 	%fd59, %rd18;
	add.s64 	%rd21, %rd19, 2048;
	// begin inline asm
	ld.global.nc.u64 %rd20, [%rd21];
	// end inline asm
	mov.b64 	%fd60, %rd20;
	add.s64 	%rd23, %rd19, 4096;
	// begin inline asm
	ld.global.nc.u64 %rd22, [%rd23];
	// end inline asm
	mov.b64 	%fd61, %rd22;
	add.s64 	%rd25, %rd19, 6144;
	// begin inline asm
	ld.global.nc.u64 %rd24, [%rd25];
	// end inline asm
	mov.b64 	%fd62, %rd24;
	add.s64 	%rd27, %rd19, 8192;
	// begin inline asm
	ld.global.nc.u64 %rd26, [%rd27];
	// end inline asm
	mov.b64 	%fd63, %rd26;
	add.s64 	%rd29, %rd19, 10240;
	// begin inline asm
	ld.global.nc.u64 %rd28, [%rd29];
	// end inline asm
	mov.b64 	%fd64, %rd28;
	add.s64 	%rd31, %rd19, 12288;
	// begin inline asm
	ld.global.nc.u64 %rd30, [%rd31];
	// end inline asm
	mov.b64 	%fd65, %rd30;
	add.s64 	%rd33, %rd19, 14336;
	// begin inline asm
	ld.global.nc.u64 %rd32, [%rd33];
	// end inline asm
	mov.b64 	%fd66, %rd32;
	setp.lt.f64 	%p4, %fd59, %fd60;
	selp.f64 	%fd67, %fd60, %fd59, %p4;
	setp.lt.f64 	%p5, %fd67, %fd61;
	selp.f64 	%fd68, %fd61, %fd67, %p5;
	setp.lt.f64 	%p6, %fd68, %fd62;
	selp.f64 	%fd69, %fd62, %fd68, %p6;
	setp.lt.f64 	%p7, %fd69, %fd63;
	selp.f64 	%fd70, %fd63, %fd69, %p7;
	setp.lt.f64 	%p8, %fd70, %fd64;
	selp.f64 	%fd71, %fd64, %fd70, %p8;
	setp.lt.f64 	%p9, %fd71, %fd65;
	selp.f64 	%fd72, %fd65, %fd71, %p9;
	setp.lt.f64 	%p10, %fd72, %fd66;
	selp.f64 	%fd379, %fd66, %fd72, %p10;
	setp.lt.u32 	%p11, %r68, 4096;
	mov.b32 	%r465, 2048;
	@%p11 bra 	$L__BB5_60;
	add.s32 	%r48, %r68, -2048;
	mov.b32 	%r465, 2048;
$L__BB5_58:
	mul.wide.s32 	%rd51, %r465, 8;
	add.s64 	%rd36, %rd19, %rd51;
	// begin inline asm
	ld.global.nc.u64 %rd35, [%rd36];
	// end inline asm
	mov.b64 	%fd73, %rd35;
	add.s64 	%rd38, %rd36, 2048;
	// begin inline asm
	ld.global.nc.u64 %rd37, [%rd38];
	// end inline asm
	mov.b64 	%fd74, %rd37;
	add.s64 	%rd40, %rd36, 4096;
	// begin inline asm
	ld.global.nc.u64 %rd39, [%rd40];
	// end inline asm
	mov.b64 	%fd75, %rd39;
	add.s64 	%rd42, %rd36, 6144;
	// begin inline asm
	ld.global.nc.u64 %rd41, [%rd42];
	// end inline asm
	mov.b64 	%fd76, %rd41;
	add.s64 	%rd44, %rd36, 8192;
	// begin inline asm
	ld.global.nc.u64 %rd43, [%rd44];
	// end inline asm
	mov.b64 	%fd77, %rd43;
	add.s64 	%rd46, %rd36, 10240;
	// begin inline asm
	ld.global.nc.u64 %rd45, [%rd46];
	// end inline asm
	mov.b64 	%fd78, %rd45;
	add.s64 	%rd48, %rd36, 12288;
	// begin inline asm
	ld.global.nc.u64 %rd47, [%rd48];
	// end inline asm
	mov.b64 	%fd79, %rd47;
	add.s64 	%rd50, %rd36, 14336;
	// begin inline asm
	ld.global.nc.u64 %rd49, [%rd50];
	// end inline asm
	mov.b64 	%fd80, %rd49;
	setp.lt.f64 	%p12, %fd379, %fd73;
	selp.f64 	%fd81, %fd73, %fd379, %p12;
	setp.lt.f64 	%p13, %fd81, %fd74;
	selp.f64 	%fd82, %fd74, %fd81, %p13;
	setp.lt.f64 	%p14, %fd82, %fd75;
	selp.f64 	%fd83, %fd75, %fd82, %p14;
	setp.lt.f64 	%p15, %fd83, %fd76;
	selp.f64 	%fd84, %fd76, %fd83, %p15;
	setp.lt.f64 	%p16, %fd84, %fd77;
	selp.f64 	%fd85, %fd77, %fd84, %p16;
	setp.lt.f64 	%p17, %fd85, %fd78;
	selp.f64 	%fd86, %fd78, %fd85, %p17;
	setp.lt.f64 	%p18, %fd86, %fd79;
	selp.f64 	%fd87, %fd79, %fd86, %p18;
	setp.lt.f64 	%p19, %fd87, %fd80;
	selp.f64 	%fd379, %fd80, %fd87, %p19;
	sub.s32 	%r71, %r68, %r465;
	setp.lt.s32 	%p20, %r71, 2048;
	@%p20 bra 	$L__BB5_68;
	add.s32 	%r465, %r465, 2048;
	setp.le.s32 	%p21, %r465, %r48;
	@%p21 bra 	$L__BB5_58;
$L__BB5_60:
	setp.le.s32 	%p22, %r68, %r465;
	@%p22 bra 	$L__BB5_68;
	sub.s32 	%r52, %r68, %r465;
	setp.ge.s32 	%p23, %r47, %r52;
	@%p23 bra 	$L__BB5_68;
	not.b32 	%r72, %r47;
	add.s32 	%r73, %r68, %r72;
	sub.s32 	%r53, %r73, %r465;
	and.b32  	%r74, %r53, 768;
	setp.eq.s32 	%p24, %r74, 768;
	mov.u32 	%r469, %r47;
	@%p24 bra 	$L__BB5_65;
	add.s32 	%r467, %r47, %r465;
	shr.u32 	%r75, %r53, 8;
	add.s32 	%r76, %r75, 1;
	and.b32  	%r77, %r76, 3;
	neg.s32 	%r466, %r77;
	mov.u32 	%r469, %r47;
$L__BB5_64:
	.pragma "nounroll";
	mul.wide.u32 	%rd54, %r467, 8;
	add.s64 	%rd53, %rd15, %rd54;
	// begin inline asm
	ld.global.nc.u64 %rd52, [%rd53];
	// end inline asm
	mov.b64 	%fd89, %rd52;
	setp.lt.f64 	%p25, %fd379, %fd89;
	selp.f64 	%fd379, %fd89, %fd379, %p25;
	add.s32 	%r469, %r469, 256;
	add.s32 	%r467, %r467, 256;
	add.s32 	%r466, %r466, 1;
	setp.ne.s32 	%p26, %r466, 0;
	@%p26 bra 	$L__BB5_64;
$L__BB5_65:
	setp.lt.u32 	%p27, %r53, 768;
	@%p27 bra 	$L__BB5_68;
	cvt.u64.u32 	%rd55, %r469;
	cvt.u64.u32 	%rd56, %r465;
	add.s64 	%rd57, %rd55, %rd56;
	shl.b64 	%rd58, %rd57, 3;
	add.s64 	%rd59, %rd58, %rd15;
	add.s64 	%rd205, %rd59, 4096;
	add.s32 	%r470, %r469, %r465;
$L__BB5_67:
	mul.wide.u32 	%rd68, %r470, 8;
	add.s64 	%rd61, %rd15, %rd68;
	// begin inline asm
	ld.global.nc.u64 %rd60, [%rd61];
	// end inline asm
	mov.b64 	%fd90, %rd60;
	setp.lt.f64 	%p28, %fd379, %fd90;
	selp.f64 	%fd91, %fd90, %fd379, %p28;
	add.s64 	%rd63, %rd205, -2048;
	// begin inline asm
	ld.global.nc.u64 %rd62, [%rd63];
	// end inline asm
	mov.b64 	%fd92, %rd62;
	setp.lt.f64 	%p29, %fd91, %fd92;
	selp.f64 	%fd93, %fd92, %fd91, %p29;
	// begin inline asm
	ld.global.nc.u64 %rd64, [%rd205];
	// end inline asm
	mov.b64 	%fd94, %rd64;
	setp.lt.f64 	%p30, %fd93, %fd94;
	selp.f64 	%fd95, %fd94, %fd93, %p30;
	add.s64 	%rd67, %rd205, 2048;
	// begin inline asm
	ld.global.nc.u64 %rd66, [%rd67];
	// end inline asm
	mov.b64 	%fd96, %rd66;
	setp.lt.f64 	%p31, %fd95, %fd96;
	selp.f64 	%fd379, %fd96, %fd95, %p31;
	add.s32 	%r469, %r469, 1024;
	add.s64 	%rd205, %rd205, 8192;
	add.s32 	%r470, %r470, 1024;
	setp.lt.s32 	%p32, %r469, %r52;
	@%p32 bra 	$L__BB5_67;
$L__BB5_68:
	// begin inline asm
	mov.u32 %r78, %laneid;
	// end inline asm
	mov.b64 	%rd69, %fd379;
	mov.b64 	{%r80, %r85}, %rd69;
	mov.b32 	%r86, 1;
	mov.b32 	%r127, 31;
	mov.b32 	%r128, -1;
	// begin inline asm
	shfl.sync.down.b32 %r79, %r80, %r86, %r127, %r128;
	// end inline asm
	// begin inline asm
	shfl.sync.down.b32 %r84, %r85, %r86, %r127, %r128;
	// end inline asm
	mov.b64 	%rd70, {%r79, %r84};
	mov.b64 	%fd97, %rd70;
	setp.gt.s32 	%p33, %r78, 30;
	setp.lt.f64 	%p34, %fd379, %fd97;
	selp.f64 	%fd98, %fd97, %fd379, %p34;
	selp.f64 	%fd99, %fd379, %fd98, %p33;
	mov.b64 	%rd71, %fd99;
	mov.b64 	{%r90, %r95}, %rd71;
	mov.b32 	%r96, 2;
	// begin inline asm
	shfl.sync.down.b32 %r89, %r90, %r96, %r127, %r128;
	// end inline asm
	// begin inline asm
	shfl.sync.down.b32 %r94, %r95, %r96, %r127, %r128;
	// end inline asm
	mov.b64 	%rd72, {%r89, %r94};
	mov.b64 	%fd100, %rd72;
	setp.gt.s32 	%p35, %r78, 29;
	setp.lt.f64 	%p36, %fd99, %fd100;
	selp.f64 	%fd101, %fd100, %fd99, %p36;
	selp.f64 	%fd102, %fd99, %fd101, %p35;
	mov.b64 	%rd73, %fd102;
	mov.b64 	{%r100, %r105}, %rd73;
	mov.b32 	%r106, 4;
	// begin inline asm
	shfl.sync.down.b32 %r99, %r100, %r106, %r127, %r128;
	// end inline asm
	// begin inline asm
	shfl.sync.down.b32 %r104, %r105, %r106, %r127, %r128;
	// end inline asm
	mov.b64 	%rd74, {%r99, %r104};
	mov.b64 	%fd103, %rd74;
	setp.gt.s32 	%p37, %r78, 27;
	setp.lt.f64 	%p38, %fd102, %fd103;
	selp.f64 	%fd104, %fd103, %fd102, %p38;
	selp.f64 	%fd105, %fd102, %fd104, %p37;
	mov.b64 	%rd75, %fd105;
	mov.b64 	{%r110, %r115}, %rd75;
	mov.b32 	%r116, 8;
	// begin inline asm
	shfl.sync.down.b32 %r109, %r110, %r116, %r127, %r128;
	// end inline asm
	// begin inline asm
	shfl.sync.down.b32 %r114, %r115, %r116, %r127, %r128;
	// end inline asm
	mov.b64 	%rd76, {%r109, %r114};
	mov.b64 	%fd106, %rd76;
	setp.gt.s32 	%p39, %r78, 23;
	setp.lt.f64 	%p40, %fd105, %fd106;
	selp.f64 	%fd107, %fd106, %fd105, %p40;
	selp.f64 	%fd108, %fd105, %fd107, %p39;
	mov.b64 	%rd77, %fd108;
	mov.b64 	{%r120, %r125}, %rd77;
	mov.b32 	%r126, 16;
	// begin inline asm
	shfl.sync.down.b32 %r119, %r120, %r126, %r127, %r128;
	// end inline asm
	// begin inline asm
	shfl.sync.down.b32 %r124, %r125, %r126, %r127, %r128;
	// end inline asm
	mov.b64 	%rd78, {%r119, %r124};
	mov.b64 	%fd109, %rd78;
	setp.gt.s32 	%p41, %r78, 15;
	setp.lt.f64 	%p42, %fd108, %fd109;
	selp.f64 	%fd54, %fd109, %fd108, %p42;
	selp.f64 	%fd380, %fd108, %fd54, %p41;
	setp.ne.s32 	%p43, %r78, 0;
	@%p43 bra 	$L__BB5_70;
	shr.u32 	%r129, %r47, 2;
	and.b32  	%r130, %r129, 248;
	mov.u32 	%r131, _ZZN3cub18CUB_300001_SM_10006detail6reduce28DeviceReduceSingleTileKernelINS2_10policy_hubIdjN4cuda3__47maximumIvEEE10Policy1000EPdSB_iS8_ddNS5_3std3__410__identityEEEvT0_T1_T2_T3_T4_T6_E12temp_storage;
	add.s32 	%r132, %r131, %r130;
	st.shared.f64 	[%r132+8], %fd54;
$L__BB5_70:
	bar.sync 	0;
	setp.ne.s32 	%p44, %r47, 0;
	@%p44 bra 	$L__BB5_72;
	ld.shared.f64 	%fd110, [_ZZN3cub18CUB_300001_SM_10006detail6reduce28DeviceReduceSingleTileKernelINS2_10policy_hubIdjN4cuda3__47maximumIvEEE10Policy1000EPdSB_iS8_ddNS5_3std3__410__identityEEEvT0_T1_T2_T3_T4_T6_E12temp_storage+16];
	setp.lt.f64 	%p45, %fd380, %fd110;
	selp.f64 	%fd111, %fd110, %fd380, %p45;
	ld.shared.f64 	%fd112, [_ZZN3cub18CUB_300001_SM_10006detail6reduce28DeviceReduceSingleTileKernelINS2_10policy_hubIdjN4cuda3__47maximumIvEEE10Policy1000EPdSB_iS8_ddNS5_3std3__410__identityEEEvT0_T1_T2_T3_T4_T6_E12temp_storage+24];
	setp.lt.f64 	%p46, %fd111, %fd112;
	selp.f64 	%fd113, %fd112, %fd111, %p46;
	ld.shared.f64 	%fd114, [_ZZN3cub18CUB_300001_SM_10006detail6reduce28DeviceReduceSingleTileKernelINS2_10policy_hubIdjN4cuda3__47maximumIvEEE10Policy1000EPdSB_iS8_ddNS5_3std3__410__identityEEEvT0_T1_T2_T3_T4_T6_E12temp_storage+32];
	setp.lt.f64 	%p47, %fd113, %fd114;
	selp.f64 	%fd115, %fd114, %fd113, %p47;
	ld.shared.f64 	%fd116, [_ZZN3cub18CUB_300001_SM_10006detail6reduce28DeviceReduceSingleTileKernelINS2_10policy_hubIdjN4cuda3__47maximumIvEEE10Policy1000EPdSB_iS8_ddNS5_3std3__410__identityEEEvT0_T1_T2_T3_T4_T6_E12temp_storage+40];
	setp.lt.f64 	%p48, %fd115, %fd116;
	selp.f64 	%fd117, %fd116, %fd115, %p48;
	ld.shared.f64 	%fd118, [_ZZN3cub18CUB_300001_SM_10006detail6reduce28DeviceReduceSingleTileKernelINS2_10policy_hubIdjN4cuda3__47maximumIvEEE10Policy1000EPdSB_iS8_ddNS5_3std3__410__identityEEEvT0_T1_T2_T3_T4_T6_E12temp_storage+48];
	setp.lt.f64 	%p49, %fd117, %fd118;
	selp.f64 	%fd119, %fd118, %fd117, %p49;
	ld.shared.f64 	%fd120, [_ZZN3cub18CUB_300001_SM_10006detail6reduce28DeviceReduceSingleTileKernelINS2_10policy_hubIdjN4cuda3__47maximumIvEEE10Policy1000EPdSB_iS8_ddNS5_3std3__410__identityEEEvT0_T1_T2_T3_T4_T6_E12temp_storage+56];
	setp.lt.f64 	%p50, %fd119, %fd120;
	selp.f64 	%fd121, %fd120, %fd119, %p50;
	ld.shared.f64 	%fd122, [_ZZN3cub18CUB_300001_SM_10006detail6reduce28DeviceReduceSingleTileKernelINS2_10policy_hubIdjN4cuda3__47maximumIvEEE10Policy1000EPdSB_iS8_ddNS5_3std3__410__identityEEEvT0_T1_T2_T3_T4_T6_E12temp_storage+64];
	setp.lt.f64 	%p51, %fd121, %fd122;
	selp.f64 	%fd380, %fd122, %fd121, %p51;
$L__BB5_72:
	mov.u32 	%r444, %tid.x;
	setp.ne.s32 	%p217, %r444, 0;
	@%p217 bra 	$L__BB5_74;
	setp.lt.f64 	%p218, %fd58, %fd380;
	selp.f64 	%fd353, %fd380, %fd58, %p218;
	st.global.f64 	[%rd1], %fd353;
$L__BB5_74:
	ret;

}


// ===== COMPILED SASS (sm_100) =====

	.target	sm_100

	.elftype	@"ET_EXEC"


//--------------------- .note.nv.tkinfo           --------------------------
	.section	.note.nv.tkinfo,"",@"SHT_NOTE"
	.sectionflags	@"SHF_NOTE_NV_TKINFO"
	.tkinfo
        /*0018*/ 	.word	0x00000002
        /*0030*/ 	.string	""
        /*0030*/ 	.string	"ptxas"
        /*0030*/ 	.string	"Cuda compilation tools, release 13.0, V13.0.88"
        /*0030*/ 	.string	"Build cuda_13.0.r13.0/compiler.36424714_0"
        /*0030*/ 	.string	"-arch sm_100 -m 64 "



//--------------------- .note.nv.cuinfo           --------------------------
	.section	.note.nv.cuinfo,"",@"SHT_NOTE"
	.sectionflags	@"SHF_NOTE_NV_CUINFO"
        /*0018*/ 	.short	0x0002
        /*001a*/ 	.short	0x0064
        /*001c*/ 	.short	0x0082
	.zero		2


//--------------------- .nv.info                  --------------------------
	.section	.nv.info,"",@"SHT_CUDA_INFO"
	.align	4


	//----- nvinfo : EIATTR_REGCOUNT
	.align		4
        /*0000*/ 	.byte	0x04, 0x2f
        /*0002*/ 	.short	(.L_41 - .L_40)
	.align		4
.L_40:
        /*0004*/ 	.word	index@(_Z14countnewmatrixPdS_m)
        /*0008*/ 	.word	0x00000012


	//----- nvinfo : EIATTR_FRAME_SIZE
	.align		4
.L_41:
        /*000c*/ 	.byte	0x04, 0x11
        /*000e*/ 	.short	(.L_43 - .L_42)
	.align		4
.L_42:
        /*0010*/ 	.word	index@(_Z14countnewmatrixPdS_m)
        /*0014*/ 	.word	0x00000000


	//----- nvinfo : EIATTR_REGCOUNT
	.align		4
.L_43:
        /*0018*/ 	.byte	0x04, 0x2f
        /*001a*/ 	.short	(.L_45 - .L_44)
	.align		4
.L_44:
        /*001c*/ 	.word	index@(_Z7finderrPdS_S_)
        /*0020*/ 	.word	0x00000010


	//----- nvinfo : EIATTR_FRAME_SIZE
	.align		4
.L_45:
        /*0024*/ 	.byte	0x04, 0x11
        /*0026*/ 	.short	(.L_47 - .L_46)
	.align		4
.L_46:
        /*0028*/ 	.word	index@(_Z7finderrPdS_S_)
        /*002c*/ 	.word	0x00000000


	//----- nvinfo : EIATTR_REGCOUNT
	.align		4
.L_47:
        /*0030*/ 	.byte	0x04, 0x2f
        /*0032*/ 	.short	(.L_49 - .L_48)
	.align		4
.L_48:
        /*0034*/ 	.word	index@(_ZN3cub18CUB_300001_SM_10006detail11EmptyKernelIvEEvv)
        /*0038*/ 	.word	0x00000004


	//----- nvinfo : EIATTR_FRAME_SIZE
	.align		4
.L_49:
        /*003c*/ 	.byte	0x04, 0x11
        /*003e*/ 	.short	(.L_51 - .L_50)
	.align		4
.L_50:
        /*0040*/ 	.word	index@(_ZN3cub18CUB_300001_SM_10006detail11EmptyKernelIvEEvv)
        /*0044*/ 	.word	0x00000000


	//----- nvinfo : EIATTR_REGCOUNT
	.align		4
.L_51:
        /*0048*/ 	.byte	0x04, 0x2f
        /*004a*/ 	.short	(.L_53 - .L_52)
	.align		4
.L_52:
        /*004c*/ 	.word	index@(_ZN3cub18CUB_300001_SM_10006detail6reduce28DeviceReduceSingleTileKernelINS2_10policy_hubIdjN4cuda3__47maximumIvEEE10Policy1000EPdSB_jS8_ddNS5_3std3__410__identityEEEvT0_T1_T2_T3_T4_T6_)
        /*0050*/ 	.word	0x0000002c


	//----- nvinfo : EIATTR_FRAME_SIZE
	.align		4
.L_53:
        /*0054*/ 	.byte	0x04, 0x11
        /*0056*/ 	.short	(.L_55 - .L_54)
	.align		4
.L_54:
        /*0058*/ 	.word	index@(_ZN3cub18CUB_300001_SM_10006detail6reduce28DeviceReduceSingleTileKernelINS2_10policy_hubIdjN4cuda3__47maximumIvEEE10Policy1000EPdSB_jS8_ddNS5_3std3__410__identityEEEvT0_T1_T2_T3_T4_T6_)
        /*005c*/ 	.word	0x00000000


	//----- nvinfo : EIATTR_REGCOUNT
	.align		4
.L_55:
        /*0060*/ 	.byte	0x04, 0x2f
        /*0062*/ 	.short	(.L_57 - .L_56)
	.align		4
.L_56:
        /*0064*/ 	.word	index@(_ZN3cub18CUB_300001_SM_10006detail6reduce18DeviceReduceKernelINS2_10policy_hubIdjN4cuda3__47maximumIvEEE10Policy1000EPdjS8_dNS5_3std3__410__identityEEEvT0_PT3_T1_NS0_13GridEvenShareISI_EET2_T4_)
        /*0068*/ 	.word	0x0000001c


	//----- nvinfo : EIATTR_FRAME_SIZE
	.align		4
.L_57:
        /*006c*/ 	.byte	0x04, 0x11
        /*006e*/ 	.short	(.L_59 - .L_58)
	.align		4
.L_58:
        /*0070*/ 	.word	index@(_ZN3cub18CUB_300001_SM_10006detail6reduce18DeviceReduceKernelINS2_10policy_hubIdjN4cuda3__47maximumIvEEE10Policy1000EPdjS8_dNS5_3std3__410__identityEEEvT0_PT3_T1_NS0_13GridEvenShareISI_EET2_T4_)
        /*0074*/ 	.word	0x00000000


	//----- nvinfo : EIATTR_REGCOUNT
	.align		4
.L_59:
        /*0078*/ 	.byte	0x04, 0x2f
        /*007a*/ 	.short	(.L_61 - .L_60)
	.align		4
.L_60:
        /*007c*/ 	.word	index@(_ZN3cub18CUB_300001_SM_10006detail6reduce28DeviceReduceSingleTileKernelINS2_10policy_hubIdjN4cuda3__47maximumIvEEE10Policy1000EPdSB_iS8_ddNS5_3std3__410__identityEEEvT0_T1_T2_T3_T4_T6_)
        /*0080*/ 	.word	0x00000030


	//----- nvinfo : EIATTR_FRAME_SIZE
	.align		4
.L_61:
        /*0084*/ 	.byte	0x04, 0x11
        /*0086*/ 	.short	(.L_63 - .L_62)
	.align		4
.L_62:
        /*0088*/ 	.word	index@(_ZN3cub18CUB_300001_SM_10006detail6reduce28DeviceReduceSingleTileKernelINS2_10policy_hubIdjN4cuda3__47maximumIvEEE10Policy1000EPdSB_iS8_ddNS5_3std3__410__identityEEEvT0_T1_T2_T3_T4_T6_)
        /*008c*/ 	.word	0x00000000


	//----- nvinfo : EIATTR_MIN_STACK_SIZE
	.align		4
.L_63:
        /*0090*/ 	.byte	0x04, 0x12
        /*0092*/ 	.short	(.L_65 - .L_64)
	.align		4
.L_64:
        /*0094*/ 	.word	index@(_ZN3cub18CUB_300001_SM_10006detail6reduce28DeviceReduceSingleTileKernelINS2_10policy_hubIdjN4cuda3__47maximumIvEEE10Policy1000EPdSB_iS8_ddNS5_3std3__410__identityEEEvT0_T1_T2_T3_T4_T6_)
        /*0098*/ 	.word	0x00000000


	//----- nvinfo : EIATTR_MIN_STACK_SIZE
	.align		4
.L_65:
        /*009c*/ 	.byte	0x04, 0x12
        /*009e*/ 	.short	(.L_67 - .L_66)
	.align		4
.L_66:
        /*00a0*/ 	.word	index@(_ZN3cub18CUB_300001_SM_10006detail6reduce18DeviceReduceKernelINS2_10policy_hubIdjN4cuda3__47maximumIvEEE10Policy1000EPdjS8_dNS5_3std3__410__identityEEEvT0_PT3_T1_NS0_13GridEvenShareISI_EET2_T4_)
        /*00a4*/ 	.word	0x00000000


	//----- nvinfo : EIATTR_MIN_STACK_SIZE
	.align		4
.L_67:
        /*00a8*/ 	.byte	0x04, 0x12
        /*00aa*/ 	.short	(.L_69 - .L_68)
	.align		4
.L_68:
        /*00ac*/ 	.word	index@(_ZN3cub18CUB_300001_SM_10006detail6reduce28DeviceReduceSingleTileKernelINS2_10policy_hubIdjN4cuda3__47maximumIvEEE10Policy1000EPdSB_jS8_ddNS5_3std3__410__identityEEEvT0_T1_T2_T3_T4_T6_)
        /*00b0*/ 	.word	0x00000000


	//----- nvinfo : EIATTR_MIN_STACK_SIZE
	.align		4
.L_69:
        /*00b4*/ 	.byte	0x04, 0x12
        /*00b6*/ 	.short	(.L_71 - .L_70)
	.align		4
.L_70:
        /*00b8*/ 	.word	index@(_ZN3cub18CUB_300001_SM_10006detail11EmptyKernelIvEEvv)
        /*00bc*/ 	.word	0x00000000


	//----- nvinfo : EIATTR_MIN_STACK_SIZE
	.align		4
.L_71:
        /*00c0*/ 	.byte	0x04, 0x12
        /*00c2*/ 	.short	(.L_73 - .L_72)
	.align		4
.L_72:
        /*00c4*/ 	.word	index@(_Z7finderrPdS_S_)
        /*00c8*/ 	.word	0x00000000


	//----- nvinfo : EIATTR_MIN_STACK_SIZE
	.align		4
.L_73:
        /*00cc*/ 	.byte	0x04, 0x12
        /*00ce*/ 	.short	(.L_75 - .L_74)
	.align		4
.L_74:
        /*00d0*/ 	.word	index@(_Z14countnewmatrixPdS_m)
        /*00d4*/ 	.word	0x00000000
.L_75:


//--------------------- .nv.compat                --------------------------
	.section	.nv.compat,"",@"SHT_CUDA_COMPAT_INFO"
	.align	4
        /*0000*/ 	.byte	0x02, 0x09, 0x00, 0x00, 0x02, 0x02, 0x01, 0x00, 0x02, 0x05, 0x05, 0x00, 0x03, 0x07, 0x01, 0x01
        /*0010*/ 	.byte	0x02, 0x03, 0x00, 0x00, 0x02, 0x06, 0x01, 0x00, 0x04, 0x0b, 0x08, 0x00, 0x01, 0x00, 0x00, 0x00
        /*0020*/ 	.byte	0x00, 0x00, 0x00, 0x00


//--------------------- .nv.info._ZN3cub18CUB_300001_SM_10006detail6reduce28DeviceReduceSingleTileKernelINS2_10policy_hubIdjN4cuda3__47maximumIvEEE10Policy1000EPdSB_iS8_ddNS5_3std3__410__identityEEEvT0_T1_T2_T3_T4_T6_ --------------------------
	.section	.nv.info._ZN3cub18CUB_300001_SM_10006detail6reduce28DeviceReduceSingleTileKernelINS2_10policy_hubIdjN4cuda3__47maximumIvEEE10Policy1000EPdSB_iS8_ddNS5_3std3__410__identityEEEvT0_T1_T2_T3_T4_T6_,"",@"SHT_CUDA_INFO"
	.sectionflags	@""
	.align	4


	//----- nvinfo : EIATTR_CUDA_API_VERSION
	.align		4
        /*0000*/ 	.byte	0x04, 0x37
        /*0002*/ 	.short	(.L_77 - .L_76)
.L_76:
        /*0004*/ 	.word	0x00000082


	//----- nvinfo : EIATTR_KPARAM_INFO
	.align		4
.L_77:
        /*0008*/ 	.byte	0x04, 0x17
        /*000a*/ 	.short	(.L_79 - .L_78)
.L_78:
        /*000c*/ 	.word	0x00000000
        /*0010*/ 	.short	0x0005
        /*0012*/ 	.short	0x0020
        /*0014*/ 	.byte	0x00, 0xf0, 0x05, 0x00


	//----- nvinfo : EIATTR_KPARAM_INFO
	.align		4
.L_79:
        /*0018*/ 	.byte	0x04, 0x17
        /*001a*/ 	.short	(.L_81 - .L_80)
.L_80:
        /*001c*/ 	.word	0x00000000
        /*0020*/ 	.short	0x0004
        /*0022*/ 	.short	0x0018
        /*0024*/ 	.byte	0x00, 0xf0, 0x21, 0x00


	//----- nvinfo : EIATTR_KPARAM_INFO
	.align		4
.L_81:
        /*0028*/ 	.byte	0x04, 0x17
        /*002a*/ 	.short	(.L_83 - .L_82)
.L_82:
        /*002c*/ 	.word	0x00000000
        /*0030*/ 	.short	0x0003
        /*0032*/ 	.short	0x0014
        /*0034*/ 	.byte	0x00, 0xf0, 0x05, 0x00


	//----- nvinfo : EIATTR_KPARAM_INFO
	.align		4
.L_83:
        /*0038*/ 	.byte	0x04, 0x17
        /*003a*/ 	.short	(.L_85 - .L_84)
.L_84:
        /*003c*/ 	.word	0x00000000
        /*0040*/ 	.short	0x0002
        /*0042*/ 	.short	0x0010
        /*0044*/ 	.byte	0x00, 0xf0, 0x11, 0x00


	//----- nvinfo : EIATTR_KPARAM_INFO
	.align		4
.L_85:
        /*0048*/ 	.byte	0x04, 0x17
        /*004a*/ 	.short	(.L_87 - .L_86)
.L_86:
        /*004c*/ 	.word	0x00000000
        /*0050*/ 	.short	0x0001
        /*0052*/ 	.short	0x0008
        /*0054*/ 	.byte	0x00, 0xf5, 0x21, 0x00


	//----- nvinfo : EIATTR_KPARAM_INFO
	.align		4
.L_87:
        /*0058*/ 	.byte	0x04, 0x17
        /*005a*/ 	.short	(.L_89 - .L_88)
.L_88:
        /*005c*/ 	.word	0x00000000
        /*0060*/ 	.short	0x0000
        /*0062*/ 	.short	0x0000
        /*0064*/ 	.byte	0x00, 0xf5, 0x21, 0x00


	//----- nvinfo : EIATTR_SPARSE_MMA_MASK
	.align		4
.L_89:
        /*0068*/ 	.byte	0x03, 0x50
        /*006a*/ 	.short	0x0000


	//----- nvinfo : EIATTR_MAXREG_COUNT
	.align		4
        /*006c*/ 	.byte	0x03, 0x1b
        /*006e*/ 	.short	0x00ff


	//----- nvinfo : EIATTR_NUM_BARRIERS
	.align		4
        /*0070*/ 	.byte	0x02, 0x4c
        /*0072*/ 	.byte	0x01
	.zero		1


	//----- nvinfo : EIATTR_MERCURY_ISA_VERSION
	.align		4
        /*0074*/ 	.byte	0x03, 0x5f
        /*0076*/ 	.short	0x0101


	//----- nvinfo : EIATTR_COOP_GROUP_MASK_REGIDS
	.align		4
        /*0078*/ 	.byte	0x04, 0x29
        /*007a*/ 	.short	(.L_91 - .L_90)


	//   ....[0]....
.L_90:
        /*007c*/ 	.word	0xffffffff


	//   ....[1]....
        /*0080*/ 	.word	0xffffffff


	//   ....[2]....
        /*0084*/ 	.word	0xffffffff


	//   ....[3]....
        /*0088*/ 	.word	0xffffffff


	//   ....[4]....
        /*008c*/ 	.word	0xffffffff


	//   ....[5]....
        /*0090*/ 	.word	0xffffffff


	//   ....[6]....
        /*0094*/ 	.word	0xffffffff


	//   ....[7]....
        /*0098*/ 	.word	0xffffffff


	//   ....[8]....
        /*009c*/ 	.word	0xffffffff


	//   ....[9]....
        /*00a0*/ 	.word	0xffffffff


	//   ....[10]....
        /*00a4*/ 	.word	0xffffffff


	//   ....[11]....
        /*00a8*/ 	.word	0xffffffff


	//   ....[12]....
        /*00ac*/ 	.word	0xffffffff


	//   ....[13]....
        /*00b0*/ 	.word	0xffffffff


	//   ....[14]....
        /*00b4*/ 	.word	0xffffffff


	//   ....[15]....
        /*00b8*/ 	.word	0xffffffff


	//   ....[16]....
        /*00bc*/ 	.word	0xffffffff


	//   ....[17]....
        /*00c0*/ 	.word	0xffffffff


	//   ....[18]....
        /*00c4*/ 	.word	0xffffffff


	//   ....[19]....
        /*00c8*/ 	.word	0xffffffff


	//   ....[20]....
        /*00cc*/ 	.word	0xffffffff


	//   ....[21]....
        /*00d0*/ 	.word	0xffffffff


	//   ....[22]....
        /*00d4*/ 	.word	0xffffffff


	//   ....[23]....
        /*00d8*/ 	.word	0xffffffff


	//   ....[24]....
        /*00dc*/ 	.word	0xffffffff


	//   ....[25]....
        /*00e0*/ 	.word	0xffffffff


	//   ....[26]....
        /*00e4*/ 	.word	0xffffffff


	//   ....[27]....
        /*00e8*/ 	.word	0xffffffff


	//   ....[28]....
        /*00ec*/ 	.word	0xffffffff


	//   ....[29]....
        /*00f0*/ 	.word	0xffffffff


	//   ....[30]....
        /*00f4*/ 	.word	0xffffffff


	//   ....[31]....
        /*00f8*/ 	.word	0xffffffff


	//   ....[32]....
        /*00fc*/ 	.word	0xffffffff


	//   ....[33]....
        /*0100*/ 	.word	0xffffffff


	//   ....[34]....
        /*0104*/ 	.word	0xffffffff


	//   ....[35]....
        /*0108*/ 	.word	0xffffffff


	//   ....[36]....
        /*010c*/ 	.word	0xffffffff


	//   ....[37]....
        /*0110*/ 	.word	0xffffffff


	//   ....[38]....
        /*0114*/ 	.word	0xffffffff


	//   ....[39]....
        /*0118*/ 	.word	0xffffffff


	//   ....[40]....
        /*011c*/ 	.word	0xffffffff


	//   ....[41]....
        /*0120*/ 	.word	0xffffffff


	//   ....[42]....
        /*0124*/ 	.word	0xffffffff


	//   ....[43]....
        /*0128*/ 	.word	0xffffffff


	//   ....[44]....
        /*012c*/ 	.word	0xffffffff


	//   ....[45]....
        /*0130*/ 	.word	0xffffffff


	//   ....[46]....
        /*0134*/ 	.word	0xffffffff


	//   ....[47]....
        /*0138*/ 	.word	0xffffffff


	//   ....[48]....
        /*013c*/ 	.word	0xffffffff


	//   ....[49]....
        /*0140*/ 	.word	0xffffffff


	//   ....[50]....
        /*0144*/ 	.word	0xffffffff


	//   ....[51]....
        /*0148*/ 	.word	0xffffffff


	//   ....[52]....
        /*014c*/ 	.word	0xffffffff


	//   ....[53]....
        /*0150*/ 	.word	0xffffffff


	//   ....[54]....
        /*0154*/ 	.word	0xffffffff


	//   ....[55]....
        /*0158*/ 	.word	0xffffffff


	//   ....[56]....
        /*015c*/ 	.word	0xffffffff


	//   ....[57]....
        /*0160*/ 	.word	0xffffffff


	//   ....[58]....
        /*0164*/ 	.word	0xffffffff


	//   ....[59]....
        /*0168*/ 	.word	0xffffffff


	//----- nvinfo : EIATTR_COOP_GROUP_INSTR_OFFSETS
	.align		4
.L_91:
        /*016c*/ 	.byte	0x04, 0x28
        /*016e*/ 	.short	(.L_93 - .L_92)


	//   ....[0]....
.L_92:
        /*0170*/ 	.word	0x00000d30


	//   ....[1]....
        /*0174*/ 	.word	0x00000d40


	//   ....[2]....
        /*0178*/ 	.word	0x00000dd0


	//   ....[3]....
        /*017c*/ 	.word	0x00000e10


	//   ....[4]....
        /*0180*/ 	.word	0x00000e80


	//   ....[5]....
        /*0184*/ 	.word	0x00000ea0


	//   ....[6]....
        /*0188*/ 	.word	0x00000ef0


	//   ....[7]....
        /*018c*/ 	.word	0x00000f10


	//   ....[8]....
        /*0190*/ 	.word	0x00000f60


	//   ....[9]....
        /*0194*/ 	.word	0x00000f80


	//   ....[10]....
        /*0198*/ 	.word	0x00001280


	//   ....[11]....
        /*019c*/ 	.word	0x00001290


	//   ....[12]....
        /*01a0*/ 	.word	0x00001320


	//   ....[13]....
        /*01a4*/ 	.word	0x00001350


	//   ....[14]....
        /*01a8*/ 	.word	0x000013b0


	//   ....[15]....
        /*01ac*/ 	.word	0x000013e0


	//   ....[16]....
        /*01b0*/ 	.word	0x00001440


	//   ....[17]....
        /*01b4*/ 	.word	0x00001480


	//   ....[18]....
        /*01b8*/ 	.word	0x000014f0


	//   ....[19]....
        /*01bc*/ 	.word	0x00001530


	//   ....[20]....
        /*01c0*/ 	.word	0x00002960


	//   ....[21]....
        /*01c4*/ 	.word	0x00002970


	//   ....[22]....
        /*01c8*/ 	.word	0x00002a00


	//   ....[23]....
        /*01cc*/ 	.word	0x00002a30


	//   ....[24]....
        /*01d0*/ 	.word	0x00002aa0


	//   ....[25]....
        /*01d4*/ 	.word	0x00002ac0


	//   ....[26]....
        /*01d8*/ 	.word	0x00002b20


	//   ....[27]....
        /*01dc*/ 	.word	0x00002b30


	//   ....[28]....
        /*01e0*/ 	.word	0x00002b80


	//   ....[29]....
        /*01e4*/ 	.word	0x00002b90


	//   ....[30]....
        /*01e8*/ 	.word	0x00003a20


	//   ....[31]....
        /*01ec*/ 	.word	0x00003a30


	//   ....[32]....
        /*01f0*/ 	.word	0x00003ac0


	//   ....[33]....
        /*01f4*/ 	.word	0x00003b00


	//   ....[34]....
        /*01f8*/ 	.word	0x00003b80


	//   ....[35]....
        /*01fc*/ 	.word	0x00003bc0


	//   ....[36]....
        /*0200*/ 	.word	0x00003c20


	//   ....[37]....
        /*0204*/ 	.word	0x00003c50


	//   ....[38]....
        /*0208*/ 	.word	0x00003ca0


	//   ....[39]....
        /*020c*/ 	.word	0x00003cd0


	//   ....[40]....
        /*0210*/ 	.word	0x00003fb0


	//   ....[41]....
        /*0214*/ 	.word	0x00003fc0


	//   ....[42]....
        /*0218*/ 	.word	0x00004050


	//   ....[43]....
        /*021c*/ 	.word	0x00004080


	//   ....[44]....
        /*0220*/ 	.word	0x000040d0


	//   ....[45]....
        /*0224*/ 	.word	0x00004100


	//   ....[46]....
        /*0228*/ 	.word	0x00004170


	//   ....[47]....
        /*022c*/ 	.word	0x000041b0


	//   ....[48]....
        /*0230*/ 	.word	0x00004220


	//   ....[49]....
        /*0234*/ 	.word	0x00004250


	//   ....[50]....
        /*0238*/ 	.word	0x00005700


	//   ....[51]....
        /*023c*/ 	.word	0x00005710


	//   ....[52]....
        /*0240*/ 	.word	0x000057a0


	//   ....[53]....
        /*0244*/ 	.word	0x000057e0


	//   ....[54]....
        /*0248*/ 	.word	0x00005860


	//   ....[55]....
        /*024c*/ 	.word	0x000058a0


	//   ....[56]....
        /*0250*/ 	.word	0x00005900


	//   ....[57]....
        /*0254*/ 	.word	0x00005930


	//   ....[58]....
        /*0258*/ 	.word	0x00005980


	//   ....[59]....
        /*025c*/ 	.word	0x000059b0


	//----- nvinfo : EIATTR_VRC_CTA_INIT_COUNT
	.align		4
.L_93:
        /*0260*/ 	.byte	0x02, 0x4a
	.zero		1
	.zero		1


	//----- nvinfo : EIATTR_EXIT_INSTR_OFFSETS
	.align		4
        /*0264*/ 	.byte	0x04, 0x1c
        /*0266*/ 	.short	(.L_95 - .L_94)


	//   ....[0]....
.L_94:
        /*0268*/ 	.word	0x00000080


	//   ....[1]....
        /*026c*/ 	.word	0x000000c0


	//   ....[2]....
        /*0270*/ 	.word	0x00005c20


	//   ....[3]....
        /*0274*/ 	.word	0x00005ca0


	//----- nvinfo : EIATTR_MAX_THREADS
	.align		4
.L_95:
        /*0278*/ 	.byte	0x04, 0x05
        /*027a*/ 	.short	(.L_97 - .L_96)
.L_96:
        /*027c*/ 	.word	0x00000100
        /*0280*/ 	.word	0x00000001
        /*0284*/ 	.word	0x00000001


	//----- nvinfo : EIATTR_CRS_STACK_SIZE
	.align		4
.L_97:
        /*0288*/ 	.byte	0x04, 0x1e
        /*028a*/ 	.short	(.L_99 - .L_98)
.L_98:
        /*028c*/ 	.word	0x00000000


	//----- nvinfo : EIATTR_CBANK_PARAM_SIZE
	.align		4
.L_99:
        /*0290*/ 	.byte	0x03, 0x19
        /*0292*/ 	.short	0x0021


	//----- nvinfo : EIATTR_PARAM_CBANK
	.align		4
        /*0294*/ 	.byte	0x04, 0x0a
        /*0296*/ 	.short	(.L_101 - .L_100)
	.align		4
.L_100:
        /*0298*/ 	.word	index@(.nv.constant0._ZN3cub18CUB_300001_SM_10006detail6reduce28DeviceReduceSingleTileKernelINS2_10policy_hubIdjN4cuda3__47maximumIvEEE10Policy1000EPdSB_iS8_ddNS5_3std3__410__identityEEEvT0_T1_T2_T3_T4_T6_)
        /*029c*/ 	.short	0x0380
        /*029e*/ 	.short	0x0021


	//----- nvinfo : EIATTR_SW_WAR
	.align		4
.L_101:
        /*02a0*/ 	.byte	0x04, 0x36
        /*02a2*/ 	.short	(.L_103 - .L_102)
.L_102:
        /*02a4*/ 	.word	0x00000008
.L_103:


//--------------------- .nv.info._ZN3cub18CUB_300001_SM_10006detail6reduce18DeviceReduceKernelINS2_10policy_hubIdjN4cuda3__47maximumIvEEE10Policy1000EPdjS8_dNS5_3std3__410__identityEEEvT0_PT3_T1_NS0_13GridEvenShareISI_EET2_T4_ --------------------------
	.section	.nv.info._ZN3cub18CUB_300001_SM_10006detail6reduce18DeviceReduceKernelINS2_10policy_hubIdjN4cuda3__47maximumIvEEE10Policy1000EPdjS8_dNS5_3std3__410__identityEEEvT0_PT3_T1_NS0_13GridEvenShareISI_EET2_T4_,"",@"SHT_CUDA_INFO"
	.sectionflags	@""
	.align	4


	//----- nvinfo : EIATTR_CUDA_API_VERSION
	.align		4
        /*0000*/ 	.byte	0x04, 0x37
        /*0002*/ 	.short	(.L_105 - .L_104)
.L_104:
        /*0004*/ 	.word	0x00000082


	//----- nvinfo : EIATTR_KPARAM_INFO
	.align		4
.L_105:
        /*0008*/ 	.byte	0x04, 0x17
        /*000a*/ 	.short	(.L_107 - .L_106)
.L_106:
        /*000c*/ 	.word	0x00000000
        /*0010*/ 	.short	0x0005
        /*0012*/ 	.short	0x003d
        /*0014*/ 	.byte	0x00, 0xf0, 0x05, 0x00


	//----- nvinfo : EIATTR_KPARAM_INFO
	.align		4
.L_107:
        /*0018*/ 	.byte	0x04, 0x17
        /*001a*/ 	.short	(.L_109 - .L_108)
.L_108:
        /*001c*/ 	.word	0x00000000
        /*0020*/ 	.short	0x0004
        /*0022*/ 	.short	0x003c
        /*0024*/ 	.byte	0x00, 0xf0, 0x05, 0x00


	//----- nvinfo : EIATTR_KPARAM_INFO
	.align		4
.L_109:
        /*0028*/ 	.byte	0x04, 0x17
        /*002a*/ 	.short	(.L_111 - .L_110)
.L_110:
        /*002c*/ 	.word	0x00000000
        /*0030*/ 	.short	0x0003
        /*0032*/ 	.short	0x0014
        /*0034*/ 	.byte	0x00, 0xf0, 0xa1, 0x00


	//----- nvinfo : EIATTR_KPARAM_INFO
	.align		4
.L_111:
        /*0038*/ 	.byte	0x04, 0x17
        /*003a*/ 	.short	(.L_113 - .L_112)
.L_112:
        /*003c*/ 	.word	0x00000000
        /*0040*/ 	.short	0x0002
        /*0042*/ 	.short	0x0010
        /*0044*/ 	.byte	0x00, 0xf0, 0x11, 0x00


	//----- nvinfo : EIATTR_KPARAM_INFO
	.align		4
.L_113:
        /*0048*/ 	.byte	0x04, 0x17
        /*004a*/ 	.short	(.L_115 - .L_114)
.L_114:
        /*004c*/ 	.word	0x00000000
        /*0050*/ 	.short	0x0001
        /*0052*/ 	.short	0x0008
        /*0054*/ 	.byte	0x00, 0xf5, 0x21, 0x00


	//----- nvinfo : EIATTR_KPARAM_INFO
	.align		4
.L_115:
        /*0058*/ 	.byte	0x04, 0x17
        /*005a*/ 	.short	(.L_117 - .L_116)
.L_116:
        /*005c*/ 	.word	0x00000000
        /*0060*/ 	.short	0x0000
        /*0062*/ 	.short	0x0000
        /*0064*/ 	.byte	0x00, 0xf5, 0x21, 0x00


	//----- nvinfo : EIATTR_SPARSE_MMA_MASK
	.align		4
.L_117:
        /*0068*/ 	.byte	0x03, 0x50
        /*006a*/ 	.short	0x0000


	//----- nvinfo : EIATTR_MAXREG_COUNT
	.align		4
        /*006c*/ 	.byte	0x03, 0x1b
        /*006e*/ 	.short	0x00ff


	//----- nvinfo : EIATTR_NUM_BARRIERS
	.align		4
        /*0070*/ 	.byte	0x02, 0x4c
        /*0072*/ 	.byte	0x01
	.zero		1


	//----- nvinfo : EIATTR_MERCURY_ISA_VERSION
	.align		4
        /*0074*/ 	.byte	0x03, 0x5f
        /*0076*/ 	.short	0x0101


	//----- nvinfo : EIATTR_COOP_GROUP_MASK_REGIDS
	.align		4
        /*0078*/ 	.byte	0x04, 0x29
        /*007a*/ 	.short	(.L_119 - .L_118)


	//   ....[0]....
.L_118:
        /*007c*/ 	.word	0xffffffff


	//   ....[1]....
        /*0080*/ 	.word	0xffffffff


	//   ....[2]....
        /*0084*/ 	.word	0xffffffff


	//   ....[3]....
        /*0088*/ 	.word	0xffffffff


	//   ....[4]....
        /*008c*/ 	.word	0xffffffff


	//   ....[5]....
        /*0090*/ 	.word	0xffffffff


	//   ....[6]....
        /*0094*/ 	.word	0xffffffff


	//   ....[7]....
        /*0098*/ 	.word	0xffffffff


	//   ....[8]....
        /*009c*/ 	.word	0xffffffff


	//   ....[9]....
        /*00a0*/ 	.word	0xffffffff


	//   ....[10]....
        /*00a4*/ 	.word	0xffffffff


	//   ....[11]....
        /*00a8*/ 	.word	0xffffffff


	//   ....[12]....
        /*00ac*/ 	.word	0xffffffff


	//   ....[13]....
        /*00b0*/ 	.word	0xffffffff


	//   ....[14]....
        /*00b4*/ 	.word	0xffffffff


	//   ....[15]....
        /*00b8*/ 	.word	0xffffffff


	//   ....[16]....
        /*00bc*/ 	.word	0xffffffff


	//   ....[17]....
        /*00c0*/ 	.word	0xffffffff


	//   ....[18]....
        /*00c4*/ 	.word	0xffffffff


	//   ....[19]....
        /*00c8*/ 	.word	0xffffffff


	//   ....[20]....
        /*00cc*/ 	.word	0xffffffff


	//   ....[21]....
        /*00d0*/ 	.word	0xffffffff


	//   ....[22]....
        /*00d4*/ 	.word	0xffffffff


	//   ....[23]....
        /*00d8*/ 	.word	0xffffffff


	//   ....[24]....
        /*00dc*/ 	.word	0xffffffff


	//   ....[25]....
        /*00e0*/ 	.word	0xffffffff


	//   ....[26]....
        /*00e4*/ 	.word	0xffffffff


	//   ....[27]....
        /*00e8*/ 	.word	0xffffffff


	//   ....[28]....
        /*00ec*/ 	.word	0xffffffff


	//   ....[29]....
        /*00f0*/ 	.word	0xffffffff


	//   ....[30]....
        /*00f4*/ 	.word	0xffffffff


	//   ....[31]....
        /*00f8*/ 	.word	0xffffffff


	//   ....[32]....
        /*00fc*/ 	.word	0xffffffff


	//   ....[33]....
        /*0100*/ 	.word	0xffffffff


	//   ....[34]....
        /*0104*/ 	.word	0xffffffff


	//   ....[35]....
        /*0108*/ 	.word	0xffffffff


	//   ....[36]....
        /*010c*/ 	.word	0xffffffff


	//   ....[37]....
        /*0110*/ 	.word	0xffffffff


	//   ....[38]....
        /*0114*/ 	.word	0xffffffff


	//   ....[39]....
        /*0118*/ 	.word	0xffffffff


	//   ....[40]....
        /*011c*/ 	.word	0xffffffff


	//   ....[41]....
        /*0120*/ 	.word	0xffffffff


	//   ....[42]....
        /*0124*/ 	.word	0xffffffff


	//   ....[43]....
        /*0128*/ 	.word	0xffffffff


	//   ....[44]....
        /*012c*/ 	.word	0xffffffff


	//   ....[45]....
        /*0130*/ 	.word	0xffffffff


	//   ....[46]....
        /*0134*/ 	.word	0xffffffff


	//   ....[47]....
        /*0138*/ 	.word	0xffffffff


	//   ....[48]....
        /*013c*/ 	.word	0xffffffff


	//   ....[49]....
        /*0140*/ 	.word	0xffffffff


	//   ....[50]....
        /*0144*/ 	.word	0xffffffff


	//   ....[51]....
        /*0148*/ 	.word	0xffffffff


	//   ....[52]....
        /*014c*/ 	.word	0xffffffff


	//   ....[53]....
        /*0150*/ 	.word	0xffffffff


	//   ....[54]....
        /*0154*/ 	.word	0xffffffff


	//   ....[55]....
        /*0158*/ 	.word	0xffffffff


	//   ....[56]....
        /*015c*/ 	.word	0xffffffff


	//   ....[57]....
        /*0160*/ 	.word	0xffffffff


	//   ....[58]....
        /*0164*/ 	.word	0xffffffff


	//   ....[59]....
        /*0168*/ 	.word	0xffffffff


	//----- nvinfo : EIATTR_COOP_GROUP_INSTR_OFFSETS
	.align		4
.L_119:
        /*016c*/ 	.byte	0x04, 0x28
        /*016e*/ 	.short	(.L_121 - .L_120)


	//   ....[0]....
.L_120:
        /*0170*/ 	.word	0x000005c0


	//   ....[1]....
        /*0174*/ 	.word	0x000005d0


	//   ....[2]....
        /*0178*/ 	.word	0x00000660


	//   ....[3]....
        /*017c*/ 	.word	0x00000670


	//   ....[4]....
        /*0180*/ 	.word	0x000006d0


	//   ....[5]....
        /*0184*/ 	.word	0x00000700


	//   ....[6]....
        /*0188*/ 	.word	0x00000780


	//   ....[7]....
        /*018c*/ 	.word	0x00000790


	//   ....[8]....
        /*0190*/ 	.word	0x000007e0


	//   ....[9]....
        /*0194*/ 	.word	0x000007f0


	//   ....[10]....
        /*0198*/ 	.word	0x00000ad0


	//   ....[11]....
        /*019c*/ 	.word	0x00000ae0


	//   ....[12]....
        /*01a0*/ 	.word	0x00000b70


	//   ....[13]....
        /*01a4*/ 	.word	0x00000b90


	//   ....[14]....
        /*01a8*/ 	.word	0x00000bf0


	//   ....[15]....
        /*01ac*/ 	.word	0x00000c10


	//   ....[16]....
        /*01b0*/ 	.word	0x00000c70


	//   ....[17]....
        /*01b4*/ 	.word	0x00000ca0


	//   ....[18]....
        /*01b8*/ 	.word	0x00000d20


	//   ....[19]....
        /*01bc*/ 	.word	0x00000d40


	//   ....[20]....
        /*01c0*/ 	.word	0x00001b60


	//   ....[21]....
        /*01c4*/ 	.word	0x00001b70


	//   ....[22]....
        /*01c8*/ 	.word	0x00001c00


	//   ....[23]....
        /*01cc*/ 	.word	0x00001c30


	//   ....[24]....
        /*01d0*/ 	.word	0x00001ca0


	//   ....[25]....
        /*01d4*/ 	.word	0x00001cc0


	//   ....[26]....
        /*01d8*/ 	.word	0x00001d20


	//   ....[27]....
        /*01dc*/ 	.word	0x00001d30


	//   ....[28]....
        /*01e0*/ 	.word	0x00001d80


	//   ....[29]....
        /*01e4*/ 	.word	0x00001d90


	//   ....[30]....
        /*01e8*/ 	.word	0x00002530


	//   ....[31]....
        /*01ec*/ 	.word	0x00002540


	//   ....[32]....
        /*01f0*/ 	.word	0x000025d0


	//   ....[33]....
        /*01f4*/ 	.word	0x000025e0


	//   ....[34]....
        /*01f8*/ 	.word	0x00002640


	//   ....[35]....
        /*01fc*/ 	.word	0x00002670


	//   ....[36]....
        /*0200*/ 	.word	0x000026f0


	//   ....[37]....
        /*0204*/ 	.word	0x00002700


	//   ....[38]....
        /*0208*/ 	.word	0x00002750


	//   ....[39]....
        /*020c*/ 	.word	0x00002760


	//   ....[40]....
        /*0210*/ 	.word	0x00002a60


	//   ....[41]....
        /*0214*/ 	.word	0x00002a70


	//   ....[42]....
        /*0218*/ 	.word	0x00002b00


	//   ....[43]....
        /*021c*/ 	.word	0x00002b20


	//   ....[44]....
        /*0220*/ 	.word	0x00002b80


	//   ....[45]....
        /*0224*/ 	.word	0x00002ba0


	//   ....[46]....
        /*0228*/ 	.word	0x00002c00


	//   ....[47]....
        /*022c*/ 	.word	0x00002c40


	//   ....[48]....
        /*0230*/ 	.word	0x00002cc0


	//   ....[49]....
        /*0234*/ 	.word	0x00002ce0


	//   ....[50]....
        /*0238*/ 	.word	0x00003b40


	//   ....[51]....
        /*023c*/ 	.word	0x00003b50


	//   ....[52]....
        /*0240*/ 	.word	0x00003be0


	//   ....[53]....
        /*0244*/ 	.word	0x00003bf0


	//   ....[54]....
        /*0248*/ 	.word	0x00003c50


	//   ....[55]....
        /*024c*/ 	.word	0x00003c80


	//   ....[56]....
        /*0250*/ 	.word	0x00003d00


	//   ....[57]....
        /*0254*/ 	.word	0x00003d10


	//   ....[58]....
        /*0258*/ 	.word	0x00003d60


	//   ....[59]....
        /*025c*/ 	.word	0x00003d70


	//----- nvinfo : EIATTR_VRC_CTA_INIT_COUNT
	.align		4
.L_121:
        /*0260*/ 	.byte	0x02, 0x4a
	.zero		1
	.zero		1


	//----- nvinfo : EIATTR_EXIT_INSTR_OFFSETS
	.align		4
        /*0264*/ 	.byte	0x04, 0x1c
        /*0266*/ 	.short	(.L_123 - .L_122)


	//   ....[0]....
.L_122:
        /*0268*/ 	.word	0x00003fe0


	//   ....[1]....
        /*026c*/ 	.word	0x00004040


	//----- nvinfo : EIATTR_MAX_THREADS
	.align		4
.L_123:
        /*0270*/ 	.byte	0x04, 0x05
        /*0272*/ 	.short	(.L_125 - .L_124)
.L_124:
        /*0274*/ 	.word	0x00000100
        /*0278*/ 	.word	0x00000001
        /*027c*/ 	.word	0x00000001


	//----- nvinfo : EIATTR_CRS_STACK_SIZE
	.align		4
.L_125:
        /*0280*/ 	.byte	0x04, 0x1e
        /*0282*/ 	.short	(.L_127 - .L_126)
.L_126:
        /*0284*/ 	.word	0x00000000


	//----- nvinfo : EIATTR_CBANK_PARAM_SIZE
	.align		4
.L_127:
        /*0288*/ 	.byte	0x03, 0x19
        /*028a*/ 	.short	0x003e


	//----- nvinfo : EIATTR_PARAM_CBANK
	.align		4
        /*028c*/ 	.byte	0x04, 0x0a
        /*028e*/ 	.short	(.L_129 - .L_128)
	.align		4
.L_128:
        /*0290*/ 	.word	index@(.nv.constant0._ZN3cub18CUB_300001_SM_10006detail6reduce18DeviceReduceKernelINS2_10policy_hubIdjN4cuda3__47maximumIvEEE10Policy1000EPdjS8_dNS5_3std3__410__identityEEEvT0_PT3_T1_NS0_13GridEvenShareISI_EET2_T4_)
        /*0294*/ 	.short	0x0380
        /*0296*/ 	.short	0x003e


	//----- nvinfo : EIATTR_SW_WAR
	.align		4
.L_129:
        /*0298*/ 	.byte	0x04, 0x36
        /*029a*/ 	.short	(.L_131 - .L_130)
.L_130:
        /*029c*/ 	.word	0x00000008
.L_131:


//--------------------- .nv.info._ZN3cub18CUB_300001_SM_10006detail6reduce28DeviceReduceSingleTileKernelINS2_10policy_hubIdjN4cuda3__47maximumIvEEE10Policy1000EPdSB_jS8_ddNS5_3std3__410__identityEEEvT0_T1_T2_T3_T4_T6_ --------------------------
	.section	.nv.info._ZN3cub18CUB_300001_SM_10006detail6reduce28DeviceReduceSingleTileKernelINS2_10policy_hubIdjN4cuda3__47maximumIvEEE10Policy1000EPdSB_jS8_ddNS5_3std3__410__identityEEEvT0_T1_T2_T3_T4_T6_,"",@"SHT_CUDA_INFO"
	.sectionflags	@""
	.align	4


	//----- nvinfo : EIATTR_CUDA_API_VERSION
	.align		4
        /*0000*/ 	.byte	0x04, 0x37
        /*0002*/ 	.short	(.L_133 - .L_132)
.L_132:
        /*0004*/ 	.word	0x00000082


	//----- nvinfo : EIATTR_KPARAM_INFO
	.align		4
.L_133:
        /*0008*/ 	.byte	0x04, 0x17
        /*000a*/ 	.short	(.L_135 - .L_134)
.L_134:
        /*000c*/ 	.word	0x00000000
        /*0010*/ 	.short	0x0005
        /*0012*/ 	.short	0x0020
        /*0014*/ 	.byte	0x00, 0xf0, 0x05, 0x00


	//----- nvinfo : EIATTR_KPARAM_INFO
	.align		4
.L_135:
        /*0018*/ 	.byte	0x04, 0x17
        /*001a*/ 	.short	(.L_137 - .L_136)
.L_136:
        /*001c*/ 	.word	0x00000000
        /*0020*/ 	.short	0x0004
        /*0022*/ 	.short	0x0018
        /*0024*/ 	.byte	0x00, 0xf0, 0x21, 0x00


	//----- nvinfo : EIATTR_KPARAM_INFO
	.align		4
.L_137:
        /*0028*/ 	.byte	0x04, 0x17
        /*002a*/ 	.short	(.L_139 - .L_138)
.L_138:
        /*002c*/ 	.word	0x00000000
        /*0030*/ 	.short	0x0003
        /*0032*/ 	.short	0x0014
        /*0034*/ 	.byte	0x00, 0xf0, 0x05, 0x00


	//----- nvinfo : EIATTR_KPARAM_INFO
	.align		4
.L_139:
        /*0038*/ 	.byte	0x04, 0x17
        /*003a*/ 	.short	(.L_141 - .L_140)
.L_140:
        /*003c*/ 	.word	0x00000000
        /*0040*/ 	.short	0x0002
        /*0042*/ 	.short	0x0010
        /*0044*/ 	.byte	0x00, 0xf0, 0x11, 0x00


	//----- nvinfo : EIATTR_KPARAM_INFO
	.align		4
.L_141:
        /*0048*/ 	.byte	0x04, 0x17
        /*004a*/ 	.short	(.L_143 - .L_142)
.L_142:
        /*004c*/ 	.word	0x00000000
        /*0050*/ 	.short	0x0001
        /*0052*/ 	.short	0x0008
        /*0054*/ 	.byte	0x00, 0xf5, 0x21, 0x00


	//----- nvinfo : EIATTR_KPARAM_INFO
	.align		4
.L_143:
        /*0058*/ 	.byte	0x04, 0x17
        /*005a*/ 	.short	(.L_145 - .L_144)
.L_144:
        /*005c*/ 	.word	0x00000000
        /*0060*/ 	.short	0x0000
        /*0062*/ 	.short	0x0000
        /*0064*/ 	.byte	0x00, 0xf5, 0x21, 0x00


	//----- nvinfo : EIATTR_SPARSE_MMA_MASK
	.align		4
.L_145:
        /*0068*/ 	.byte	0x03, 0x50
        /*006a*/ 	.short	0x0000


	//----- nvinfo : EIATTR_MAXREG_COUNT
	.align		4
        /*006c*/ 	.byte	0x03, 0x1b
        /*006e*/ 	.short	0x00ff


	//----- nvinfo : EIATTR_NUM_BARRIERS
	.align		4
        /*0070*/ 	.byte	0x02, 0x4c
        /*0072*/ 	.byte	0x01
	.zero		1


	//----- nvinfo : EIATTR_MERCURY_ISA_VERSION
	.align		4
        /*0074*/ 	.byte	0x03, 0x5f
        /*0076*/ 	.short	0x0101


	//----- nvinfo : EIATTR_COOP_GROUP_MASK_REGIDS
	.align		4
        /*0078*/ 	.byte	0x04, 0x29
        /*007a*/ 	.short	(.L_147 - .L_146)


	//   ....[0]....
.L_146:
        /*007c*/ 	.word	0xffffffff


	//   ....[1]....
        /*0080*/ 	.word	0xffffffff


	//   ....[2]....
        /*0084*/ 	.word	0xffffffff


	//   ....[3]....
        /*0088*/ 	.word	0xffffffff


	//   ....[4]....
        /*008c*/ 	.word	0xffffffff


	//   ....[5]....
        /*0090*/ 	.word	0xffffffff


	//   ....[6]....
        /*0094*/ 	.word	0xffffffff


	//   ....[7]....
        /*0098*/ 	.word	0xffffffff


	//   ....[8]....
        /*009c*/ 	.word	0xffffffff


	//   ....[9]....
        /*00a0*/ 	.word	0xffffffff


	//   ....[10]....
        /*00a4*/ 	.word	0xffffffff


	//   ....[11]....
        /*00a8*/ 	.word	0xffffffff


	//   ....[12]....
        /*00ac*/ 	.word	0xffffffff


	//   ....[13]....
        /*00b0*/ 	.word	0xffffffff


	//   ....[14]....
        /*00b4*/ 	.word	0xffffffff


	//   ....[15]....
        /*00b8*/ 	.word	0xffffffff


	//   ....[16]....
        /*00bc*/ 	.word	0xffffffff


	//   ....[17]....
        /*00c0*/ 	.word	0xffffffff


	//   ....[18]....
        /*00c4*/ 	.word	0xffffffff


	//   ....[19]....
        /*00c8*/ 	.word	0xffffffff


	//   ....[20]....
        /*00cc*/ 	.word	0xffffffff


	//   ....[21]....
        /*00d0*/ 	.word	0xffffffff


	//   ....[22]....
        /*00d4*/ 	.word	0xffffffff


	//   ....[23]....
        /*00d8*/ 	.word	0xffffffff


	//   ....[24]....
        /*00dc*/ 	.word	0xffffffff


	//   ....[25]....
        /*00e0*/ 	.word	0xffffffff


	//   ....[26]....
        /*00e4*/ 	.word	0xffffffff


	//   ....[27]....
        /*00e8*/ 	.word	0xffffffff


	//   ....[28]....
        /*00ec*/ 	.word	0xffffffff


	//   ....[29]....
        /*00f0*/ 	.word	0xffffffff


	//   ....[30]....
        /*00f4*/ 	.word	0xffffffff


	//   ....[31]....
        /*00f8*/ 	.word	0xffffffff


	//   ....[32]....
        /*00fc*/ 	.word	0xffffffff


	//   ....[33]....
        /*0100*/ 	.word	0xffffffff


	//   ....[34]....
        /*0104*/ 	.word	0xffffffff


	//   ....[35]....
        /*0108*/ 	.word	0xffffffff


	//   ....[36]....
        /*010c*/ 	.word	0xffffffff


	//   ....[37]....
        /*0110*/ 	.word	0xffffffff


	//   ....[38]....
        /*0114*/ 	.word	0xffffffff


	//   ....[39]....
        /*0118*/ 	.word	0xffffffff


	//   ....[40]....
        /*011c*/ 	.word	0xffffffff


	//   ....[41]....
        /*0120*/ 	.word	0xffffffff


	//   ....[42]....
        /*0124*/ 	.word	0xffffffff


	//   ....[43]....
        /*0128*/ 	.word	0xffffffff


	//   ....[44]....
        /*012c*/ 	.word	0xffffffff


	//   ....[45]....
        /*0130*/ 	.word	0xffffffff


	//   ....[46]....
        /*0134*/ 	.word	0xffffffff


	//   ....[47]....
        /*0138*/ 	.word	0xffffffff


	//   ....[48]....
        /*013c*/ 	.word	0xffffffff


	//   ....[49]....
        /*0140*/ 	.word	0xffffffff


	//   ....[50]....
        /*0144*/ 	.word	0xffffffff


	//   ....[51]....
        /*0148*/ 	.word	0xffffffff


	//   ....[52]....
        /*014c*/ 	.word	0xffffffff


	//   ....[53]....
        /*0150*/ 	.word	0xffffffff


	//   ....[54]....
        /*0154*/ 	.word	0xffffffff


	//   ....[55]....
        /*0158*/ 	.word	0xffffffff


	//   ....[56]....
        /*015c*/ 	.word	0xffffffff


	//   ....[57]....
        /*0160*/ 	.word	0xffffffff


	//   ....[58]....
        /*0164*/ 	.word	0xffffffff


	//   ....[59]....
        /*0168*/ 	.word	0xffffffff


	//----- nvinfo : EIATTR_COOP_GROUP_INSTR_OFFSETS
	.align		4
.L_147:
        /*016c*/ 	.byte	0x04, 0x28
        /*016e*/ 	.short	(.L_149 - .L_148)


	//   ....[0]....
.L_148:
        /*0170*/ 	.word	0x00000cb0


	//   ....[1]....
        /*0174*/ 	.word	0x00000cc0


	//   ....[2]....
        /*0178*/ 	.word	0x00000d50


	//   ....[3]....
        /*017c*/ 	.word	0x00000d90


	//   ....[4]....
        /*0180*/ 	.word	0x00000e10


	//   ....[5]....
        /*0184*/ 	.word	0x00000e40


	//   ....[6]....
        /*0188*/ 	.word	0x00000e90


	//   ....[7]....
        /*018c*/ 	.word	0x00000ec0


	//   ....[8]....
        /*0190*/ 	.word	0x00000f10


	//   ....[9]....
        /*0194*/ 	.word	0x00000f40


	//   ....[10]....
        /*0198*/ 	.word	0x00001240


	//   ....[11]....
        /*019c*/ 	.word	0x00001250


	//   ....[12]....
        /*01a0*/ 	.word	0x000012e0


	//   ....[13]....
        /*01a4*/ 	.word	0x00001310


	//   ....[14]....
        /*01a8*/ 	.word	0x00001370


	//   ....[15]....
        /*01ac*/ 	.word	0x000013a0


	//   ....[16]....
        /*01b0*/ 	.word	0x00001400


	//   ....[17]....
        /*01b4*/ 	.word	0x00001440


	//   ....[18]....
        /*01b8*/ 	.word	0x000014b0


	//   ....[19]....
        /*01bc*/ 	.word	0x000014f0


	//   ....[20]....
        /*01c0*/ 	.word	0x00002180


	//   ....[21]....
        /*01c4*/ 	.word	0x00002190


	//   ....[22]....
        /*01c8*/ 	.word	0x00002220


	//   ....[23]....
        /*01cc*/ 	.word	0x00002250


	//   ....[24]....
        /*01d0*/ 	.word	0x000022c0


	//   ....[25]....
        /*01d4*/ 	.word	0x000022e0


	//   ....[26]....
        /*01d8*/ 	.word	0x00002340


	//   ....[27]....
        /*01dc*/ 	.word	0x00002350


	//   ....[28]....
        /*01e0*/ 	.word	0x000023a0


	//   ....[29]....
        /*01e4*/ 	.word	0x000023b0


	//   ....[30]....
        /*01e8*/ 	.word	0x000031c0


	//   ....[31]....
        /*01ec*/ 	.word	0x000031d0


	//   ....[32]....
        /*01f0*/ 	.word	0x00003260


	//   ....[33]....
        /*01f4*/ 	.word	0x000032a0


	//   ....[34]....
        /*01f8*/ 	.word	0x00003320


	//   ....[35]....
        /*01fc*/ 	.word	0x00003360


	//   ....[36]....
        /*0200*/ 	.word	0x000033c0


	//   ....[37]....
        /*0204*/ 	.word	0x000033f0


	//   ....[38]....
        /*0208*/ 	.word	0x00003440


	//   ....[39]....
        /*020c*/ 	.word	0x00003470


	//   ....[40]....
        /*0210*/ 	.word	0x00003750


	//   ....[41]....
        /*0214*/ 	.word	0x00003760


	//   ....[42]....
        /*0218*/ 	.word	0x000037f0


	//   ....[43]....
        /*021c*/ 	.word	0x00003820


	//   ....[44]....
        /*0220*/ 	.word	0x00003870


	//   ....[45]....
        /*0224*/ 	.word	0x000038a0


	//   ....[46]....
        /*0228*/ 	.word	0x00003910


	//   ....[47]....
        /*022c*/ 	.word	0x00003950


	//   ....[48]....
        /*0230*/ 	.word	0x000039c0


	//   ....[49]....
        /*0234*/ 	.word	0x000039f0


	//   ....[50]....
        /*0238*/ 	.word	0x00004730


	//   ....[51]....
        /*023c*/ 	.word	0x00004740


	//   ....[52]....
        /*0240*/ 	.word	0x000047d0


	//   ....[53]....
        /*0244*/ 	.word	0x00004800


	//   ....[54]....
        /*0248*/ 	.word	0x00004870


	//   ....[55]....
        /*024c*/ 	.word	0x00004890


	//   ....[56]....
        /*0250*/ 	.word	0x000048f0


	//   ....[57]....
        /*0254*/ 	.word	0x00004900


	//   ....[58]....
        /*0258*/ 	.word	0x00004950


	//   ....[59]....
        /*025c*/ 	.word	0x00004960


	//----- nvinfo : EIATTR_VRC_CTA_INIT_COUNT
	.align		4
.L_149:
        /*0260*/ 	.byte	0x02, 0x4a
	.zero		1
	.zero		1


	//----- nvinfo : EIATTR_EXIT_INSTR_OFFSETS
	.align		4
        /*0264*/ 	.byte	0x04, 0x1c
        /*0266*/ 	.short	(.L_151 - .L_150)


	//   ....[0]....
.L_150:
        /*0268*/ 	.word	0x00000080


	//   ....[1]....
        /*026c*/ 	.word	0x000000c0


	//   ....[2]....
        /*0270*/ 	.word	0x00004bd0


	//   ....[3]....
        /*0274*/ 	.word	0x00004c50


	//----- nvinfo : EIATTR_MAX_THREADS
	.align		4
.L_151:
        /*0278*/ 	.byte	0x04, 0x05
        /*027a*/ 	.short	(.L_153 - .L_152)
.L_152:
        /*027c*/ 	.word	0x00000100
        /*0280*/ 	.word	0x00000001
        /*0284*/ 	.word	0x00000001


	//----- nvinfo : EIATTR_CRS_STACK_SIZE
	.align		4
.L_153:
        /*0288*/ 	.byte	0x04, 0x1e
        /*028a*/ 	.short	(.L_155 - .L_154)
.L_154:
        /*028c*/ 	.word	0x00000000


	//----- nvinfo : EIATTR_CBANK_PARAM_SIZE
	.align		4
.L_155:
        /*0290*/ 	.byte	0x03, 0x19
        /*0292*/ 	.short	0x0021


	//----- nvinfo : EIATTR_PARAM_CBANK
	.align		4
        /*0294*/ 	.byte	0x04, 0x0a
        /*0296*/ 	.short	(.L_157 - .L_156)
	.align		4
.L_156:
        /*0298*/ 	.word	index@(.nv.constant0._ZN3cub18CUB_300001_SM_10006detail6reduce28DeviceReduceSingleTileKernelINS2_10policy_hubIdjN4cuda3__47maximumIvEEE10Policy1000EPdSB_jS8_ddNS5_3std3__410__identityEEEvT0_T1_T2_T3_T4_T6_)
        /*029c*/ 	.short	0x0380
        /*029e*/ 	.short	0x0021


	//----- nvinfo : EIATTR_SW_WAR
	.align		4
.L_157:
        /*02a0*/ 	.byte	0x04, 0x36
        /*02a2*/ 	.short	(.L_159 - .L_158)
.L_158:
        /*02a4*/ 	.word	0x00000008
.L_159:


//--------------------- .nv.info._ZN3cub18CUB_300001_SM_10006detail11EmptyKernelIvEEvv --------------------------
	.section	.nv.info._ZN3cub18CUB_300001_SM_10006detail11EmptyKernelIvEEvv,"",@"SHT_CUDA_INFO"
	.sectionflags	@""
	.align	4


	//----- nvinfo : EIATTR_CUDA_API_VERSION
	.align		4
        /*0000*/ 	.byte	0x04, 0x37
        /*0002*/ 	.short	(.L_161 - .L_160)
.L_160:
        /*0004*/ 	.word	0x00000082


	//----- nvinfo : EIATTR_SPARSE_MMA_MASK
	.align		4
.L_161:
        /*0008*/ 	.byte	0x03, 0x50
        /*000a*/ 	.short	0x0000


	//----- nvinfo : EIATTR_MAXREG_COUNT
	.align		4
        /*000c*/ 	.byte	0x03, 0x1b
        /*000e*/ 	.short	0x00ff


	//----- nvinfo : EIATTR_MERCURY_ISA_VERSION
	.align		4
        /*0010*/ 	.byte	0x03, 0x5f
        /*0012*/ 	.short	0x0101


	//----- nvinfo : EIATTR_VRC_CTA_INIT_COUNT
	.align		4
        /*0014*/ 	.byte	0x02, 0x4a
	.zero		1
	.zero		1


	//----- nvinfo : EIATTR_EXIT_INSTR_OFFSETS
	.align		4
        /*0018*/ 	.byte	0x04, 0x1c
        /*001a*/ 	.short	(.L_163 - .L_162)


	//   ....[0]....
.L_162:
        /*001c*/ 	.word	0x00000010


	//----- nvinfo : EIATTR_SW_WAR
	.align		4
.L_163:
        /*0020*/ 	.byte	0x04, 0x36
        /*0022*/ 	.short	(.L_165 - .L_164)
.L_164:
        /*0024*/ 	.word	0x00000008
.L_165:


//--------------------- .nv.info._Z7finderrPdS_S_ --------------------------
	.section	.nv.info._Z7finderrPdS_S_,"",@"SHT_CUDA_INFO"
	.sectionflags	@""
	.align	4


	//----- nvinfo : EIATTR_CUDA_API_VERSION
	.align		4
        /*0000*/ 	.byte	0x04, 0x37
        /*0002*/ 	.short	(.L_167 - .L_166)
.L_166:
        /*0004*/ 	.word	0x00000082


	//----- nvinfo : EIATTR_KPARAM_INFO
	.align		4
.L_167:
        /*0008*/ 	.byte	0x04, 0x17
        /*000a*/ 	.short	(.L_169 - .L_168)
.L_168:
        /*000c*/ 	.word	0x00000000
        /*0010*/ 	.short	0x0002
        /*0012*/ 	.short	0x0010
        /*0014*/ 	.byte	0x00, 0xf5, 0x21, 0x00


	//----- nvinfo : EIATTR_KPARAM_INFO
	.align		4
.L_169:
        /*0018*/ 	.byte	0x04, 0x17
        /*001a*/ 	.short	(.L_171 - .L_170)
.L_170:
        /*001c*/ 	.word	0x00000000
        /*0020*/ 	.short	0x0001
        /*0022*/ 	.short	0x0008
        /*0024*/ 	.byte	0x00, 0xf5, 0x21, 0x00


	//----- nvinfo : EIATTR_KPARAM_INFO
	.align		4
.L_171:
        /*0028*/ 	.byte	0x04, 0x17
        /*002a*/ 	.short	(.L_173 - .L_172)
.L_172:
        /*002c*/ 	.word	0x00000000
        /*0030*/ 	.short	0x0000
        /*0032*/ 	.short	0x0000
        /*0034*/ 	.byte	0x00, 0xf5, 0x21, 0x00


	//----- nvinfo : EIATTR_SPARSE_MMA_MASK
	.align		4
.L_173:
        /*0038*/ 	.byte	0x03, 0x50
        /*003a*/ 	.short	0x0000


	//----- nvinfo : EIATTR_MAXREG_COUNT
	.align		4
        /*003c*/ 	.byte	0x03, 0x1b
        /*003e*/ 	.short	0x00ff


	//----- nvinfo : EIATTR_MERCURY_ISA_VERSION
	.align		4
        /*0040*/ 	.byte	0x03, 0x5f
        /*0042*/ 	.short	0x0101


	//----- nvinfo : EIATTR_VRC_CTA_INIT_COUNT
	.align		4
        /*0044*/ 	.byte	0x02, 0x4a
	.zero		1
	.zero		1


	//----- nvinfo : EIATTR_EXIT_INSTR_OFFSETS
	.align		4
        /*0048*/ 	.byte	0x04, 0x1c
        /*004a*/ 	.short	(.L_175 - .L_174)


	//   ....[0]....
.L_174:
        /*004c*/ 	.word	0x00000070


	//   ....[1]....
        /*0050*/ 	.word	0x00000140


	//----- nvinfo : EIATTR_CBANK_PARAM_SIZE
	.align		4
.L_175:
        /*0054*/ 	.byte	0x03, 0x19
        /*0056*/ 	.short	0x0018


	//----- nvinfo : EIATTR_PARAM_CBANK
	.align		4
        /*0058*/ 	.byte	0x04, 0x0a
        /*005a*/ 	.short	(.L_177 - .L_176)
	.align		4
.L_176:
        /*005c*/ 	.word	index@(.nv.constant0._Z7finderrPdS_S_)
        /*0060*/ 	.short	0x0380
        /*0062*/ 	.short	0x0018


	//----- nvinfo : EIATTR_SW_WAR
	.align		4
.L_177:
        /*0064*/ 	.byte	0x04, 0x36
        /*0066*/ 	.short	(.L_179 - .L_178)
.L_178:
        /*0068*/ 	.word	0x00000008
.L_179:


//--------------------- .nv.info._Z14countnewmatrixPdS_m --------------------------
	.section	.nv.info._Z14countnewmatrixPdS_m,"",@"SHT_CUDA_INFO"
	.sectionflags	@""
	.align	4


	//----- nvinfo : EIATTR_CUDA_API_VERSION
	.align		4
        /*0000*/ 	.byte	0x04, 0x37
        /*0002*/ 	.short	(.L_181 - .L_180)
.L_180:
        /*0004*/ 	.word	0x00000082


	//----- nvinfo : EIATTR_KPARAM_INFO
	.align		4
.L_181:
        /*0008*/ 	.byte	0x04, 0x17
        /*000a*/ 	.short	(.L_183 - .L_182)
.L_182:
        /*000c*/ 	.word	0x00000000
        /*0010*/ 	.short	0x0002
        /*0012*/ 	.short	0x0010
        /*0014*/ 	.byte	0x00, 0xf0, 0x21, 0x00


	//----- nvinfo : EIATTR_KPARAM_INFO
	.align		4
.L_183:
        /*0018*/ 	.byte	0x04, 0x17
        /*001a*/ 	.short	(.L_185 - .L_184)
.L_184:
        /*001c*/ 	.word	0x00000000
        /*0020*/ 	.short	0x0001
        /*0022*/ 	.short	0x0008
        /*0024*/ 	.byte	0x00, 0xf5, 0x21, 0x00


	//----- nvinfo : EIATTR_KPARAM_INFO
	.align		4
.L_185:
        /*0028*/ 	.byte	0x04, 0x17
        /*002a*/ 	.short	(.L_187 - .L_186)
.L_186:
        /*002c*/ 	.word	0x00000000
        /*0030*/ 	.short	0x0000
        /*0032*/ 	.short	0x0000
        /*0034*/ 	.byte	0x00, 0xf5, 0x21, 0x00


	//----- nvinfo : EIATTR_SPARSE_MMA_MASK
	.align		4
.L_187:
        /*0038*/ 	.byte	0x03, 0x50
        /*003a*/ 	.short	0x0000


	//----- nvinfo : EIATTR_MAXREG_COUNT
	.align		4
        /*003c*/ 	.byte	0x03, 0x1b
        /*003e*/ 	.short	0x00ff


	//----- nvinfo : EIATTR_MERCURY_ISA_VERSION
	.align		4
        /*0040*/ 	.byte	0x03, 0x5f
        /*0042*/ 	.short	0x0101


	//----- nvinfo : EIATTR_VRC_CTA_INIT_COUNT
	.align		4
        /*0044*/ 	.byte	0x02, 0x4a
	.zero		1
	.zero		1


	//----- nvinfo : EIATTR_EXIT_INSTR_OFFSETS
	.align		4
        /*0048*/ 	.byte	0x04, 0x1c
        /*004a*/ 	.short	(.L_189 - .L_188)


	//   ....[0]....
.L_188:
        /*004c*/ 	.word	0x00000050


	//   ....[1]....
        /*0050*/ 	.word	0x00000250


	//----- nvinfo : EIATTR_CBANK_PARAM_SIZE
	.align		4
.L_189:
        /*0054*/ 	.byte	0x03, 0x19
        /*0056*/ 	.short	0x0018


	//----- nvinfo : EIATTR_PARAM_CBANK
	.align		4
        /*0058*/ 	.byte	0x04, 0x0a
        /*005a*/ 	.short	(.L_191 - .L_190)
	.align		4
.L_190:
        /*005c*/ 	.word	index@(.nv.constant0._Z14countnewmatrixPdS_m)
        /*0060*/ 	.short	0x0380
        /*0062*/ 	.short	0x0018


	//----- nvinfo : EIATTR_SW_WAR
	.align		4
.L_191:
        /*0064*/ 	.byte	0x04, 0x36
        /*0066*/ 	.short	(.L_193 - .L_192)
.L_192:
        /*0068*/ 	.word	0x00000008
.L_193:


//--------------------- .nv.callgraph             --------------------------
	.section	.nv.callgraph,"",@"SHT_CUDA_CALLGRAPH"
	.align	4
	.sectionentsize	8
	.align		4
        /*0000*/ 	.word	0x00000000
	.align		4
        /*0004*/ 	.word	0xffffffff
	.align		4
        /*0008*/ 	.word	0x00000000
	.align		4
        /*000c*/ 	.word	0xfffffffe
	.align		4
        /*0010*/ 	.word	0x00000000
	.align		4
        /*0014*/ 	.word	0xfffffffd
	.align		4
        /*0018*/ 	.word	0x00000000
	.align		4
        /*001c*/ 	.word	0xfffffffc


//--------------------- .nv.constant4             --------------------------
	.section	.nv.constant4,"a",@progbits
	.align	8
	.align		8
.nv.constant4:
        /*0000*/ 	.dword	_ZN34_INTERNAL_9a858ce6_4_k_cu_28c15a924cuda3std3__45__cpo5beginE
	.align		8
        /*0008*/ 	.dword	_ZN34_INTERNAL_9a858ce6_4_k_cu_28c15a924cuda3std3__45__cpo3endE
	.align		8
        /*0010*/ 	.dword	_ZN34_INTERNAL_9a858ce6_4_k_cu_28c15a924cuda3std3__45__cpo6cbeginE
	.align		8
        /*0018*/ 	.dword	_ZN34_INTERNAL_9a858ce6_4_k_cu_28c15a924cuda3std3__45__cpo4cendE
	.align		8
        /*0020*/ 	.dword	_ZN34_INTERNAL_9a858ce6_4_k_cu_28c15a924cuda3std3__45__cpo6rbeginE
	.align		8
        /*0028*/ 	.dword	_ZN34_INTERNAL_9a858ce6_4_k_cu_28c15a924cuda3std3__45__cpo4rendE
	.align		8
        /*0030*/ 	.dword	_ZN34_INTERNAL_9a858ce6_4_k_cu_28c15a924cuda3std3__45__cpo7crbeginE
	.align		8
        /*0038*/ 	.dword	_ZN34_INTERNAL_9a858ce6_4_k_cu_28c15a924cuda3std3__45__cpo5crendE
	.align		8
        /*0040*/ 	.dword	_ZN34_INTERNAL_9a858ce6_4_k_cu_28c15a924cuda3std3__436_GLOBAL__N__9a858ce6_4_k_cu_28c15a926ignoreE
	.align		8
        /*0048*/ 	.dword	_ZN34_INTERNAL_9a858ce6_4_k_cu_28c15a924cuda3std3__419piecewise_constructE
	.align		8
        /*0050*/ 	.dword	_ZN34_INTERNAL_9a858ce6_4_k_cu_28c15a924cuda3std3__48in_placeE
	.align		8
        /*0058*/ 	.dword	_ZN34_INTERNAL_9a858ce6_4_k_cu_28c15a924cuda3std3__420unreachable_sentinelE
	.align		8
        /*0060*/ 	.dword	_ZN34_INTERNAL_9a858ce6_4_k_cu_28c15a924cuda3std3__47nulloptE
	.align		8
        /*0068*/ 	.dword	_ZN34_INTERNAL_9a858ce6_4_k_cu_28c15a924cuda3std3__48unexpectE
	.align		8
        /*0070*/ 	.dword	_ZN34_INTERNAL_9a858ce6_4_k_cu_28c15a924cuda3std6ranges3__45__cpo4swapE
	.align		8
        /*0078*/ 	.dword	_ZN34_INTERNAL_9a858ce6_4_k_cu_28c15a924cuda3std6ranges3__45__cpo9iter_moveE
	.align		8
        /*0080*/ 	.dword	_ZN34_INTERNAL_9a858ce6_4_k_cu_28c15a924cuda3std6ranges3__45__cpo5beginE
	.align		8
        /*0088*/ 	.dword	_ZN34_INTERNAL_9a858ce6_4_k_cu_28c15a924cuda3std6ranges3__45__cpo3endE
	.align		8
        /*0090*/ 	.dword	_ZN34_INTERNAL_9a858ce6_4_k_cu_28c15a924cuda3std6ranges3__45__cpo6cbeginE
	.align		8
        /*0098*/ 	.dword	_ZN34_INTERNAL_9a858ce6_4_k_cu_28c15a924cuda3std6ranges3__45__cpo4cendE
	.align		8
        /*00a0*/ 	.dword	_ZN34_INTERNAL_9a858ce6_4_k_cu_28c15a924cuda3std6ranges3__45__cpo7advanceE
	.align		8
        /*00a8*/ 	.dword	_ZN34_INTERNAL_9a858ce6_4_k_cu_28c15a924cuda3std6ranges3__45__cpo9iter_swapE
	.align		8
        /*00b0*/ 	.dword	_ZN34_INTERNAL_9a858ce6_4_k_cu_28c15a924cuda3std6ranges3__45__cpo4nextE
	.align		8
        /*00b8*/ 	.dword	_ZN34_INTERNAL_9a858ce6_4_k_cu_28c15a924cuda3std6ranges3__45__cpo4prevE
	.align		8
        /*00c0*/ 	.dword	_ZN34_INTERNAL_9a858ce6_4_k_cu_28c15a924cuda3std6ranges3__45__cpo4dataE
	.align		8
        /*00c8*/ 	.dword	_ZN34_INTERNAL_9a858ce6_4_k_cu_28c15a924cuda3std6ranges3__45__cpo5cdataE
	.align		8
        /*00d0*/ 	.dword	_ZN34_INTERNAL_9a858ce6_4_k_cu_28c15a924cuda3std6ranges3__45__cpo4sizeE
	.align		8
        /*00d8*/ 	.dword	_ZN34_INTERNAL_9a858ce6_4_k_cu_28c15a924cuda3std6ranges3__45__cpo5ssizeE
	.align		8
        /*00e0*/ 	.dword	_ZN34_INTERNAL_9a858ce6_4_k_cu_28c15a924cuda3std6ranges3__45__cpo8distanceE
	.align		8
        /*00e8*/ 	.dword	_ZN34_INTERNAL_9a858ce6_4_k_cu_28c15a926thrust24THRUST_300001_SM_1000_NS6system6detail10sequential3seqE
	.align		8
        /*00f0*/ 	.dword	_ZN34_INTERNAL_9a858ce6_4_k_cu_28c15a926thrust24THRUST_300001_SM_1000_NS12placeholders2_1E
	.align		8
        /*00f8*/ 	.dword	_ZN34_INTERNAL_9a858ce6_4_k_cu_28c15a926thrust24THRUST_300001_SM_1000_NS12placeholders2_2E
	.align		8
        /*0100*/ 	.dword	_ZN34_INTERNAL_9a858ce6_4_k_cu_28c15a926thrust24THRUST_300001_SM_1000_NS12placeholders2_3E
	.align		8
        /*0108*/ 	.dword	_ZN34_INTERNAL_9a858ce6_4_k_cu_28c15a926thrust24THRUST_300001_SM_1000_NS12placeholders2_4E
	.align		8
        /*0110*/ 	.dword	_ZN34_INTERNAL_9a858ce6_4_k_cu_28c15a926thrust24THRUST_300001_SM_1000_NS12placeholders2_5E
	.align		8
        /*0118*/ 	.dword	_ZN34_INTERNAL_9a858ce6_4_k_cu_28c15a926thrust24THRUST_300001_SM_1000_NS12placeholders2_6E
	.align		8
        /*0120*/ 	.dword	_ZN34_INTERNAL_9a858ce6_4_k_cu_28c15a926thrust24THRUST_300001_SM_1000_NS12placeholders2_7E
	.align		8
        /*0128*/ 	.dword	_ZN34_INTERNAL_9a858ce6_4_k_cu_28c15a926thrust24THRUST_300001_SM_1000_NS12placeholders2_8E
	.align		8
        /*0130*/ 	.dword	_ZN34_INTERNAL_9a858ce6_4_k_cu_28c15a926thrust24THRUST_300001_SM_1000_NS12placeholders2_9E
	.align		8
        /*0138*/ 	.dword	_ZN34_INTERNAL_9a858ce6_4_k_cu_28c15a926thrust24THRUST_300001_SM_1000_NS12placeholders3_10E


//--------------------- .text._ZN3cub18CUB_300001_SM_10006detail6reduce28DeviceReduceSingleTileKernelINS2_10policy_hubIdjN4cuda3__47maximumIvEEE10Policy1000EPdSB_iS8_ddNS5_3std3__410__identityEEEvT0_T1_T2_T3_T4_T6_ --------------------------
	.section	.text._ZN3cub18CUB_300001_SM_10006detail6reduce28DeviceReduceSingleTileKernelINS2_10policy_hubIdjN4cuda3__47maximumIvEEE10Policy1000EPdSB_iS8_ddNS5_3std3__410__identityEEEvT0_T1_T2_T3_T4_T6_,"ax",@progbits
	.align	128
        .global         _ZN3cub18CUB_300001_SM_10006detail6reduce28DeviceReduceSingleTileKernelINS2_10policy_hubIdjN4cuda3__47maximumIvEEE10Policy1000EPdSB_iS8_ddNS5_3std3__410__identityEEEvT0_T1_T2_T3_T4_T6_
        .type           _ZN3cub18CUB_300001_SM_10006detail6reduce28DeviceReduceSingleTileKernelINS2_10policy_hubIdjN4cuda3__47maximumIvEEE10Policy1000EPdSB_iS8_ddNS5_3std3__410__identityEEEvT0_T1_T2_T3_T4_T6_,@function
        .size           _ZN3cub18CUB_300001_SM_10006detail6reduce28DeviceReduceSingleTileKernelINS2_10policy_hubIdjN4cuda3__47maximumIvEEE10Policy1000EPdSB_iS8_ddNS5_3std3__410__identityEEEvT0_T1_T2_T3_T4_T6_,(.L_x_149 - _ZN3cub18CUB_300001_SM_10006detail6reduce28DeviceReduceSingleTileKernelINS2_10policy_hubIdjN4cuda3__47maximumIvEEE10Policy1000EPdSB_iS8_ddNS5_3std3__410__identityEEEvT0_T1_T2_T3_T4_T6_)
        .other          _ZN3cub18CUB_300001_SM_10006detail6reduce28DeviceReduceSingleTileKernelINS2_10policy_hubIdjN4cuda3__47maximumIvEEE10Policy1000EPdSB_iS8_ddNS5_3std3__410__identityEEEvT0_T1_T2_T3_T4_T6_,@"STO_CUDA_ENTRY STV_DEFAULT"
_ZN3cub18CUB_300001_SM_10006detail6reduce28DeviceReduceSingleTileKernelINS2_10policy_hubIdjN4cuda3__47maximumIvEEE10Policy1000EPdSB_iS8_ddNS5_3std3__410__identityEEEvT0_T1_T2_T3_T4_T6_:
.text._ZN3cub18CUB_300001_SM_10006detail6reduce28DeviceReduceSingleTileKernelINS2_10policy_hubIdjN4cuda3__47maximumIvEEE10Policy1000EPdSB_iS8_ddNS5_3std3__410__identityEEEvT0_T1_T2_T3_T4_T6_:
[----:B------:R-:W-:Y:S01]  /*0000*/  LDC R1, c[0x0][0x37c] ;  /* 0x0000df00ff017b82 */ /* 0x000fe20000000800 */
[----:B------:R-:W0:Y:S01]  /*0010*/  LDCU UR4, c[0x0][0x390] ;  /* 0x00007200ff0477ac */ /* 0x000e220008000800 */
[----:B------:R-:W1:Y:S01]  /*0020*/  LDCU.64 UR6, c[0x0][0x358] ;  /* 0x00006b00ff0677ac */ /* 0x000e620008000a00 */
[----:B0-----:R-:W-:-:S05]  /*0030*/  IMAD.U32 R4, RZ, RZ, UR4 ;  /* 0x00000004ff047e24 */ /* 0x001fca000f8e00ff */
[----:B------:R-:W-:-:S13]  /*0040*/  ISETP.NE.AND P0, PT, R4, RZ, PT ;  /* 0x000000ff0400720c */ /* 0x000fda0003f05270 */
[----:B-1----:R-:W-:Y:S05]  /*0050*/  @P0 BRA `(.L_x_0) ;  /* 0x00000000001c0947 */ /* 0x002fea0003800000 */
[----:B------:R-:W0:Y:S02]  /*0060*/  S2R R0, SR_TID.X ;  /* 0x0000000000007919 */ /* 0x000e240000002100 */
[----:B0-----:R-:W-:-:S13]  /*0070*/  ISETP.NE.AND P0, PT, R0, RZ, PT ;  /* 0x000000ff0000720c */ /* 0x001fda0003f05270 */
[----:B------:R-:W-:Y:S05]  /*0080*/  @P0 EXIT ;  /* 0x000000000000094d */ /* 0x000fea0003800000 */
[----:B------:R-:W0:Y:S08]  /*0090*/  LDC.64 R2, c[0x0][0x388] ;  /* 0x0000e200ff027b82 */ /* 0x000e300000000a00 */
[----:B------:R-:W0:Y:S02]  /*00a0*/  LDC.64 R4, c[0x0][0x398] ;  /* 0x0000e600ff047b82 */ /* 0x000e240000000a00 */
[----:B0-----:R-:W-:Y:S01]  /*00b0*/  STG.E.64 desc[UR6][R2.64], R4 ;  /* 0x0000000402007986 */ /* 0x001fe2000c101b06 */
[----:B------:R-:W-:Y:S05]  /*00c0*/  EXIT ;  /* 0x000000000000794d */ /* 0x000fea0003800000 */
.L_x_0:
[----:B------:R-:W0:Y:S01]  /*00d0*/  LDCU UR4, c[0x0][0x380] ;  /* 0x00007000ff0477ac */ /* 0x000e220008000800 */
[----:B------:R-:W-:Y:S01]  /*00e0*/  BSSY.RECONVERGENT B0, `(.L_x_1) ;  /* 0x00005b3000007945 */ /* 0x000fe20003800200 */
[----:B0-----:R-:W-:-:S09]  /*00f0*/  ULOP3.LUT UP0, URZ, UR4, 0x1f, URZ, 0xc0, !UPT ;  /* 0x0000001f04ff7892 */ /* 0x001fd2000f80c0ff */
[----:B------:R-:W-:Y:S05]  /*0100*/  BRA.U UP0, `(.L_x_2) ;  /* 0x0000002d003c7547 */ /* 0x000fea000b800000 */
[----:B------:R-:W-:-:S13]  /*0110*/  ISETP.GT.AND P0, PT, R4, 0x7ff, PT ;  /* 0x000007ff0400780c */ /* 0x000fda0003f04270 */
[----:B------:R-:W-:Y:S05]  /*0120*/  @P0 BRA `(.L_x_3) ;  /* 0x0000001400e80947 */ /* 0x000fea0003800000 */
[----:B------:R-:W0:Y:S01]  /*0130*/  S2R R3, SR_TID.X ;  /* 0x0000000000037919 */ /* 0x000e220000002100 */
[----:B------:R-:W-:Y:S01]  /*0140*/  BSSY.RECONVERGENT B1, `(.L_x_4) ;  /* 0x0000009000017945 */ /* 0x000fe20003800200 */
[----:B------:R-:W-:Y:S02]  /*0150*/  CS2R R6, SRZ ;  /* 0x0000000000067805 */ /* 0x000fe4000001ff00 */
[----:B0-----:R-:W-:Y:S01]  /*0160*/  ISETP.GE.AND P0, PT, R3, R4, PT ;  /* 0x000000040300720c */ /* 0x001fe20003f06270 */
[----:B------:R-:W-:-:S12]  /*0170*/  IMAD.MOV.U32 R5, RZ, RZ, R3 ;  /* 0x000000ffff057224 */ /* 0x000fd800078e0003 */
[----:B------:R-:W-:Y:S05]  /*0180*/  @P0 BRA `(.L_x_5) ;  /* 0x0000000000100947 */ /* 0x000fea0003800000 */
[----:B------:R-:W0:Y:S02]  /*0190*/  LDC.64 R6, c[0x0][0x380] ;  /* 0x0000e000ff067b82 */ /* 0x000e240000000a00 */
[----:B0-----:R-:W-:-:S06]  /*01a0*/  IMAD.WIDE.U32 R6, R3, 0x8, R6 ;  /* 0x0000000803067825 */ /* 0x001fcc00078e0006 */
[----:B------:R-:W5:Y:S01]  /*01b0*/  LDG.E.64.CONSTANT R6, desc[UR6][R6.64] ;  /* 0x0000000606067981 */ /* 0x000f62000c1e9b00 */
[----:B------:R-:W-:-:S07]  /*01c0*/  VIADD R5, R3, 0x100 ;  /* 0x0000010003057836 */ /* 0x000fce0000000000 */
.L_x_5:
[----:B------:R-:W-:Y:S05]  /*01d0*/  BSYNC.RECONVERGENT B1 ;  /* 0x0000000000017941 */ /* 0x000fea0003800200 */
.L_x_4:
[----:B------:R-:W-:Y:S01]  /*01e0*/  ISETP.GE.AND P0, PT, R5, R4, PT ;  /* 0x000000040500720c */ /* 0x000fe20003f06270 */
[----:B------:R-:W-:-:S12]  /*01f0*/  BSSY.RECONVERGENT B1, `(.L_x_6) ;  /* 0x00000b0000017945 */ /* 0x000fd80003800200 */
[----:B------:R-:W-:Y:S05]  /*0200*/  @P0 BRA `(.L_x_7) ;  /* 0x0000000800b80947 */ /* 0x000fea0003800000 */
[----:B------:R-:W-:Y:S01]  /*0210*/  LOP3.LUT R9, RZ, R5, RZ, 0x33, !PT ;  /* 0x00000005ff097212 */ /* 0x000fe200078e33ff */
[----:B------:R-:W-:Y:S04]  /*0220*/  BSSY.RECONVERGENT B2, `(.L_x_8) ;  /* 0x0000019000027945 */ /* 0x000fe80003800200 */
[----:B------:R-:W-:-:S05]  /*0230*/  IMAD.IADD R0, R9, 0x1, R4 ;  /* 0x0000000109007824 */ /* 0x000fca00078e0204 */
[C---:B------:R-:W-:Y:S02]  /*0240*/  LOP3.LUT R2, R0.reuse, 0x300, RZ, 0xc0, !PT ;  /* 0x0000030000027812 */ /* 0x040fe400078ec0ff */
[----:B------:R-:W-:Y:S02]  /*0250*/  ISETP.GE.U32.AND P0, PT, R0, 0x300, PT ;  /* 0x000003000000780c */ /* 0x000fe40003f06070 */
[----:B------:R-:W-:-:S13]  /*0260*/  ISETP.NE.AND P1, PT, R2, 0x300, PT ;  /* 0x000003000200780c */ /* 0x000fda0003f25270 */
[----:B------:R-:W-:Y:S05]  /*0270*/  @!P1 BRA `(.L_x_9) ;  /* 0x00000000004c9947 */ /* 0x000fea0003800000 */
[----:B------:R-:W0:Y:S01]  /*0280*/  LDC.64 R8, c[0x0][0x380] ;  /* 0x0000e000ff087b82 */ /* 0x000e220000000a00 */
[----:B------:R-:W-:-:S04]  /*0290*/  LEA.HI R0, R0, 0x1, RZ, 0x18 ;  /* 0x0000000100007811 */ /* 0x000fc800078fc0ff */
[----:B------:R-:W-:-:S05]  /*02a0*/  LOP3.LUT R0, R0, 0x3, RZ, 0xc0, !PT ;  /* 0x0000000300007812 */ /* 0x000fca00078ec0ff */
[----:B------:R-:W-:Y:S02]  /*02b0*/  IMAD.MOV R0, RZ, RZ, -R0 ;  /* 0x000000ffff007224 */ /* 0x000fe400078e0a00 */
[----:B0-----:R-:W-:-:S04]  /*02c0*/  IMAD.WIDE.U32 R8, R5, 0x8, R8 ;  /* 0x0000000805087825 */ /* 0x001fc800078e0008 */
[----:B------:R-:W-:Y:S02]  /*02d0*/  IMAD.MOV.U32 R2, RZ, RZ, R8 ;  /* 0x000000ffff027224 */ /* 0x000fe400078e0008 */
[----:B------:R-:W-:-:S07]  /*02e0*/  IMAD.MOV.U32 R11, RZ, RZ, R9 ;  /* 0x000000ffff0b7224 */ /* 0x000fce00078e0009 */
.L_x_10:
[----:B------:R-:W-:Y:S02]  /*02f0*/  IMAD.MOV.U32 R8, RZ, RZ, R2 ;  /* 0x000000ffff087224 */ /* 0x000fe400078e0002 */
[----:B------:R-:W-:-:S06]  /*0300*/  IMAD.MOV.U32 R9, RZ, RZ, R11 ;  /* 0x000000ffff097224 */ /* 0x000fcc00078e000b */
[----:B------:R-:W2:Y:S01]  /*0310*/  LDG.E.64.CONSTANT R8, desc[UR6][R8.64] ;  /* 0x0000000608087981 */ /* 0x000ea2000c1e9b00 */
[----:B------:R-:W-:Y:S01]  /*0320*/  VIADD R0, R0, 0x1 ;  /* 0x0000000100007836 */ /* 0x000fe20000000000 */
[----:B------:R-:W-:Y:S01]  /*0330*/  IADD3 R2, P3, PT, R2, 0x800, RZ ;  /* 0x0000080002027810 */ /* 0x000fe20007f7e0ff */
[----:B------:R-:W-:-:S03]  /*0340*/  VIADD R5, R5, 0x100 ;  /* 0x0000010005057836 */ /* 0x000fc60000000000 */
[----:B------:R-:W-:Y:S01]  /*0350*/  ISETP.NE.AND P2, PT, R0, RZ, PT ;  /* 0x000000ff0000720c */ /* 0x000fe20003f45270 */
[----:B------:R-:W-:Y:S01]  /*0360*/  IMAD.X R11, RZ, RZ, R11, P3 ;  /* 0x000000ffff0b7224 */ /* 0x000fe200018e060b */
[----:B--2--5:R-:W-:-:S06]  /*0370*/  DSETP.GEU.AND P1, PT, R6, R8, PT ;  /* 0x000000080600722a */ /* 0x024fcc0003f2e000 */
[----:B------:R-:W-:Y:S02]  /*0380*/  FSEL R6, R8, R6, !P1 ;  /* 0x0000000608067208 */ /* 0x000fe40004800000 */
[----:B------:R-:W-:-:S03]  /*0390*/  FSEL R7, R9, R7, !P1 ;  /* 0x0000000709077208 */ /* 0x000fc60004800000 */
[----:B------:R-:W-:Y:S05]  /*03a0*/  @P2 BRA `(.L_x_10) ;  /* 0xfffffffc00d02947 */ /* 0x000fea000383ffff */
.L_x_9:
[----:B------:R-:W-:Y:S05]  /*03b0*/  BSYNC.RECONVERGENT B2 ;  /* 0x0000000000027941 */ /* 0x000fea0003800200 */
.L_x_8:
[----:B------:R-:W-:Y:S05]  /*03c0*/  @!P0 BRA `(.L_x_7) ;  /* 0x0000000800488947 */ /* 0x000fea0003800000 */
[----:B------:R-:W-:Y:S01]  /*03d0*/  IMAD.IADD R0, R4, 0x1, -R5 ;  /* 0x0000000104007824 */ /* 0x000fe200078e0a05 */
[----:B------:R-:W-:Y:S01]  /*03e0*/  BSSY.RECONVERGENT B2, `(.L_x_11) ;  /* 0x0000051000027945 */ /* 0x000fe20003800200 */
[----:B------:R-:W-:-:S03]  /*03f0*/  PLOP3.LUT P0, PT, PT, PT, PT, 0x80, 0x8 ;  /* 0x000000000008781c */ /* 0x000fc60003f0f070 */
[----:B------:R-:W-:-:S13]  /*0400*/  ISETP.GT.AND P1, PT, R0, 0xc00, PT ;  /* 0x00000c000000780c */ /* 0x000fda0003f24270 */
[----:B------:R-:W-:Y:S05]  /*0410*/  @!P1 BRA `(.L_x_12) ;  /* 0x0000000400349947 */ /* 0x000fea0003800000 */
[----:B------:R-:W0:Y:S01]  /*0420*/  LDC.64 R8, c[0x0][0x380] ;  /* 0x0000e000ff087b82 */ /* 0x000e220000000a00 */
[----:B------:R-:W-:Y:S01]  /*0430*/  PLOP3.LUT P0, PT, PT, PT, PT, 0x8, 0x80 ;  /* 0x000000000080781c */ /* 0x000fe20003f0e170 */
[----:B------:R-:W-:-:S12]  /*0440*/  VIADD R0, R4, 0xfffff400 ;  /* 0xfffff40004007836 */ /* 0x000fd80000000000 */
.L_x_13:
[----:B0-----:R-:W-:-:S05]  /*0450*/  IMAD.WIDE R30, R5, 0x8, R8 ;  /* 0x00000008051e7825 */ /* 0x001fca00078e0208 */
[----:B------:R-:W2:Y:S04]  /*0460*/  LDG.E.64.CONSTANT R10, desc[UR6][R30.64] ;  /* 0x000000061e0a7981 */ /* 0x000ea8000c1e9b00 */
[----:B------:R-:W3:Y:S04]  /*0470*/  LDG.E.64.CONSTANT R12, desc[UR6][R30.64+0x800] ;  /* 0x000800061e0c7981 */ /* 0x000ee8000c1e9b00 */
[----:B------:R-:W4:Y:S01]  /*0480*/  LDG.E.64.CONSTANT R14, desc[UR6][R30.64+0x1000] ;  /* 0x001000061e0e7981 */ /* 0x000f22000c1e9b00 */
[----:B------:R-:W-:-:S03]  /*0490*/  VIADD R39, R5, 0x400 ;  /* 0x0000040005277836 */ /* 0x000fc60000000000 */
[----:B------:R-:W4:Y:S01]  /*04a0*/  LDG.E.64.CONSTANT R16, desc[UR6][R30.64+0x1800] ;  /* 0x001800061e107981 */ /* 0x000f22000c1e9b00 */
[----:B------:R-:W-:-:S05]  /*04b0*/  IMAD.WIDE R38, R39, 0x8, R8 ;  /* 0x0000000827267825 */ /* 0x000fca00078e0208 */
[----:B------:R-:W4:Y:S04]  /*04c0*/  LDG.E.64.CONSTANT R18, desc[UR6][R38.64] ;  /* 0x0000000626127981 */ /* 0x000f28000c1e9b00 */
[----:B------:R-:W4:Y:S04]  /*04d0*/  LDG.E.64.CONSTANT R20, desc[UR6][R38.64+0x800] ;  /* 0x0008000626147981 */ /* 0x000f28000c1e9b00 */
        /* <DEDUP_REMOVED lines=12> */
[----:B------:R-:W4:Y:S04]  /*05a0*/  LDG.E.64.CONSTANT R38, desc[UR6][R44.64+0x1000] ;  /* 0x001000062c267981 */ /* 0x000f28000c1e9b00 */
[----:B------:R-:W4:Y:S01]  /*05b0*/  LDG.E.64.CONSTANT R40, desc[UR6][R44.64+0x1800] ;  /* 0x001800062c287981 */ /* 0x000f22000c1e9b00 */
[----:B------:R-:W-:-:S05]  /*05c0*/  VIADD R5, R5, 0x1000 ;  /* 0x0000100005057836 */ /* 0x000fca0000000000 */
[----:B------:R-:W-:Y:S01]  /*05d0*/  ISETP.GE.AND P2, PT, R5, R0, PT ;  /* 0x000000000500720c */ /* 0x000fe20003f46270 */
[----:B--2--5:R-:W-:-:S06]  /*05e0*/  DSETP.GEU.AND P1, PT, R6, R10, PT ;  /* 0x0000000a0600722a */ /* 0x024fcc0003f2e000 */
[----:B------:R-:W-:Y:S02]  /*05f0*/  FSEL R6, R10, R6, !P1 ;  /* 0x000000060a067208 */ /* 0x000fe40004800000 */
[----:B------:R-:W-:-:S06]  /*0600*/  FSEL R7, R11, R7, !P1 ;  /* 0x000000070b077208 */ /* 0x000fcc0004800000 */
[----:B---3--:R-:W-:-:S06]  /*0610*/  DSETP.GEU.AND P1, PT, R6, R12, PT ;  /* 0x0000000c0600722a */ /* 0x008fcc0003f2e000 */
[----:B------:R-:W-:Y:S02]  /*0620*/  FSEL R6, R12, R6, !P1 ;  /* 0x000000060c067208 */ /* 0x000fe40004800000 */
[----:B------:R-:W-:-:S06]  /*0630*/  FSEL R7, R13, R7, !P1 ;  /* 0x000000070d077208 */ /* 0x000fcc0004800000 */
[----:B----4-:R-:W-:-:S06]  /*0640*/  DSETP.GEU.AND P1, PT, R6, R14, PT ;  /* 0x0000000e0600722a */ /* 0x010fcc0003f2e000 */
[----:B------:R-:W-:Y:S02]  /*0650*/  FSEL R6, R14, R6, !P1 ;  /* 0x000000060e067208 */ /* 0x000fe40004800000 */
[----:B------:R-:W-:-:S06]  /*0660*/  FSEL R7, R15, R7, !P1 ;  /* 0x000000070f077208 */ /* 0x000fcc0004800000 */
[----:B------:R-:W-:-:S06]  /*0670*/  DSETP.GEU.AND P1, PT, R6, R16, PT ;  /* 0x000000100600722a */ /* 0x000fcc0003f2e000 */
        /* <DEDUP_REMOVED lines=37> */
[----:B------:R-:W-:Y:S01]  /*08d0*/  FSEL R7, R41, R7, !P1 ;  /* 0x0000000729077208 */ /* 0x000fe20004800000 */
[----:B------:R-:W-:Y:S06]  /*08e0*/  @!P2 BRA `(.L_x_13) ;  /* 0xfffffff800d8a947 */ /* 0x000fec000383ffff */
.L_x_12:
[----:B------:R-:W-:Y:S05]  /*08f0*/  BSYNC.RECONVERGENT B2 ;  /* 0x0000000000027941 */ /* 0x000fea0003800200 */
.L_x_11:
[----:B------:R-:W-:Y:S01]  /*0900*/  IMAD.IADD R0, R4, 0x1, -R5 ;  /* 0x0000000104007824 */ /* 0x000fe200078e0a05 */
[----:B------:R-:W-:Y:S04]  /*0910*/  BSSY.RECONVERGENT B2, `(.L_x_14) ;  /* 0x0000029000027945 */ /* 0x000fe80003800200 */
[----:B------:R-:W-:-:S13]  /*0920*/  ISETP.GT.AND P1, PT, R0, 0x400, PT ;  /* 0x000004000000780c */ /* 0x000fda0003f24270 */
[----:B------:R-:W-:Y:S05]  /*0930*/  @!P1 BRA `(.L_x_15) ;  /* 0x0000000000989947 */ /* 0x000fea0003800000 */
[----:B------:R-:W0:Y:S02]  /*0940*/  LDC.64 R18, c[0x0][0x380] ;  /* 0x0000e000ff127b82 */ /* 0x000e240000000a00 */
        /* <DEDUP_REMOVED lines=11> */
[----:B------:R-:W-:Y:S01]  /*0a00*/  VIADD R5, R5, 0x800 ;  /* 0x0000080005057836 */ /* 0x000fe20000000000 */
        /* <DEDUP_REMOVED lines=20> */
[----:B------:R-:W-:Y:S02]  /*0b50*/  FSEL R7, R25, R7, !P0 ;  /* 0x0000000719077208 */ /* 0x000fe40004000000 */
[----:B------:R-:W-:-:S04]  /*0b60*/  PLOP3.LUT P0, PT, PT, PT, PT, 0x8, 0x80 ;  /* 0x000000000080781c */ /* 0x000fc80003f0e170 */
[----:B------:R-:W-:-:S06]  /*0b70*/  DSETP.GEU.AND P1, PT, R6, R26, PT ;  /* 0x0000001a0600722a */ /* 0x000fcc0003f2e000 */
[----:B------:R-:W-:Y:S02]  /*0b80*/  FSEL R6, R26, R6, !P1 ;  /* 0x000000061a067208 */ /* 0x000fe40004800000 */
[----:B------:R-:W-:-:S07]  /*0b90*/  FSEL R7, R27, R7, !P1 ;  /* 0x000000071b077208 */ /* 0x000fce0004800000 */
.L_x_15:
[----:B------:R-:W-:Y:S05]  /*0ba0*/  BSYNC.RECONVERGENT B2 ;  /* 0x0000000000027941 */ /* 0x000fea0003800200 */
.L_x_14:
[----:B------:R-:W-:-:S13]  /*0bb0*/  ISETP.LT.OR P0, PT, R5, R4, P0 ;  /* 0x000000040500720c */ /* 0x000fda0000701670 */
[----:B------:R-:W-:Y:S05]  /*0bc0*/  @!P0 BRA `(.L_x_7) ;  /* 0x0000000000488947 */ /* 0x000fea0003800000 */
[----:B------:R-:W0:Y:S02]  /*0bd0*/  LDC.64 R8, c[0x0][0x380] ;  /* 0x0000e000ff087b82 */ /* 0x000e240000000a00 */
[----:B0-----:R-:W-:-:S05]  /*0be0*/  IMAD.WIDE R8, R5, 0x8, R8 ;  /* 0x0000000805087825 */ /* 0x001fca00078e0208 */
[----:B------:R-:W2:Y:S04]  /*0bf0*/  LDG.E.64.CONSTANT R10, desc[UR6][R8.64] ;  /* 0x00000006080a7981 */ /* 0x000ea8000c1e9b00 */
[----:B------:R-:W3:Y:S04]  /*0c00*/  LDG.E.64.CONSTANT R12, desc[UR6][R8.64+0x800] ;  /* 0x00080006080c7981 */ /* 0x000ee8000c1e9b00 */
[----:B------:R-:W4:Y:S04]  /*0c10*/  LDG.E.64.CONSTANT R14, desc[UR6][R8.64+0x1000] ;  /* 0x00100006080e7981 */ /* 0x000f28000c1e9b00 */
[----:B------:R-:W4:Y:S01]  /*0c20*/  LDG.E.64.CONSTANT R16, desc[UR6][R8.64+0x1800] ;  /* 0x0018000608107981 */ /* 0x000f22000c1e9b00 */
        /* <DEDUP_REMOVED lines=11> */
[----:B------:R-:W-:-:S07]  /*0ce0*/  FSEL R7, R17, R7, !P0 ;  /* 0x0000000711077208 */ /* 0x000fce0004000000 */
.L_x_7:
[----:B------:R-:W-:Y:S05]  /*0cf0*/  BSYNC.RECONVERGENT B1 ;  /* 0x0000000000017941 */ /* 0x000fea0003800200 */
.L_x_6:
[----:B------:R-:W-:-:S13]  /*0d00*/  ISETP.GE.AND P0, PT, R4, 0x100, PT ;  /* 0x000001000400780c */ /* 0x000fda0003f06270 */
[----:B------:R-:W-:Y:S05]  /*0d10*/  @!P0 BRA `(.L_x_16) ;  /* 0x00000004003c8947 */ /* 0x000fea0003800000 */
[----:B------:R-:W0:Y:S01]  /*0d20*/  S2R R8, SR_LANEID ;  /* 0x0000000000087919 */ /* 0x000e220000000000 */
[----:B-----5:R-:W-:Y:S04]  /*0d30*/  SHFL.DOWN PT, R4, R6, 0x1, 0x1f ;  /* 0x08201f0006047f89 */ /* 0x020fe800000e0000 */
[----:B------:R-:W1:Y:S02]  /*0d40*/  SHFL.DOWN PT, R5, R7, 0x1, 0x1f ;  /* 0x08201f0007057f89 */ /* 0x000e6400000e0000 */
[----:B-1----:R-:W-:Y:S01]  /*0d50*/  DSETP.GEU.AND P1, PT, R6, R4, PT ;  /* 0x000000040600722a */ /* 0x002fe20003f2e000 */
[C---:B0-----:R-:W-:Y:S02]  /*0d60*/  ISETP.GT.AND P0, PT, R8.reuse, 0x1e, PT ;  /* 0x0000001e0800780c */ /* 0x041fe40003f04270 */
[----:B------:R-:W-:-:S03]  /*0d70*/  ISETP.NE.AND P2, PT, R8, RZ, PT ;  /* 0x000000ff0800720c */ /* 0x000fc60003f45270 */
[----:B------:R-:W-:Y:S02]  /*0d80*/  FSEL R9, R4, R6, !P1 ;  /* 0x0000000604097208 */ /* 0x000fe40004800000 */
[----:B------:R-:W-:Y:S02]  /*0d90*/  FSEL R5, R5, R7, !P1 ;  /* 0x0000000705057208 */ /* 0x000fe40004800000 */
[----:B------:R-:W-:Y:S02]  /*0da0*/  FSEL R6, R6, R9, P0 ;  /* 0x0000000906067208 */ /* 0x000fe40000000000 */
[----:B------:R-:W-:Y:S02]  /*0db0*/  FSEL R11, R7, R5, P0 ;  /* 0x00000005070b7208 */ /* 0x000fe40000000000 */
[----:B------:R-:W-:Y:S01]  /*0dc0*/  ISETP.GT.AND P0, PT, R8, 0x1d, PT ;  /* 0x0000001d0800780c */ /* 0x000fe20003f04270 */
[----:B------:R-:W-:Y:S01]  /*0dd0*/  SHFL.DOWN PT, R4, R6, 0x2, 0x1f ;  /* 0x08401f0006047f89 */ /* 0x000fe200000e0000 */
[----:B------:R-:W-:Y:S01]  /*0de0*/  @!P2 MOV R2, 0x400 ;  /* 0x000004000002a802 */ /* 0x000fe20000000f00 */
[----:B------:R-:W-:Y:S01]  /*0df0*/  IMAD.MOV.U32 R7, RZ, RZ, R11 ;  /* 0x000000ffff077224 */ /* 0x000fe200078e000b */
[----:B------:R-:W-:Y:S01]  /*0e00*/  @!P2 SHF.R.U32.HI R0, RZ, 0x2, R3 ;  /* 0x00000002ff00a819 */ /* 0x000fe20000011603 */
[----:B------:R-:W0:Y:S03]  /*0e10*/  SHFL.DOWN PT, R5, R11, 0x2, 0x1f ;  /* 0x08401f000b057f89 */ /* 0x000e2600000e0000 */
[----:B------:R-:W-:Y:S01]  /*0e20*/  @!P2 LOP3.LUT R0, R0, 0xf8, RZ, 0xc0, !PT ;  /* 0x000000f80000a812 */ /* 0x000fe200078ec0ff */
[----:B------:R-:W1:Y:S01]  /*0e30*/  @!P2 S2R R9, SR_CgaCtaId ;  /* 0x000000000009a919 */ /* 0x000e620000008800 */
[----:B0-----:R-:W-:-:S06]  /*0e40*/  DSETP.GEU.AND P1, PT, R6, R4, PT ;  /* 0x000000040600722a */ /* 0x001fcc0003f2e000 */
[----:B------:R-:W-:Y:S02]  /*0e50*/  @!P0 FSEL R6, R4, R6, !P1 ;  /* 0x0000000604068208 */ /* 0x000fe40004800000 */
[----:B------:R-:W-:Y:S02]  /*0e60*/  @!P0 FSEL R11, R5, R11, !P1 ;  /* 0x0000000b050b8208 */ /* 0x000fe40004800000 */
[----:B------:R-:W-:Y:S01]  /*0e70*/  ISETP.GT.AND P0, PT, R8, 0x1b, PT ;  /* 0x0000001b0800780c */ /* 0x000fe20003f04270 */
[----:B------:R-:W-:Y:S02]  /*0e80*/  SHFL.DOWN PT, R4, R6, 0x4, 0x1f ;  /* 0x08801f0006047f89 */ /* 0x000fe400000e0000 */
[----:B------:R-:W-:Y:S02]  /*0e90*/  IMAD.MOV.U32 R7, RZ, RZ, R11 ;  /* 0x000000ffff077224 */ /* 0x000fe400078e000b */
[----:B------:R-:W0:Y:S04]  /*0ea0*/  SHFL.DOWN PT, R5, R11, 0x4, 0x1f ;  /* 0x08801f000b057f89 */ /* 0x000e2800000e0000 */
        /* <DEDUP_REMOVED lines=14> */
[----:B0-----:R-:W-:Y:S01]  /*0f90*/  DSETP.GEU.AND P0, PT, R6, R4, PT ;  /* 0x000000040600722a */ /* 0x001fe20003f0e000 */
[----:B-1----:R-:W-:-:S05]  /*0fa0*/  @!P2 LEA R7, R9, R2, 0x18 ;  /* 0x000000020907a211 */ /* 0x002fca00078ec0ff */
[----:B------:R-:W-:Y:S01]  /*0fb0*/  FSEL R4, R4, R6, !P0 ;  /* 0x0000000604047208 */ /* 0x000fe20004000000 */
[----:B------:R-:W-:Y:S01]  /*0fc0*/  @!P2 IMAD.IADD R9, R0, 0x1, R7 ;  /* 0x000000010009a824 */ /* 0x000fe200078e0207 */
[----:B------:R-:W-:Y:S02]  /*0fd0*/  FSEL R5, R5, R11, !P0 ;  /* 0x0000000b05057208 */ /* 0x000fe40004000000 */
[----:B------:R-:W-:Y:S02]  /*0fe0*/  ISETP.NE.AND P0, PT, R3, RZ, PT ;  /* 0x000000ff0300720c */ /* 0x000fe40003f05270 */
[----:B------:R-:W-:Y:S01]  /*0ff0*/  FSEL R6, R6, R4, P1 ;  /* 0x0000000406067208 */ /* 0x000fe20000800000 */
[----:B------:R3:W-:Y:S01]  /*1000*/  @!P2 STS.64 [R9+0x8], R4 ;  /* 0x000008040900a388 */ /* 0x0007e20000000a00 */
[----:B------:R-:W-:Y:S01]  /*1010*/  FSEL R7, R11, R5, P1 ;  /* 0x000000050b077208 */ /* 0x000fe20000800000 */
[----:B------:R-:W-:Y:S08]  /*1020*/  BAR.SYNC.DEFER_BLOCKING 0x0 ;  /* 0x0000000000007b1d */ /* 0x000ff00000010000 */
[----:B------:R-:W-:Y:S05]  /*1030*/  @P0 BRA `(.L_x_17) ;  /* 0x0000004800f40947 */ /* 0x000fea0003800000 */
[----:B------:R-:W0:Y:S01]  /*1040*/  S2UR UR5, SR_CgaCtaId ;  /* 0x00000000000579c3 */ /* 0x000e220000008800 */
[----:B------:R-:W-:Y:S02]  /*1050*/  UMOV UR4, 0x400 ;  /* 0x0000040000047882 */ /* 0x000fe40000000000 */
[----:B0-----:R-:W-:-:S09]  /*1060*/  ULEA UR4, UR5, UR4, 0x18 ;  /* 0x0000000405047291 */ /* 0x001fd2000f8ec0ff */
[----:B---3--:R-:W0:Y:S04]  /*1070*/  LDS.128 R8, [UR4+0x10] ;  /* 0x00001004ff087984 */ /* 0x008e280008000c00 */
[----:B------:R-:W1:Y:S01]  /*1080*/  LDS.128 R12, [UR4+0x20] ;  /* 0x00002004ff0c7984 */ /* 0x000e620008000c00 */
[----:B0-----:R-:W-:-:S06]  /*1090*/  DSETP.GEU.AND P1, PT, R6, R8, PT ;  /* 0x000000080600722a */ /* 0x001fcc0003f2e000 */
[----:B------:R-:W-:Y:S02]  /*10a0*/  FSEL R2, R8, R6, !P1 ;  /* 0x0000000608027208 */ /* 0x000fe40004800000 */
[----:B------:R-:W-:Y:S02]  /*10b0*/  FSEL R3, R9, R7, !P1 ;  /* 0x0000000709037208 */ /* 0x000fe40004800000 */
[----:B------:R-:W0:Y:S04]  /*10c0*/  LDS.128 R4, [UR4+0x30] ;  /* 0x00003004ff047984 */ /* 0x000e280008000c00 */
[----:B------:R-:W-:-:S06]  /*10d0*/  DSETP.GEU.AND P1, PT, R2, R10, PT ;  /* 0x0000000a0200722a */ /* 0x000fcc0003f2e000 */
[----:B------:R-:W-:Y:S02]  /*10e0*/  FSEL R2, R10, R2, !P1 ;  /* 0x000000020a027208 */ /* 0x000fe40004800000 */
[----:B------:R-:W-:-:S06]  /*10f0*/  FSEL R3, R11, R3, !P1 ;  /* 0x000000030b037208 */ /* 0x000fcc0004800000 */
[----:B-1----:R-:W-:-:S06]  /*1100*/  DSETP.GEU.AND P1, PT, R2, R12, PT ;  /* 0x0000000c0200722a */ /* 0x002fcc0003f2e000 */
[----:B------:R-:W-:Y:S02]  /*1110*/  FSEL R8, R12, R2, !P1 ;  /* 0x000000020c087208 */ /* 0x000fe40004800000 */
[----:B------:R-:W-:Y:S02]  /*1120*/  FSEL R9, R13, R3, !P1 ;  /* 0x000000030d097208 */ /* 0x000fe40004800000 */
[----:B------:R-:W1:Y:S04]  /*1130*/  LDS.64 R2, [UR4+0x40] ;  /* 0x00004004ff027984 */ /* 0x000e680008000a00 */
[----:B------:R-:W-:-:S06]  /*1140*/  DSETP.GEU.AND P1, PT, R8, R14, PT ;  /* 0x0000000e0800722a */ /* 0x000fcc0003f2e000 */
[----:B------:R-:W-:Y:S02]  /*1150*/  FSEL R8, R14, R8, !P1 ;  /* 0x000000080e087208 */ /* 0x000fe40004800000 */
[----:B------:R-:W-:-:S06]  /*1160*/  FSEL R9, R15, R9, !P1 ;  /* 0x000000090f097208 */ /* 0x000fcc0004800000 */
[----:B0-----:R-:W-:-:S06]  /*1170*/  DSETP.GEU.AND P1, PT, R8, R4, PT ;  /* 0x000000040800722a */ /* 0x001fcc0003f2e000 */
[----:B------:R-:W-:Y:S02]  /*1180*/  FSEL R4, R4, R8, !P1 ;  /* 0x0000000804047208 */ /* 0x000fe40004800000 */
[----:B------:R-:W-:-:S06]  /*1190*/  FSEL R5, R5, R9, !P1 ;  /* 0x0000000905057208 */ /* 0x000fcc0004800000 */
[----:B------:R-:W-:-:S06]  /*11a0*/  DSETP.GEU.AND P1, PT, R4, R6, PT ;  /* 0x000000060400722a */ /* 0x000fcc0003f2e000 */
[----:B------:R-:W-:Y:S02]  /*11b0*/  FSEL R4, R6, R4, !P1 ;  /* 0x0000000406047208 */ /* 0x000fe40004800000 */
[----:B------:R-:W-:-:S06]  /*11c0*/  FSEL R5, R7, R5, !P1 ;  /* 0x0000000507057208 */ /* 0x000fcc0004800000 */
[----:B-1----:R-:W-:-:S06]  /*11d0*/  DSETP.GEU.AND P1, PT, R4, R2, PT ;  /* 0x000000020400722a */ /* 0x002fcc0003f2e000 */
[----:B------:R-:W-:Y:S02]  /*11e0*/  FSEL R6, R2, R4, !P1 ;  /* 0x0000000402067208 */ /* 0x000fe40004800000 */
[----:B------:R-:W-:Y:S01]  /*11f0*/  FSEL R7, R3, R5, !P1 ;  /* 0x0000000503077208 */ /* 0x000fe20004800000 */
[----:B------:R-:W-:Y:S06]  /*1200*/  BRA `(.L_x_17) ;  /* 0x0000004800807947 */ /* 0x000fec0003800000 */
.L_x_16:
[----:B------:R-:W-:Y:S01]  /*1210*/  LOP3.LUT R0, R3, 0x3e0, RZ, 0xc0, !PT ;  /* 0x000003e003007812 */ /* 0x000fe200078ec0ff */
[----:B------:R-:W0:Y:S03]  /*1220*/  S2R R10, SR_LANEID ;  /* 0x00000000000a7919 */ /* 0x000e260000000000 */
[----:B------:R-:W-:Y:S01]  /*1230*/  LOP3.LUT R9, RZ, R0, RZ, 0x33, !PT ;  /* 0x00000000ff097212 */ /* 0x000fe200078e33ff */
[----:B------:R-:W-:-:S04]  /*1240*/  VIADD R5, R0, 0x20 ;  /* 0x0000002000057836 */ /* 0x000fc80000000000 */
[----:B------:R-:W-:Y:S01]  /*1250*/  IMAD.IADD R9, R9, 0x1, R4 ;  /* 0x0000000109097824 */ /* 0x000fe200078e0204 */
[----:B------:R-:W-:-:S04]  /*1260*/  ISETP.GT.AND P0, PT, R5, R4, PT ;  /* 0x000000040500720c */ /* 0x000fc80003f04270 */
[----:B------:R-:W-:-:S05]  /*1270*/  SEL R5, R9, 0x1f, P0 ;  /* 0x0000001f09057807 */ /* 0x000fca0000000000 */
[----:B-----5:R-:W-:Y:S04]  /*1280*/  SHFL.DOWN PT, R8, R6, 0x1, R5 ;  /* 0x0820000006087989 */ /* 0x020fe800000e0005 */
[----:B------:R-:W1:Y:S01]  /*1290*/  SHFL.DOWN PT, R9, R7, 0x1, R5 ;  /* 0x0820000007097989 */ /* 0x000e6200000e0005 */
[C---:B0-----:R-:W-:Y:S01]  /*12a0*/  ISETP.GE.AND P0, PT, R10.reuse, R5, PT ;  /* 0x000000050a00720c */ /* 0x041fe20003f06270 */
[----:B------:R-:W-:Y:S01]  /*12b0*/  VIADD R0, R10, 0x2 ;  /* 0x000000020a007836 */ /* 0x000fe20000000000 */
[----:B-1----:R-:W-:-:S06]  /*12c0*/  DSETP.GEU.AND P1, PT, R6, R8, PT ;  /* 0x000000080600722a */ /* 0x002fcc0003f2e000 */
[-C--:B------:R-:W-:Y:S02]  /*12d0*/  FSEL R11, R8, R6.reuse, !P1 ;  /* 0x00000006080b7208 */ /* 0x080fe40004800000 */
[-C--:B------:R-:W-:Y:S02]  /*12e0*/  FSEL R9, R9, R7.reuse, !P1 ;  /* 0x0000000709097208 */ /* 0x080fe40004800000 */
[----:B------:R-:W-:Y:S02]  /*12f0*/  FSEL R2, R11, R6, !P0 ;  /* 0x000000060b027208 */ /* 0x000fe40004000000 */
[----:B------:R-:W-:Y:S02]  /*1300*/  FSEL R11, R9, R7, !P0 ;  /* 0x00000007090b7208 */ /* 0x000fe40004000000 */
[----:B------:R-:W-:Y:S01]  /*1310*/  ISETP.GT.AND P0, PT, R0, R5, PT ;  /* 0x000000050000720c */ /* 0x000fe20003f04270 */
[----:B------:R-:W-:Y:S01]  /*1320*/  SHFL.DOWN PT, R8, R2, 0x2, R5 ;  /* 0x0840000002087989 */ /* 0x000fe200000e0005 */
[----:B------:R-:W-:-:S02]  /*1330*/  IMAD.MOV.U32 R6, RZ, RZ, R2 ;  /* 0x000000ffff067224 */ /* 0x000fc400078e0002 */
[----:B------:R-:W-:Y:S01]  /*1340*/  IMAD.MOV.U32 R7, RZ, RZ, R11 ;  /* 0x000000ffff077224 */ /* 0x000fe200078e000b */
[----:B------:R-:W0:Y:S01]  /*1350*/  SHFL.DOWN PT, R9, R11, 0x2, R5 ;  /* 0x084000000b097989 */ /* 0x000e2200000e0005 */
[----:B------:R-:W-:-:S04]  /*1360*/  VIADD R0, R10, 0x4 ;  /* 0x000000040a007836 */ /* 0x000fc80000000000 */
[----:B0-----:R-:W-:-:S06]  /*1370*/  DSETP.GEU.AND P1, PT, R6, R8, PT ;  /* 0x000000080600722a */ /* 0x001fcc0003f2e000 */
[----:B------:R-:W-:Y:S02]  /*1380*/  @!P0 FSEL R2, R8, R2, !P1 ;  /* 0x0000000208028208 */ /* 0x000fe40004800000 */
[----:B------:R-:W-:Y:S02]  /*1390*/  @!P0 FSEL R11, R9, R11, !P1 ;  /* 0x0000000b090b8208 */ /* 0x000fe40004800000 */
[----:B------:R-:W-:Y:S01]  /*13a0*/  ISETP.GT.AND P0, PT, R0, R5, PT ;  /* 0x000000050000720c */ /* 0x000fe20003f04270 */
[----:B------:R-:W-:Y:S01]  /*13b0*/  SHFL.DOWN PT, R6, R2, 0x4, R5 ;  /* 0x0880000002067989 */ /* 0x000fe200000e0005 */
[----:B------:R-:W-:Y:S02]  /*13c0*/  IMAD.MOV.U32 R8, RZ, RZ, R2 ;  /* 0x000000ffff087224 */ /* 0x000fe400078e0002 */
        /* <DEDUP_REMOVED lines=8> */
[----:B------:R-:W-:Y:S01]  /*1450*/  IMAD.MOV.U32 R8, RZ, RZ, R2 ;  /* 0x000000ffff087224 */ /* 0x000fe200078e0002 */
[C---:B------:R-:W-:Y:S01]  /*1460*/  ISETP.NE.AND P0, PT, R10.reuse, RZ, PT ;  /* 0x000000ff0a00720c */ /* 0x040fe20003f05270 */
[----:B------:R-:W-:Y:S01]  /*1470*/  IMAD.MOV.U32 R9, RZ, RZ, R11 ;  /* 0x000000ffff097224 */ /* 0x000fe200078e000b */
[----:B------:R-:W0:Y:S01]  /*1480*/  SHFL.DOWN PT, R7, R11, 0x8, R5 ;  /* 0x090000000b077989 */ /* 0x000e2200000e0005 */
[----:B------:R-:W-:-:S10]  /*1490*/  VIADD R0, R10, 0x10 ;  /* 0x000000100a007836 */ /* 0x000fd40000000000 */
[----:B------:R-:W1:Y:S01]  /*14a0*/  @!P0 S2R R13, SR_CgaCtaId ;  /* 0x00000000000d8919 */ /* 0x000e620000008800 */
[----:B0-----:R-:W-:-:S06]  /*14b0*/  DSETP.GEU.AND P2, PT, R8, R6, PT ;  /* 0x000000060800722a */ /* 0x001fcc0003f4e000 */
[----:B------:R-:W-:Y:S02]  /*14c0*/  @!P1 FSEL R2, R6, R2, !P2 ;  /* 0x0000000206029208 */ /* 0x000fe40005000000 */
[----:B------:R-:W-:Y:S02]  /*14d0*/  @!P1 FSEL R11, R7, R11, !P2 ;  /* 0x0000000b070b9208 */ /* 0x000fe40005000000 */
[----:B------:R-:W-:Y:S01]  /*14e0*/  ISETP.GT.AND P1, PT, R0, R5, PT ;  /* 0x000000050000720c */ /* 0x000fe20003f24270 */
[----:B------:R-:W-:Y:S01]  /*14f0*/  SHFL.DOWN PT, R6, R2, 0x10, R5 ;  /* 0x0a00000002067989 */ /* 0x000fe200000e0005 */
[----:B------:R-:W-:Y:S01]  /*1500*/  IMAD.MOV.U32 R8, RZ, RZ, R2 ;  /* 0x000000ffff087224 */ /* 0x000fe200078e0002 */
[----:B------:R-:W-:Y:S01]  /*1510*/  @!P0 SHF.R.U32.HI R0, RZ, 0x2, R3 ;  /* 0x00000002ff008819 */ /* 0x000fe20000011603 */
[----:B------:R-:W-:Y:S01]  /*1520*/  IMAD.MOV.U32 R9, RZ, RZ, R11 ;  /* 0x000000ffff097224 */ /* 0x000fe200078e000b */
[----:B------:R-:W0:Y:S02]  /*1530*/  SHFL.DOWN PT, R7, R11, 0x10, R5 ;  /* 0x0a0000000b077989 */ /* 0x000e2400000e0005 */
[----:B------:R-:W-:-:S03]  /*1540*/  @!P0 LOP3.LUT R0, R0, 0xf8, RZ, 0xc0, !PT ;  /* 0x000000f800008812 */ /* 0x000fc600078ec0ff */
[----:B0-----:R-:W-:Y:S01]  /*1550*/  DSETP.GEU.AND P2, PT, R8, R6, PT ;  /* 0x000000060800722a */ /* 0x001fe20003f4e000 */
[----:B------:R-:W-:-:S04]  /*1560*/  @!P0 MOV R8, 0x400 ;  /* 0x0000040000088802 */ /* 0x000fc80000000f00 */
[----:B-1----:R-:W-:Y:S02]  /*1570*/  @!P0 LEA R13, R13, R8, 0x18 ;  /* 0x000000080d0d8211 */ /* 0x002fe400078ec0ff */
[----:B------:R-:W-:Y:S02]  /*1580*/  @!P1 FSEL R2, R6, R2, !P2 ;  /* 0x0000000206029208 */ /* 0x000fe40005000000 */
[----:B------:R-:W-:Y:S01]  /*1590*/  @!P1 FSEL R11, R7, R11, !P2 ;  /* 0x0000000b070b9208 */ /* 0x000fe20005000000 */
[----:B------:R-:W-:Y:S02]  /*15a0*/  @!P0 IMAD.IADD R13, R0, 0x1, R13 ;  /* 0x00000001000d8824 */ /* 0x000fe400078e020d */
[----:B------:R-:W-:Y:S02]  /*15b0*/  IMAD.MOV.U32 R6, RZ, RZ, R2 ;  /* 0x000000ffff067224 */ /* 0x000fe400078e0002 */
[----:B------:R-:W-:-:S05]  /*15c0*/  IMAD.MOV.U32 R7, RZ, RZ, R11 ;  /* 0x000000ffff077224 */ /* 0x000fca00078e000b */
[----:B------:R3:W-:Y:S01]  /*15d0*/  @!P0 STS.64 [R13+0x8], R6 ;  /* 0x000008060d008388 */ /* 0x0007e20000000a00 */
[----:B------:R-:W-:Y:S01]  /*15e0*/  BAR.SYNC.DEFER_BLOCKING 0x0 ;  /* 0x0000000000007b1d */ /* 0x000fe20000010000 */
[----:B------:R-:W-:-:S13]  /*15f0*/  ISETP.NE.AND P0, PT, R3, RZ, PT ;  /* 0x000000ff0300720c */ /* 0x000fda0003f05270 */
[----:B---3--:R-:W-:Y:S05]  /*1600*/  @P0 BRA `(.L_x_17) ;  /* 0x0000004400800947 */ /* 0x008fea0003800000 */
[----:B------:R-:W0:Y:S01]  /*1610*/  S2UR UR5, SR_CgaCtaId ;  /* 0x00000000000579c3 */ /* 0x000e220000008800 */
[----:B------:R-:W-:Y:S01]  /*1620*/  UMOV UR4, 0x400 ;  /* 0x0000040000047882 */ /* 0x000fe20000000000 */
[----:B------:R-:W-:Y:S01]  /*1630*/  ISETP.GT.AND P2, PT, R4, 0x20, PT ;  /* 0x000000200400780c */ /* 0x000fe20003f44270 */
[----:B0-----:R-:W-:-:S09]  /*1640*/  ULEA UR4, UR5, UR4, 0x18 ;  /* 0x0000000405047291 */ /* 0x001fd2000f8ec0ff */
[----:B------:R-:W0:Y:S04]  /*1650*/  LDS.128 R16, [UR4+0x10] ;  /* 0x00001004ff107984 */ /* 0x000e280008000c00 */
[----:B------:R-:W1:Y:S04]  /*1660*/  LDS.128 R12, [UR4+0x20] ;  /* 0x00002004ff0c7984 */ /* 0x000e680008000c00 */
[----:B------:R-:W2:Y:S01]  /*1670*/  LDS.128 R8, [UR4+0x30] ;  /* 0x00003004ff087984 */ /* 0x000ea20008000c00 */
[----:B0-----:R-:W-:-:S06]  /*1680*/  DSETP.GEU.AND P1, PT, R6, R16, PT ;  /* 0x000000100600722a */ /* 0x001fcc0003f2e000 */
[-C--:B------:R-:W-:Y:S02]  /*1690*/  FSEL R3, R16, R6.reuse, !P1 ;  /* 0x0000000610037208 */ /* 0x080fe40004800000 */
[-C--:B------:R-:W-:Y:S02]  /*16a0*/  FSEL R17, R17, R7.reuse, !P1 ;  /* 0x0000000711117208 */ /* 0x080fe40004800000 */
[----:B------:R-:W-:Y:S02]  /*16b0*/  FSEL R6, R3, R6, P2 ;  /* 0x0000000603067208 */ /* 0x000fe40001000000 */
[----:B------:R-:W-:Y:S02]  /*16c0*/  FSEL R7, R17, R7, P2 ;  /* 0x0000000711077208 */ /* 0x000fe40001000000 */
[C---:B------:R-:W-:Y:S01]  /*16d0*/  ISETP.GT.AND P1, PT, R4.reuse, 0x40, PT ;  /* 0x000000400400780c */ /* 0x040fe20003f24270 */
[----:B------:R-:W-:Y:S01]  /*16e0*/  IMAD.MOV.U32 R2, RZ, RZ, R6 ;  /* 0x000000ffff027224 */ /* 0x000fe200078e0006 */
[----:B------:R-:W-:Y:S01]  /*16f0*/  ISETP.GT.AND P2, PT, R4, 0x60, PT ;  /* 0x000000600400780c */ /* 0x000fe20003f44270 */
[----:B------:R-:W-:-:S06]  /*1700*/  IMAD.MOV.U32 R3, RZ, RZ, R7 ;  /* 0x000000ffff037224 */ /* 0x000fcc00078e0007 */
[----:B------:R-:W-:-:S06]  /*1710*/  DSETP.GEU.AND P3, PT, R2, R18, PT ;  /* 0x000000120200722a */ /* 0x000fcc0003f6e000 */
[----:B------:R-:W-:Y:S02]  /*1720*/  @P1 FSEL R6, R18, R6, !P3 ;  /* 0x0000000612061208 */ /* 0x000fe40005800000 */
[----:B------:R-:W-:Y:S02]  /*1730*/  @P1 FSEL R7, R19, R7, !P3 ;  /* 0x0000000713071208 */ /* 0x000fe40005800000 */
[----:B------:R-:W-:Y:S01]  /*1740*/  ISETP.GT.AND P1, PT, R4, 0x80, PT ;  /* 0x000000800400780c */ /* 0x000fe20003f24270 */
[----:B------:R-:W-:Y:S02]  /*1750*/  IMAD.MOV.U32 R2, RZ, RZ, R6 ;  /* 0x000000ffff027224 */ /* 0x000fe400078e0006 */
[----:B------:R-:W-:-:S06]  /*1760*/  IMAD.MOV.U32 R3, RZ, RZ, R7 ;  /* 0x000000ffff037224 */ /* 0x000fcc00078e0007 */
[----:B-1----:R-:W-:Y:S01]  /*1770*/  DSETP.GEU.AND P3, PT, R2, R12, PT ;  /* 0x0000000c0200722a */ /* 0x002fe20003f6e000 */
[----:B------:R-:W0:Y:S05]  /*1780*/  LDS.64 R2, [UR4+0x40] ;  /* 0x00004004ff027984 */ /* 0x000e2a0008000a00 */
[----:B------:R-:W-:Y:S02]  /*1790*/  @P2 FSEL R6, R12, R6, !P3 ;  /* 0x000000060c062208 */ /* 0x000fe40005800000 */
[----:B------:R-:W-:Y:S02]  /*17a0*/  @P2 FSEL R7, R13, R7, !P3 ;  /* 0x000000070d072208 */ /* 0x000fe40005800000 */
[----:B------:R-:W-:-:S04]  /*17b0*/  ISETP.GT.AND P2, PT, R4, 0xa0, PT ;  /* 0x000000a00400780c */ /* 0x000fc80003f44270 */
[----:B------:R-:W-:-:S06]  /*17c0*/  DSETP.GEU.AND P3, PT, R6, R14, PT ;  /* 0x0000000e0600722a */ /* 0x000fcc0003f6e000 */
[----:B------:R-:W-:Y:S02]  /*17d0*/  @P1 FSEL R6, R14, R6, !P3 ;  /* 0x000000060e061208 */ /* 0x000fe40005800000 */
[----:B------:R-:W-:Y:S02]  /*17e0*/  @P1 FSEL R7, R15, R7, !P3 ;  /* 0x000000070f071208 */ /* 0x000fe40005800000 */
[----:B------:R-:W-:-:S04]  /*17f0*/  ISETP.GT.AND P1, PT, R4, 0xc0, PT ;  /* 0x000000c00400780c */ /* 0x000fc80003f24270 */
[----:B--2---:R-:W-:-:S06]  /*1800*/  DSETP.GEU.AND P3, PT, R6, R8, PT ;  /* 0x000000080600722a */ /* 0x004fcc0003f6e000 */
[----:B------:R-:W-:Y:S02]  /*1810*/  @P2 FSEL R6, R8, R6, !P3 ;  /* 0x0000000608062208 */ /* 0x000fe40005800000 */
[----:B------:R-:W-:Y:S02]  /*1820*/  @P2 FSEL R7, R9, R7, !P3 ;  /* 0x0000000709072208 */ /* 0x000fe40005800000 */
[----:B------:R-:W-:-:S04]  /*1830*/  ISETP.GT.AND P2, PT, R4, 0xe0, PT ;  /* 0x000000e00400780c */ /* 0x000fc80003f44270 */
[----:B------:R-:W-:-:S06]  /*1840*/  DSETP.GEU.AND P3, PT, R6, R10, PT ;  /* 0x0000000a0600722a */ /* 0x000fcc0003f6e000 */
[----:B------:R-:W-:Y:S02]  /*1850*/  @P1 FSEL R6, R10, R6, !P3 ;  /* 0x000000060a061208 */ /* 0x000fe40005800000 */
[----:B------:R-:W-:-:S03]  /*1860*/  @P1 FSEL R7, R11, R7, !P3 ;  /* 0x000000070b071208 */ /* 0x000fc60005800000 */
[----:B------:R-:W-:Y:S02]  /*1870*/  IMAD.MOV.U32 R4, RZ, RZ, R6 ;  /* 0x000000ffff047224 */ /* 0x000fe400078e0006 */
[----:B------:R-:W-:-:S06]  /*1880*/  IMAD.MOV.U32 R5, RZ, RZ, R7 ;  /* 0x000000ffff057224 */ /* 0x000fcc00078e0007 */
[----:B0-----:R-:W-:-:S06]  /*1890*/  DSETP.GEU.AND P1, PT, R4, R2, PT ;  /* 0x000000020400722a */ /* 0x001fcc0003f2e000 */
[----:B------:R-:W-:Y:S02]  /*18a0*/  @P2 FSEL R6, R2, R6, !P1 ;  /* 0x0000000602062208 */ /* 0x000fe40004800000 */
[----:B------:R-:W-:Y:S01]  /*18b0*/  @P2 FSEL R7, R3, R7, !P1 ;  /* 0x0000000703072208 */ /* 0x000fe20004800000 */
[----:B------:R-:W-:Y:S06]  /*18c0*/  BRA `(.L_x_17) ;  /* 0x0000004000d07947 */ /* 0x000fec0003800000 */
.L_x_3:
[----:B------:R-:W0:Y:S01]  /*18d0*/  S2R R0, SR_TID.X ;  /* 0x0000000000007919 */ /* 0x000e220000002100 */
[----:B------:R-:W1:Y:S02]  /*18e0*/  LDCU.64 UR4, c[0x0][0x380] ;  /* 0x00007000ff0477ac */ /* 0x000e640008000a00 */
[----:B-1----:R-:W-:Y:S02]  /*18f0*/  IMAD.U32 R2, RZ, RZ, UR4 ;  /* 0x00000004ff027e24 */ /* 0x002fe4000f8e00ff */
[----:B------:R-:W-:Y:S02]  /*1900*/  IMAD.U32 R3, RZ, RZ, UR5 ;  /* 0x00000005ff037e24 */ /* 0x000fe4000f8e00ff */
[----:B0-----:R-:W-:-:S04]  /*1910*/  IMAD.SHL.U32 R5, R0, 0x4, RZ ;  /* 0x0000000400057824 */ /* 0x001fc800078e00ff */
[----:B------:R-:W-:-:S05]  /*1920*/  IMAD.WIDE.U32 R6, R5, 0x8, R2 ;  /* 0x0000000805067825 */ /* 0x000fca00078e0002 */
[----:B------:R-:W2:Y:S04]  /*1930*/  LDG.E.128.CONSTANT R20, desc[UR6][R6.64] ;  /* 0x0000000606147981 */ /* 0x000ea8000c1e9d00 */
[----:B------:R-:W3:Y:S04]  /*1940*/  LDG.E.128.CONSTANT R12, desc[UR6][R6.64+0x10] ;  /* 0x00001006060c7981 */ /* 0x000ee8000c1e9d00 */
[----:B------:R-:W4:Y:S04]  /*1950*/  LDG.E.128.CONSTANT R8, desc[UR6][R6.64+0x2000] ;  /* 0x0020000606087981 */ /* 0x000f28000c1e9d00 */
[----:B------:R0:W5:Y:S01]  /*1960*/  LDG.E.128.CONSTANT R16, desc[UR6][R6.64+0x2010] ;  /* 0x0020100606107981 */ /* 0x000162000c1e9d00 */
[----:B------:R-:W-:Y:S01]  /*1970*/  ISETP.GE.U32.AND P1, PT, R4, 0x1000, PT ;  /* 0x000010000400780c */ /* 0x000fe20003f26070 */
[----:B------:R-:W-:Y:S01]  /*1980*/  UMOV UR4, 0x800 ;  /* 0x0000080000047882 */ /* 0x000fe20000000000 */
[----:B--2---:R-:W-:-:S06]  /*1990*/  DSETP.GEU.AND P0, PT, R20, R22, PT ;  /* 0x000000161400722a */ /* 0x004fcc0003f0e000 */
[----:B------:R-:W-:Y:S02]  /*19a0*/  FSEL R20, R22, R20, !P0 ;  /* 0x0000001416147208 */ /* 0x000fe40004000000 */
[----:B------:R-:W-:-:S06]  /*19b0*/  FSEL R21, R23, R21, !P0 ;  /* 0x0000001517157208 */ /* 0x000fcc0004000000 */
[----:B---3--:R-:W-:-:S06]  /*19c0*/  DSETP.GEU.AND P0, PT, R20, R12, PT ;  /* 0x0000000c1400722a */ /* 0x008fcc0003f0e000 */
[----:B------:R-:W-:Y:S02]  /*19d0*/  FSEL R12, R12, R20, !P0 ;  /* 0x000000140c0c7208 */ /* 0x000fe40004000000 */
[----:B------:R-:W-:-:S06]  /*19e0*/  FSEL R13, R13, R21, !P0 ;  /* 0x000000150d0d7208 */ /* 0x000fcc0004000000 */
[----:B------:R-:W-:-:S06]  /*19f0*/  DSETP.GEU.AND P0, PT, R12, R14, PT ;  /* 0x0000000e0c00722a */ /* 0x000fcc0003f0e000 */
[----:B------:R-:W-:Y:S02]  /*1a00*/  FSEL R12, R14, R12, !P0 ;  /* 0x0000000c0e0c7208 */ /* 0x000fe40004000000 */
[----:B------:R-:W-:-:S06]  /*1a10*/  FSEL R13, R15, R13, !P0 ;  /* 0x0000000d0f0d7208 */ /* 0x000fcc0004000000 */
[----:B----4-:R-:W-:-:S06]  /*1a20*/  DSETP.GEU.AND P0, PT, R12, R8, PT ;  /* 0x000000080c00722a */ /* 0x010fcc0003f0e000 */
[----:B0-----:R-:W-:Y:S02]  /*1a30*/  FSEL R6, R8, R12, !P0 ;  /* 0x0000000c08067208 */ /* 0x001fe40004000000 */
[----:B------:R-:W-:-:S06]  /*1a40*/  FSEL R7, R9, R13, !P0 ;  /* 0x0000000d09077208 */ /* 0x000fcc0004000000 */
[----:B------:R-:W-:-:S06]  /*1a50*/  DSETP.GEU.AND P0, PT, R6, R10, PT ;  /* 0x0000000a0600722a */ /* 0x000fcc0003f0e000 */
[----:B------:R-:W-:Y:S02]  /*1a60*/  FSEL R6, R10, R6, !P0 ;  /* 0x000000060a067208 */ /* 0x000fe40004000000 */
[----:B------:R-:W-:-:S06]  /*1a70*/  FSEL R7, R11, R7, !P0 ;  /* 0x000000070b077208 */ /* 0x000fcc0004000000 */
[----:B-----5:R-:W-:-:S06]  /*1a80*/  DSETP.GEU.AND P0, PT, R6, R16, PT ;  /* 0x000000100600722a */ /* 0x020fcc0003f0e000 */
[----:B------:R-:W-:Y:S02]  /*1a90*/  FSEL R6, R16, R6, !P0 ;  /* 0x0000000610067208 */ /* 0x000fe40004000000 */
[----:B------:R-:W-:-:S06]  /*1aa0*/  FSEL R7, R17, R7, !P0 ;  /* 0x0000000711077208 */ /* 0x000fcc0004000000 */
[----:B------:R-:W-:-:S06]  /*1ab0*/  DSETP.GEU.AND P0, PT, R6, R18, PT ;  /* 0x000000120600722a */ /* 0x000fcc0003f0e000 */
[----:B------:R-:W-:Y:S02]  /*1ac0*/  FSEL R6, R18, R6, !P0 ;  /* 0x0000000612067208 */ /* 0x000fe40004000000 */
[----:B------:R-:W-:Y:S01]  /*1ad0*/  FSEL R7, R19, R7, !P0 ;  /* 0x0000000713077208 */ /* 0x000fe20004000000 */
[----:B------:R-:W-:Y:S06]  /*1ae0*/  @!P1 BRA `(.L_x_18) ;  /* 0x0000000000a49947 */ /* 0x000fec0003800000 */
[----:B------:R-:W0:Y:S01]  /*1af0*/  LDC R24, c[0x0][0x390] ;  /* 0x0000e400ff187b82 */ /* 0x000e220000000800 */
[----:B------:R-:W-:Y:S01]  /*1b00*/  VIADD R25, R4, 0xfffff800 ;  /* 0xfffff80004197836 */ /* 0x000fe20000000000 */
[----:B------:R-:W-:-:S06]  /*1b10*/  UMOV UR4, 0x800 ;  /* 0x0000080000047882 */ /* 0x000fcc0000000000 */
[----:B------:R-:W1:Y:S02]  /*1b20*/  LDC.64 R2, c[0x0][0x380] ;  /* 0x0000e000ff027b82 */ /* 0x000e640000000a00 */
.L_x_20:
[----:B------:R-:W-:-:S04]  /*1b30*/  VIADD R27, R5, UR4 ;  /* 0x00000004051b7c36 */ /* 0x000fc80008000000 */
[----:B-1----:R-:W-:-:S05]  /*1b40*/  IMAD.WIDE.U32 R26, R27, 0x8, R2 ;  /* 0x000000081b1a7825 */ /* 0x002fca00078e0002 */
[----:B------:R-:W2:Y:S04]  /*1b50*/  LDG.E.128.CONSTANT R12, desc[UR6][R26.64] ;  /* 0x000000061a0c7981 */ /* 0x000ea8000c1e9d00 */
[----:B------:R-:W3:Y:S04]  /*1b60*/  LDG.E.128.CONSTANT R16, desc[UR6][R26.64+0x10] ;  /* 0x000010061a107981 */ /* 0x000ee8000c1e9d00 */
[----:B------:R-:W4:Y:S04]  /*1b70*/  LDG.E.128.CONSTANT R20, desc[UR6][R26.64+0x2000] ;  /* 0x002000061a147981 */ /* 0x000f28000c1e9d00 */
[----:B------:R-:W5:Y:S01]  /*1b80*/  LDG.E.128.CONSTANT R8, desc[UR6][R26.64+0x2010] ;  /* 0x002010061a087981 */ /* 0x000f62000c1e9d00 */
[----:B0-----:R-:W-:Y:S01]  /*1b90*/  IMAD.MOV.U32 R4, RZ, RZ, R24 ;  /* 0x000000ffff047224 */ /* 0x001fe200078e0018 */
[----:B--2---:R-:W-:-:S06]  /*1ba0*/  DSETP.GEU.AND P0, PT, R6, R12, PT ;  /* 0x0000000c0600722a */ /* 0x004fcc0003f0e000 */
[----:B------:R-:W-:Y:S02]  /*1bb0*/  FSEL R6, R12, R6, !P0 ;  /* 0x000000060c067208 */ /* 0x000fe40004000000 */
[----:B------:R-:W-:-:S06]  /*1bc0*/  FSEL R7, R13, R7, !P0 ;  /* 0x000000070d077208 */ /* 0x000fcc0004000000 */
[----:B------:R-:W-:-:S06]  /*1bd0*/  DSETP.GEU.AND P0, PT, R6, R14, PT ;  /* 0x0000000e0600722a */ /* 0x000fcc0003f0e000 */
        /* <DEDUP_REMOVED lines=14> */
[----:B-----5:R-:W-:-:S06]  /*1cc0*/  DSETP.GEU.AND P0, PT, R6, R8, PT ;  /* 0x000000080600722a */ /* 0x020fcc0003f0e000 */
[----:B------:R-:W-:Y:S01]  /*1cd0*/  FSEL R6, R8, R6, !P0 ;  /* 0x0000000608067208 */ /* 0x000fe20004000000 */
[----:B------:R-:W-:Y:S01]  /*1ce0*/  VIADD R8, R4, -UR4 ;  /* 0x8000000404087c36 */ /* 0x000fe20008000000 */
[----:B------:R-:W-:-:S04]  /*1cf0*/  FSEL R7, R9, R7, !P0 ;  /* 0x0000000709077208 */ /* 0x000fc80004000000 */
[----:B------:R-:W-:Y:S02]  /*1d00*/  ISETP.GE.AND P1, PT, R8, 0x800, PT ;  /* 0x000008000800780c */ /* 0x000fe40003f26270 */
[----:B------:R-:W-:-:S06]  /*1d10*/  DSETP.GEU.AND P0, PT, R6, R10, PT ;  /* 0x0000000a0600722a */ /* 0x000fcc0003f0e000 */
[----:B------:R-:W-:Y:S02]  /*1d20*/  FSEL R6, R10, R6, !P0 ;  /* 0x000000060a067208 */ /* 0x000fe40004000000 */
[----:B------:R-:W-:-:S03]  /*1d30*/  FSEL R7, R11, R7, !P0 ;  /* 0x000000070b077208 */ /* 0x000fc60004000000 */
[----:B------:R-:W-:Y:S05]  /*1d40*/  @!P1 BRA `(.L_x_19) ;  /* 0x0000000c00009947 */ /* 0x000fea0003800000 */
[----:B------:R-:W-:-:S06]  /*1d50*/  UIADD3 UR4, UPT, UPT, UR4, 0x800, URZ ;  /* 0x0000080004047890 */ /* 0x000fcc000fffe0ff */
[----:B------:R-:W-:-:S13]  /*1d60*/  ISETP.LT.AND P0, PT, R25, UR4, PT ;  /* 0x0000000419007c0c */ /* 0x000fda000bf01270 */
[----:B------:R-:W-:Y:S05]  /*1d70*/  @!P0 BRA `(.L_x_20) ;  /* 0xfffffffc006c8947 */ /* 0x000fea000383ffff */
.L_x_18:
[----:B------:R-:W-:-:S13]  /*1d80*/  ISETP.LE.AND P0, PT, R4, UR4, PT ;  /* 0x0000000404007c0c */ /* 0x000fda000bf03270 */
[----:B------:R-:W-:Y:S05]  /*1d90*/  @P0 BRA `(.L_x_19) ;  /* 0x0000000800ec0947 */ /* 0x000fea0003800000 */
[----:B------:R-:W-:Y:S01]  /*1da0*/  VIADD R41, R4, -UR4 ;  /* 0x8000000404297c36 */ /* 0x000fe20008000000 */
[----:B------:R-:W-:Y:S04]  /*1db0*/  BSSY.RECONVERGENT B1, `(.L_x_19) ;  /* 0x00000b9000017945 */ /* 0x000fe80003800200 */
[----:B------:R-:W-:-:S13]  /*1dc0*/  ISETP.GE.AND P0, PT, R0, R41, PT ;  /* 0x000000290000720c */ /* 0x000fda0003f06270 */
[----:B------:R-:W-:Y:S05]  /*1dd0*/  @P0 BRA `(.L_x_21) ;  /* 0x0000000800d80947 */ /* 0x000fea0003800000 */
[----:B------:R-:W-:Y:S01]  /*1de0*/  LOP3.LUT R5, RZ, R0, RZ, 0x33, !PT ;  /* 0x00000000ff057212 */ /* 0x000fe200078e33ff */
[----:B------:R-:W-:Y:S01]  /*1df0*/  BSSY.RECONVERGENT B2, `(.L_x_22) ;  /* 0x0000016000027945 */ /* 0x000fe20003800200 */
[----:B------:R-:W-:Y:S02]  /*1e00*/  IMAD.MOV.U32 R40, RZ, RZ, R0 ;  /* 0x000000ffff287224 */ /* 0x000fe400078e0000 */
[----:B------:R-:W-:-:S04]  /*1e10*/  IADD3 R4, PT, PT, R4, -UR4, R5 ;  /* 0x8000000404047c10 */ /* 0x000fc8000fffe005 */
[C---:B------:R-:W-:Y:S02]  /*1e20*/  LOP3.LUT R5, R4.reuse, 0x300, RZ, 0xc0, !PT ;  /* 0x0000030004057812 */ /* 0x040fe400078ec0ff */
[----:B------:R-:W-:Y:S02]  /*1e30*/  ISETP.GE.U32.AND P2, PT, R4, 0x300, PT ;  /* 0x000003000400780c */ /* 0x000fe40003f46070 */
[----:B------:R-:W-:-:S13]  /*1e40*/  ISETP.NE.AND P0, PT, R5, 0x300, PT ;  /* 0x000003000500780c */ /* 0x000fda0003f05270 */
[----:B------:R-:W-:Y:S05]  /*1e50*/  @!P0 BRA `(.L_x_23) ;  /* 0x00000000003c8947 */ /* 0x000fea0003800000 */
[----:B------:R-:W-:Y:S01]  /*1e60*/  LEA.HI R4, R4, 0x1, RZ, 0x18 ;  /* 0x0000000104047811 */ /* 0x000fe200078fc0ff */
[----:B------:R-:W-:Y:S02]  /*1e70*/  VIADD R9, R0, UR4 ;  /* 0x0000000400097c36 */ /* 0x000fe40008000000 */
[----:B------:R-:W-:Y:S01]  /*1e80*/  IMAD.MOV.U32 R40, RZ, RZ, R0 ;  /* 0x000000ffff287224 */ /* 0x000fe200078e0000 */
[----:B------:R-:W-:-:S05]  /*1e90*/  LOP3.LUT R4, R4, 0x3, RZ, 0xc0, !PT ;  /* 0x0000000304047812 */ /* 0x000fca00078ec0ff */
[----:B------:R-:W-:-:S07]  /*1ea0*/  IMAD.MOV R8, RZ, RZ, -R4 ;  /* 0x000000ffff087224 */ /* 0x000fce00078e0a04 */
.L_x_24:
[----:B------:R-:W-:-:S06]  /*1eb0*/  IMAD.WIDE.U32 R4, R9, 0x8, R2 ;  /* 0x0000000809047825 */ /* 0x000fcc00078e0002 */
[----:B------:R-:W2:Y:S01]  /*1ec0*/  LDG.E.64.CONSTANT R4, desc[UR6][R4.64] ;  /* 0x0000000604047981 */ /* 0x000ea2000c1e9b00 */
[----:B------:R-:W-:Y:S02]  /*1ed0*/  VIADD R8, R8, 0x1 ;  /* 0x0000000108087836 */ /* 0x000fe40000000000 */
[----:B------:R-:W-:Y:S02]  /*1ee0*/  VIADD R40, R40, 0x100 ;  /* 0x0000010028287836 */ /* 0x000fe40000000000 */
[----:B------:R-:W-:Y:S01]  /*1ef0*/  VIADD R9, R9, 0x100 ;  /* 0x0000010009097836 */ /* 0x000fe20000000000 */
[----:B------:R-:W-:Y:S01]  /*1f00*/  ISETP.NE.AND P1, PT, R8, RZ, PT ;  /* 0x000000ff0800720c */ /* 0x000fe20003f25270 */
[----:B--2---:R-:W-:-:S06]  /*1f10*/  DSETP.GEU.AND P0, PT, R6, R4, PT ;  /* 0x000000040600722a */ /* 0x004fcc0003f0e000 */
[----:B------:R-:W-:Y:S02]  /*1f20*/  FSEL R6, R4, R6, !P0 ;  /* 0x0000000604067208 */ /* 0x000fe40004000000 */
[----:B------:R-:W-:-:S04]  /*1f30*/  FSEL R7, R5, R7, !P0 ;  /* 0x0000000705077208 */ /* 0x000fc80004000000 */
[----:B------:R-:W-:Y:S05]  /*1f40*/  @P1 BRA `(.L_x_24) ;  /* 0xfffffffc00d81947 */ /* 0x000fea000383ffff */
.L_x_23:
[----:B------:R-:W-:Y:S05]  /*1f50*/  BSYNC.RECONVERGENT B2 ;  /* 0x0000000000027941 */ /* 0x000fea0003800200 */
.L_x_22:
[----:B------:R-:W-:Y:S05]  /*1f60*/  @!P2 BRA `(.L_x_21) ;  /* 0x000000080074a947 */ /* 0x000fea0003800000 */
[----:B------:R-:W0:Y:S01]  /*1f70*/  LDCU.64 UR8, c[0x0][0x380] ;  /* 0x00007000ff0877ac */ /* 0x000e220008000a00 */
[----:B------:R-:W-:Y:S01]  /*1f80*/  IMAD.IADD R9, R41, 0x1, -R40 ;  /* 0x0000000129097824 */ /* 0x000fe200078e0a28 */
[C---:B------:R-:W-:Y:S01]  /*1f90*/  IADD3 R5, P0, PT, R40.reuse, UR4, RZ ;  /* 0x0000000428057c10 */ /* 0x040fe2000ff1e0ff */
[----:B------:R-:W-:Y:S01]  /*1fa0*/  BSSY.RECONVERGENT B2, `(.L_x_25) ;  /* 0x0000059000027945 */ /* 0x000fe20003800200 */
[----:B------:R-:W-:Y:S02]  /*1fb0*/  VIADD R43, R40, UR4 ;  /* 0x00000004282b7c36 */ /* 0x000fe40008000000 */
[----:B------:R-:W-:Y:S01]  /*1fc0*/  ISETP.GT.AND P1, PT, R9, 0xc00, PT ;  /* 0x00000c000900780c */ /* 0x000fe20003f24270 */
[----:B------:R-:W-:Y:S01]  /*1fd0*/  IMAD.X R8, RZ, RZ, RZ, P0 ;  /* 0x000000ffff087224 */ /* 0x000fe200000e06ff */
[----:B0-----:R-:W-:-:S04]  /*1fe0*/  LEA R4, P0, R5, UR8, 0x3 ;  /* 0x0000000805047c11 */ /* 0x001fc8000f8018ff */
[----:B------:R-:W-:Y:S02]  /*1ff0*/  LEA.HI.X R5, R5, UR9, R8, 0x3, P0 ;  /* 0x0000000905057c11 */ /* 0x000fe400080f1c08 */
[----:B------:R-:W-:-:S05]  /*2000*/  IADD3 R4, P0, PT, R4, 0x1000, RZ ;  /* 0x0000100004047810 */ /* 0x000fca0007f1e0ff */
[----:B------:R-:W-:Y:S01]  /*2010*/  IMAD.X R5, RZ, RZ, R5, P0 ;  /* 0x000000ffff057224 */ /* 0x000fe200000e0605 */
[----:B------:R-:W-:Y:S01]  /*2020*/  PLOP3.LUT P0, PT, PT, PT, PT, 0x80, 0x8 ;  /* 0x000000000008781c */ /* 0x000fe20003f0f070 */
[----:B------:R-:W-:-:S12]  /*2030*/  @!P1 BRA `(.L_x_26) ;  /* 0x00000004003c9947 */ /* 0x000fd80003800000 */
[----:B------:R-:W-:Y:S01]  /*2040*/  PLOP3.LUT P0, PT, PT, PT, PT, 0x8, 0x80 ;  /* 0x000000000080781c */ /* 0x000fe20003f0e170 */
[----:B------:R-:W-:-:S12]  /*2050*/  VIADD R45, R41, 0xfffff400 ;  /* 0xfffff400292d7836 */ /* 0x000fd80000000000 */
.L_x_27:
[C---:B------:R-:W-:Y:S01]  /*2060*/  IMAD.WIDE.U32 R38, R43.reuse, 0x8, R2 ;  /* 0x000000082b267825 */ /* 0x040fe200078e0002 */
[----:B------:R-:W2:Y:S04]  /*2070*/  LDG.E.64.CONSTANT R8, desc[UR6][R4.64+-0x800] ;  /* 0xfff8000604087981 */ /* 0x000ea8000c1e9b00 */
[----:B------:R-:W3:Y:S04]  /*2080*/  LDG.E.64.CONSTANT R10, desc[UR6][R4.64] ;  /* 0x00000006040a7981 */ /* 0x000ee8000c1e9b00 */
[----:B------:R-:W4:Y:S01]  /*2090*/  LDG.E.64.CONSTANT R38, desc[UR6][R38.64] ;  /* 0x0000000626267981 */ /* 0x000f22000c1e9b00 */
[----:B------:R-:W-:-:S03]  /*20a0*/  VIADD R15, R43, 0x400 ;  /* 0x000004002b0f7836 */ /* 0x000fc60000000000 */
[----:B------:R-:W5:Y:S01]  /*20b0*/  LDG.E.64.CONSTANT R12, desc[UR6][R4.64+0x800] ;  /* 0x00080006040c7981 */ /* 0x000f62000c1e9b00 */
[----:B------:R-:W-:-:S03]  /*20c0*/  IMAD.WIDE.U32 R14, R15, 0x8, R2 ;  /* 0x000000080f0e7825 */ /* 0x000fc600078e0002 */
[----:B------:R-:W5:Y:S04]  /*20d0*/  LDG.E.64.CONSTANT R16, desc[UR6][R4.64+0x1800] ;  /* 0x0018000604107981 */ /* 0x000f68000c1e9b00 */
[----:B------:R-:W5:Y:S04]  /*20e0*/  LDG.E.64.CONSTANT R14, desc[UR6][R14.64] ;  /* 0x000000060e0e7981 */ /* 0x000f68000c1e9b00 */
[----:B------:R-:W5:Y:S01]  /*20f0*/  LDG.E.64.CONSTANT R18, desc[UR6][R4.64+0x2000] ;  /* 0x0020000604127981 */ /* 0x000f62000c1e9b00 */
        /* <DEDUP_REMOVED lines=11> */
[----:B------:R-:W5:Y:S04]  /*21b0*/  LDG.E.64.CONSTANT R34, desc[UR6][R4.64+0x6000] ;  /* 0x0060000604227981 */ /* 0x000f68000c1e9b00 */
[----:B------:R0:W5:Y:S01]  /*21c0*/  LDG.E.64.CONSTANT R36, desc[UR6][R4.64+0x6800] ;  /* 0x0068000604247981 */ /* 0x000162000c1e9b00 */
[----:B------:R-:W-:-:S05]  /*21d0*/  VIADD R40, R40, 0x1000 ;  /* 0x0000100028287836 */ /* 0x000fca0000000000 */
[----:B------:R-:W-:Y:S02]  /*21e0*/  ISETP.GE.AND P2, PT, R40, R45, PT ;  /* 0x0000002d2800720c */ /* 0x000fe40003f46270 */
[----:B0-----:R-:W-:Y:S01]  /*21f0*/  IADD3 R4, P3, PT, R4, 0x8000, RZ ;  /* 0x0000800004047810 */ /* 0x001fe20007f7e0ff */
[----:B------:R-:W-:-:S04]  /*2200*/  VIADD R43, R43, 0x1000 ;  /* 0x000010002b2b7836 */ /* 0x000fc80000000000 */
[----:B------:R-:W-:Y:S01]  /*2210*/  IMAD.X R5, RZ, RZ, R5, P3 ;  /* 0x000000ffff057224 */ /* 0x000fe200018e0605 */
[----:B----4-:R-:W-:-:S06]  /*2220*/  DSETP.GEU.AND P1, PT, R6, R38, PT ;  /* 0x000000260600722a */ /* 0x010fcc0003f2e000 */
[----:B------:R-:W-:Y:S02]  /*2230*/  FSEL R6, R38, R6, !P1 ;  /* 0x0000000626067208 */ /* 0x000fe40004800000 */
[----:B------:R-:W-:-:S06]  /*2240*/  FSEL R7, R39, R7, !P1 ;  /* 0x0000000727077208 */ /* 0x000fcc0004800000 */
[----:B--2---:R-:W-:-:S06]  /*2250*/  DSETP.GEU.AND P1, PT, R6, R8, PT ;  /* 0x000000080600722a */ /* 0x004fcc0003f2e000 */
[----:B------:R-:W-:Y:S02]  /*2260*/  FSEL R6, R8, R6, !P1 ;  /* 0x0000000608067208 */ /* 0x000fe40004800000 */
[----:B------:R-:W-:-:S06]  /*2270*/  FSEL R7, R9, R7, !P1 ;  /* 0x0000000709077208 */ /* 0x000fcc0004800000 */
[----:B---3--:R-:W-:-:S06]  /*2280*/  DSETP.GEU.AND P1, PT, R6, R10, PT ;  /* 0x0000000a0600722a */ /* 0x008fcc0003f2e000 */
[----:B------:R-:W-:Y:S02]  /*2290*/  FSEL R6, R10, R6, !P1 ;  /* 0x000000060a067208 */ /* 0x000fe40004800000 */
[----:B------:R-:W-:-:S06]  /*22a0*/  FSEL R7, R11, R7, !P1 ;  /* 0x000000070b077208 */ /* 0x000fcc0004800000 */
[----:B-----5:R-:W-:-:S06]  /*22b0*/  DSETP.GEU.AND P1, PT, R6, R12, PT ;  /* 0x0000000c0600722a */ /* 0x020fcc0003f2e000 */
        /* <DEDUP_REMOVED lines=39> */
.L_x_26:
[----:B------:R-:W-:Y:S05]  /*2530*/  BSYNC.RECONVERGENT B2 ;  /* 0x0000000000027941 */ /* 0x000fea0003800200 */
.L_x_25:
[----:B------:R-:W-:Y:S01]  /*2540*/  IMAD.IADD R8, R41, 0x1, -R40 ;  /* 0x0000000129087824 */ /* 0x000fe200078e0a28 */
[----:B------:R-:W-:Y:S04]  /*2550*/  BSSY.RECONVERGENT B2, `(.L_x_28) ;  /* 0x000002b000027945 */ /* 0x000fe80003800200 */
[----:B------:R-:W-:-:S13]  /*2560*/  ISETP.GT.AND P1, PT, R8, 0x400, PT ;  /* 0x000004000800780c */ /* 0x000fda0003f24270 */
[----:B------:R-:W-:Y:S05]  /*2570*/  @!P1 BRA `(.L_x_29) ;  /* 0x0000000000a09947 */ /* 0x000fea0003800000 */
        /* <DEDUP_REMOVED lines=9> */
[----:B------:R-:W5:Y:S04]  /*2610*/  LDG.E.64.CONSTANT R22, desc[UR6][R4.64+0x2000] ;  /* 0x0020000604167981 */ /* 0x000f68000c1e9b00 */
[----:B------:R0:W5:Y:S01]  /*2620*/  LDG.E.64.CONSTANT R8, desc[UR6][R4.64+0x2800] ;  /* 0x0028000604087981 */ /* 0x000162000c1e9b00 */
[----:B------:R-:W-:-:S02]  /*2630*/  VIADD R40, R40, 0x800 ;  /* 0x0000080028287836 */ /* 0x000fc40000000000 */
[----:B------:R-:W-:Y:S01]  /*2640*/  VIADD R43, R43, 0x800 ;  /* 0x000008002b2b7836 */ /* 0x000fe20000000000 */
[----:B0-----:R-:W-:-:S05]  /*2650*/  IADD3 R4, P2, PT, R4, 0x4000, RZ ;  /* 0x0000400004047810 */ /* 0x001fca0007f5e0ff */
        /* <DEDUP_REMOVED lines=22> */
[----:B------:R-:W-:Y:S01]  /*27c0*/  DSETP.GEU.AND P1, PT, R6, R8, PT ;  /* 0x000000080600722a */ /* 0x000fe20003f2e000 */
[----:B------:R-:W-:-:S05]  /*27d0*/  PLOP3.LUT P0, PT, PT, PT, PT, 0x8, 0x80 ;  /* 0x000000000080781c */ /* 0x000fca0003f0e170 */
[----:B------:R-:W-:Y:S02]  /*27e0*/  FSEL R6, R8, R6, !P1 ;  /* 0x0000000608067208 */ /* 0x000fe40004800000 */
[----:B------:R-:W-:-:S07]  /*27f0*/  FSEL R7, R9, R7, !P1 ;  /* 0x0000000709077208 */ /* 0x000fce0004800000 */
.L_x_29:
[----:B------:R-:W-:Y:S05]  /*2800*/  BSYNC.RECONVERGENT B2 ;  /* 0x0000000000027941 */ /* 0x000fea0003800200 */
.L_x_28:
[----:B------:R-:W-:-:S13]  /*2810*/  ISETP.LT.OR P0, PT, R40, R41, P0 ;  /* 0x000000292800720c */ /* 0x000fda0000701670 */
[----:B------:R-:W-:Y:S05]  /*2820*/  @!P0 BRA `(.L_x_21) ;  /* 0x0000000000448947 */ /* 0x000fea0003800000 */
[----:B------:R-:W-:Y:S01]  /*2830*/  IMAD.WIDE.U32 R2, R43, 0x8, R2 ;  /* 0x000000082b027825 */ /* 0x000fe200078e0002 */
[----:B------:R-:W2:Y:S04]  /*2840*/  LDG.E.64.CONSTANT R8, desc[UR6][R4.64+-0x800] ;  /* 0xfff8000604087981 */ /* 0x000ea8000c1e9b00 */
[----:B------:R-:W3:Y:S04]  /*2850*/  LDG.E.64.CONSTANT R10, desc[UR6][R4.64] ;  /* 0x00000006040a7981 */ /* 0x000ee8000c1e9b00 */
[----:B------:R-:W4:Y:S04]  /*2860*/  LDG.E.64.CONSTANT R2, desc[UR6][R2.64] ;  /* 0x0000000602027981 */ /* 0x000f28000c1e9b00 */
[----:B------:R-:W5:Y:S01]  /*2870*/  LDG.E.64.CONSTANT R12, desc[UR6][R4.64+0x800] ;  /* 0x00080006040c7981 */ /* 0x000f62000c1e9b00 */
        /* <DEDUP_REMOVED lines=11> */
[----:B------:R-:W-:-:S07]  /*2930*/  FSEL R7, R13, R3, !P0 ;  /* 0x000000030d077208 */ /* 0x000fce0004000000 */
.L_x_21:
[----:B------:R-:W-:Y:S05]  /*2940*/  BSYNC.RECONVERGENT B1 ;  /* 0x0000000000017941 */ /* 0x000fea0003800200 */
.L_x_19:
[----:B------:R-:W0:Y:S01]  /*2950*/  S2R R10, SR_LANEID ;  /* 0x00000000000a7919 */ /* 0x000e220000000000 */
[----:B------:R-:W-:Y:S04]  /*2960*/  SHFL.DOWN PT, R2, R6, 0x1, 0x1f ;  /* 0x08201f0006027f89 */ /* 0x000fe800000e0000 */
        /* <DEDUP_REMOVED lines=10> */
[----:B------:R-:W-:-:S02]  /*2a10*/  @!P2 MOV R7, 0x400 ;  /* 0x000004000007a802 */ /* 0x000fc40000000f00 */
        /* <DEDUP_REMOVED lines=8> */
[----:B------:R-:W-:Y:S01]  /*2aa0*/  SHFL.DOWN PT, R2, R4, 0x4, 0x1f ;  /* 0x08801f0004027f89 */ /* 0x000fe200000e0000 */
[----:B-1----:R-:W-:-:S03]  /*2ab0*/  @!P2 LEA R7, R8, R7, 0x18 ;  /* 0x000000070807a211 */ /* 0x002fc600078ec0ff */
[----:B------:R-:W0:Y:S02]  /*2ac0*/  SHFL.DOWN PT, R3, R5, 0x4, 0x1f ;  /* 0x08801f0005037f89 */ /* 0x000e2400000e0000 */
[----:B------:R-:W-:Y:S01]  /*2ad0*/  @!P2 IMAD.IADD R9, R6, 0x1, R7 ;  /* 0x000000010609a824 */ /* 0x000fe200078e0207 */
[----:B0-----:R-:W-:-:S06]  /*2ae0*/  DSETP.GEU.AND P0, PT, R4, R2, PT ;  /* 0x000000020400722a */ /* 0x001fcc0003f0e000 */
[----:B------:R-:W-:Y:S02]  /*2af0*/  @!P1 FSEL R4, R2, R4, !P0 ;  /* 0x0000000402049208 */ /* 0x000fe40004000000 */
[----:B------:R-:W-:Y:S02]  /*2b00*/  @!P1 FSEL R5, R3, R5, !P0 ;  /* 0x0000000503059208 */ /* 0x000fe40004000000 */
[----:B------:R-:W-:Y:S01]  /*2b10*/  ISETP.GT.AND P1, PT, R10, 0x17, PT ;  /* 0x000000170a00780c */ /* 0x000fe20003f24270 */
[----:B------:R-:W-:Y:S04]  /*2b20*/  SHFL.DOWN PT, R2, R4, 0x8, 0x1f ;  /* 0x09001f0004027f89 */ /* 0x000fe800000e0000 */
[----:B------:R-:W0:Y:S02]  /*2b30*/  SHFL.DOWN PT, R3, R5, 0x8, 0x1f ;  /* 0x09001f0005037f89 */ /* 0x000e2400000e0000 */
[----:B0-----:R-:W-:-:S06]  /*2b40*/  DSETP.GEU.AND P0, PT, R4, R2, PT ;  /* 0x000000020400722a */ /* 0x001fcc0003f0e000 */
[----:B------:R-:W-:Y:S02]  /*2b50*/  @!P1 FSEL R4, R2, R4, !P0 ;  /* 0x0000000402049208 */ /* 0x000fe40004000000 */
[----:B------:R-:W-:Y:S02]  /*2b60*/  @!P1 FSEL R5, R3, R5, !P0 ;  /* 0x0000000503059208 */ /* 0x000fe40004000000 */
[----:B------:R-:W-:Y:S01]  /*2b70*/  ISETP.GT.AND P1, PT, R10, 0xf, PT ;  /* 0x0000000f0a00780c */ /* 0x000fe20003f24270 */
[----:B------:R-:W-:Y:S04]  /*2b80*/  SHFL.DOWN PT, R2, R4, 0x10, 0x1f ;  /* 0x0a001f0004027f89 */ /* 0x000fe800000e0000 */
[----:B------:R-:W0:Y:S02]  /*2b90*/  SHFL.DOWN PT, R3, R5, 0x10, 0x1f ;  /* 0x0a001f0005037f89 */ /* 0x000e2400000e0000 */
[----:B0-----:R-:W-:-:S06]  /*2ba0*/  DSETP.GEU.AND P0, PT, R4, R2, PT ;  /* 0x000000020400722a */ /* 0x001fcc0003f0e000 */
[----:B------:R-:W-:Y:S02]  /*2bb0*/  FSEL R2, R2, R4, !P0 ;  /* 0x0000000402027208 */ /* 0x000fe40004000000 */
        /* <DEDUP_REMOVED lines=10> */
[----:B--2---:R-:W0:Y:S04]  /*2c60*/  LDS.128 R8, [UR4+0x10] ;  /* 0x00001004ff087984 */ /* 0x004e280008000c00 */
        /* <DEDUP_REMOVED lines=25> */
.L_x_2:
        /* <DEDUP_REMOVED lines=12> */
.L_x_32:
[----:B------:R-:W-:Y:S05]  /*2ec0*/  BSYNC.RECONVERGENT B1 ;  /* 0x0000000000017941 */ /* 0x000fea0003800200 */
.L_x_31:
        /* <DEDUP_REMOVED lines=17> */
.L_x_37:
        /* <DEDUP_REMOVED lines=12> */
.L_x_36:
[----:B------:R-:W-:Y:S05]  /*30a0*/  BSYNC.RECONVERGENT B2 ;  /* 0x0000000000027941 */ /* 0x000fea0003800200 */
.L_x_35:
        /* <DEDUP_REMOVED lines=9> */
.L_x_40:
        /* <DEDUP_REMOVED lines=74> */
.L_x_39:
[----:B------:R-:W-:Y:S05]  /*35e0*/  BSYNC.RECONVERGENT B2 ;  /* 0x0000000000027941 */ /* 0x000fea0003800200 */
.L_x_38:
        /* <DEDUP_REMOVED lines=42> */
.L_x_42:
[----:B------:R-:W-:Y:S05]  /*3890*/  BSYNC.RECONVERGENT B2 ;  /* 0x0000000000027941 */ /* 0x000fea0003800200 */
.L_x_41:
        /* <DEDUP_REMOVED lines=20> */
.L_x_34:
[----:B------:R-:W-:Y:S05]  /*39e0*/  BSYNC.RECONVERGENT B1 ;  /* 0x0000000000017941 */ /* 0x000fea0003800200 */
.L_x_33:
        /* <DEDUP_REMOVED lines=14> */
[----:B------:R-:W-:Y:S01]  /*3ad0*/  IMAD.MOV.U32 R2, RZ, RZ, R9 ;  /* 0x000000ffff027224 */ /* 0x000fe200078e0009 */
[----:B------:R-:W-:Y:S01]  /*3ae0*/  @!P2 MOV R4, 0x400 ;  /* 0x000004000004a802 */ /* 0x000fe20000000f00 */
[----:B------:R-:W-:Y:S01]  /*3af0*/  IMAD.MOV.U32 R3, RZ, RZ, R11 ;  /* 0x000000ffff037224 */ /* 0x000fe200078e000b */
[----:B------:R-:W0:Y:S01]  /*3b00*/  SHFL.DOWN PT, R7, R11, 0x2, 0x1f ;  /* 0x08401f000b077f89 */ /* 0x000e2200000e0000 */
[----:B------:R-:W-:Y:S01]  /*3b10*/  @!P2 SHF.R.U32.HI R0, RZ, 0x2, R5 ;  /* 0x00000002ff00a819 */ /* 0x000fe20000011605 */
[----:B------:R-:W1:Y:S03]  /*3b20*/  @!P2 S2R R13, SR_CgaCtaId ;  /* 0x00000000000da919 */ /* 0x000e660000008800 */
[----:B------:R-:W-:Y:S01]  /*3b30*/  @!P2 LOP3.LUT R0, R0, 0xf8, RZ, 0xc0, !PT ;  /* 0x000000f80000a812 */ /* 0x000fe200078ec0ff */
[----:B0-----:R-:W-:-:S06]  /*3b40*/  DSETP.GEU.AND P0, PT, R2, R6, PT ;  /* 0x000000060200722a */ /* 0x001fcc0003f0e000 */
[----:B------:R-:W-:Y:S02]  /*3b50*/  @!P1 FSEL R9, R6, R9, !P0 ;  /* 0x0000000906099208 */ /* 0x000fe40004000000 */
[----:B------:R-:W-:Y:S02]  /*3b60*/  @!P1 FSEL R11, R7, R11, !P0 ;  /* 0x0000000b070b9208 */ /* 0x000fe40004000000 */
[----:B------:R-:W-:Y:S01]  /*3b70*/  ISETP.GT.AND P1, PT, R8, 0x1b, PT ;  /* 0x0000001b0800780c */ /* 0x000fe20003f24270 */
[----:B------:R-:W-:Y:S01]  /*3b80*/  SHFL.DOWN PT, R2, R9, 0x4, 0x1f ;  /* 0x08801f0009027f89 */ /* 0x000fe200000e0000 */
[----:B------:R-:W-:Y:S01]  /*3b90*/  IMAD.MOV.U32 R6, RZ, RZ, R9 ;  /* 0x000000ffff067224 */ /* 0x000fe200078e0009 */
[----:B-1----:R-:W-:Y:S01]  /*3ba0*/  @!P2 LEA R13, R13, R4, 0x18 ;  /* 0x000000040d0da211 */ /* 0x002fe200078ec0ff */
[----:B------:R-:W-:Y:S01]  /*3bb0*/  IMAD.MOV.U32 R7, RZ, RZ, R11 ;  /* 0x000000ffff077224 */ /* 0x000fe200078e000b */
[----:B------:R-:W0:Y:S03]  /*3bc0*/  SHFL.DOWN PT, R3, R11, 0x4, 0x1f ;  /* 0x08801f000b037f89 */ /* 0x000e2600000e0000 */
[----:B------:R-:W-:-:S02]  /*3bd0*/  @!P2 IMAD.IADD R13, R0, 0x1, R13 ;  /* 0x00000001000da824 */ /* 0x000fc400078e020d */
[----:B0-----:R-:W-:-:S06]  /*3be0*/  DSETP.GEU.AND P0, PT, R6, R2, PT ;  /* 0x000000020600722a */ /* 0x001fcc0003f0e000 */
[----:B------:R-:W-:Y:S02]  /*3bf0*/  @!P1 FSEL R9, R2, R9, !P0 ;  /* 0x0000000902099208 */ /* 0x000fe40004000000 */
[----:B------:R-:W-:Y:S02]  /*3c00*/  @!P1 FSEL R11, R3, R11, !P0 ;  /* 0x0000000b030b9208 */ /* 0x000fe40004000000 */
[----:B------:R-:W-:Y:S01]  /*3c10*/  ISETP.GT.AND P1, PT, R8, 0x17, PT ;  /* 0x000000170800780c */ /* 0x000fe20003f24270 */
[----:B------:R-:W-:Y:S01]  /*3c20*/  SHFL.DOWN PT, R2, R9, 0x8, 0x1f ;  /* 0x09001f0009027f89 */ /* 0x000fe200000e0000 */
[----:B------:R-:W-:Y:S02]  /*3c30*/  IMAD.MOV.U32 R6, RZ, RZ, R9 ;  /* 0x000000ffff067224 */ /* 0x000fe400078e0009 */
[----:B------:R-:W-:Y:S01]  /*3c40*/  IMAD.MOV.U32 R7, RZ, RZ, R11 ;  /* 0x000000ffff077224 */ /* 0x000fe200078e000b */
[----:B------:R-:W0:Y:S05]  /*3c50*/  SHFL.DOWN PT, R3, R11, 0x8, 0x1f ;  /* 0x09001f000b037f89 */ /* 0x000e2a00000e0000 */
        /* <DEDUP_REMOVED lines=20> */
[----:B------:R-:W0:Y:S04]  /*3da0*/  LDS.128 R8, [UR4+0x10] ;  /* 0x00001004ff087984 */ /* 0x000e280008000c00 */
[----:B-1----:R-:W1:Y:S01]  /*3db0*/  LDS.128 R12, [UR4+0x20] ;  /* 0x00002004ff0c7984 */ /* 0x002e620008000c00 */
        /* <DEDUP_REMOVED lines=24> */
.L_x_43:
        /* <DEDUP_REMOVED lines=20> */
[----:B------:R-:W0:Y:S05]  /*4080*/  SHFL.DOWN PT, R7, R0, 0x2, R11 ;  /* 0x0840000000077989 */ /* 0x000e2a00000e000b */
[----:B0-----:R-:W-:-:S06]  /*4090*/  DSETP.GEU.AND P0, PT, R2, R6, PT ;  /* 0x000000060200722a */ /* 0x001fcc0003f0e000 */
[----:B------:R-:W-:Y:S01]  /*40a0*/  @!P1 FSEL R9, R6, R9, !P0 ;  /* 0x0000000906099208 */ /* 0x000fe20004000000 */
[----:B------:R-:W-:Y:S01]  /*40b0*/  VIADD R6, R8, 0x4 ;  /* 0x0000000408067836 */ /* 0x000fe20000000000 */
[----:B------:R-:W-:-:S03]  /*40c0*/  @!P1 FSEL R0, R7, R0, !P0 ;  /* 0x0000000007009208 */ /* 0x000fc60004000000 */
[----:B------:R-:W-:Y:S01]  /*40d0*/  SHFL.DOWN PT, R2, R9, 0x4, R11 ;  /* 0x0880000009027989 */ /* 0x000fe200000e000b */
[----:B------:R-:W-:Y:S01]  /*40e0*/  ISETP.GT.AND P1, PT, R6, R11, PT ;  /* 0x0000000b0600720c */ /* 0x000fe20003f24270 */
[----:B------:R-:W-:Y:S02]  /*40f0*/  IMAD.MOV.U32 R6, RZ, RZ, R9 ;  /* 0x000000ffff067224 */ /* 0x000fe400078e0009 */
[----:B------:R-:W0:Y:S01]  /*4100*/  SHFL.DOWN PT, R3, R0, 0x4, R11 ;  /* 0x0880000000037989 */ /* 0x000e2200000e000b */
[----:B------:R-:W-:-:S06]  /*4110*/  IMAD.MOV.U32 R7, RZ, RZ, R0 ;  /* 0x000000ffff077224 */ /* 0x000fcc00078e0000 */
[----:B0-----:R-:W-:Y:S01]  /*4120*/  DSETP.GEU.AND P0, PT, R6, R2, PT ;  /* 0x000000020600722a */ /* 0x001fe20003f0e000 */
[----:B------:R-:W-:-:S05]  /*4130*/  VIADD R6, R8, 0x8 ;  /* 0x0000000808067836 */ /* 0x000fca0000000000 */
        /* <DEDUP_REMOVED lines=15> */
[----:B------:R-:W-:Y:S02]  /*4230*/  IMAD.MOV.U32 R6, RZ, RZ, R9 ;  /* 0x000000ffff067224 */ /* 0x000fe400078e0009 */
[----:B------:R-:W-:Y:S01]  /*4240*/  IMAD.MOV.U32 R7, RZ, RZ, R0 ;  /* 0x000000ffff077224 */ /* 0x000fe200078e0000 */
[----:B------:R-:W0:Y:S05]  /*4250*/  SHFL.DOWN PT, R3, R0, 0x10, R11 ;  /* 0x0a00000000037989 */ /* 0x000e2a00000e000b */
[----:B0-----:R-:W-:Y:S01]  /*4260*/  DSETP.GEU.AND P1, PT, R6, R2, PT ;  /* 0x000000020600722a */ /* 0x001fe20003f2e000 */
[----:B------:R-:W-:-:S02]  /*4270*/  @!P0 MOV R7, 0x400 ;  /* 0x0000040000078802 */ /* 0x000fc40000000f00 */
[----:B------:R-:W-:Y:S02]  /*4280*/  @!P0 SHF.R.U32.HI R6, RZ, 0x2, R5 ;  /* 0x00000002ff068819 */ /* 0x000fe40000011605 */
[----:B-1----:R-:W-:Y:S02]  /*4290*/  @!P0 LEA R7, R10, R7, 0x18 ;  /* 0x000000070a078211 */ /* 0x002fe400078ec0ff */
[----:B------:R-:W-:Y:S02]  /*42a0*/  @!P0 LOP3.LUT R6, R6, 0xf8, RZ, 0xc0, !PT ;  /* 0x000000f806068812 */ /* 0x000fe400078ec0ff */
[----:B------:R-:W-:Y:S02]  /*42b0*/  @!P2 FSEL R9, R2, R9, !P1 ;  /* 0x000000090209a208 */ /* 0x000fe40004800000 */
[----:B------:R-:W-:Y:S01]  /*42c0*/  @!P2 FSEL R0, R3, R0, !P1 ;  /* 0x000000000300a208 */ /* 0x000fe20004800000 */
[----:B------:R-:W-:Y:S02]  /*42d0*/  @!P0 IMAD.IADD R3, R6, 0x1, R7 ;  /* 0x0000000106038824 */ /* 0x000fe400078e0207 */
[----:B------:R-:W-:-:S02]  /*42e0*/  IMAD.MOV.U32 R6, RZ, RZ, R9 ;  /* 0x000000ffff067224 */ /* 0x000fc400078e0009 */
[----:B------:R-:W-:-:S05]  /*42f0*/  IMAD.MOV.U32 R7, RZ, RZ, R0 ;  /* 0x000000ffff077224 */ /* 0x000fca00078e0000 */
[----:B------:R1:W-:Y:S01]  /*4300*/  @!P0 STS.64 [R3+0x8], R6 ;  /* 0x0000080603008388 */ /* 0x0003e20000000a00 */
[----:B------:R-:W-:Y:S01]  /*4310*/  BAR.SYNC.DEFER_BLOCKING 0x0 ;  /* 0x0000000000007b1d */ /* 0x000fe20000010000 */
[----:B------:R-:W-:-:S13]  /*4320*/  ISETP.NE.AND P0, PT, R5, RZ, PT ;  /* 0x000000ff0500720c */ /* 0x000fda0003f05270 */
[----:B-1----:R-:W-:Y:S05]  /*4330*/  @P0 BRA `(.L_x_17) ;  /* 0x0000001800340947 */ /* 0x002fea0003800000 */
[----:B------:R-:W0:Y:S01]  /*4340*/  S2UR UR5, SR_CgaCtaId ;  /* 0x00000000000579c3 */ /* 0x000e220000008800 */
[----:B------:R-:W-:Y:S01]  /*4350*/  UMOV UR4, 0x400 ;  /* 0x0000040000047882 */ /* 0x000fe20000000000 */
[C---:B------:R-:W-:Y:S02]  /*4360*/  ISETP.GT.AND P3, PT, R4.reuse, 0x20, PT ;  /* 0x000000200400780c */ /* 0x040fe40003f64270 */
        /* <DEDUP_REMOVED lines=10> */
[----:B------:R-:W-:Y:S01]  /*4410*/  ISETP.GT.AND P1, PT, R4, 0x60, PT ;  /* 0x000000600400780c */ /* 0x000fe20003f24270 */
[----:B------:R-:W-:Y:S02]  /*4420*/  IMAD.MOV.U32 R2, RZ, RZ, R6 ;  /* 0x000000ffff027224 */ /* 0x000fe400078e0006 */
        /* <DEDUP_REMOVED lines=29> */
.L_x_30:
[----:B------:R-:W0:Y:S01]  /*4600*/  S2R R41, SR_TID.X ;  /* 0x0000000000297919 */ /* 0x000e220000002100 */
[----:B------:R-:W0:Y:S02]  /*4610*/  LDC.64 R6, c[0x0][0x380] ;  /* 0x0000e000ff067b82 */ /* 0x000e240000000a00 */
[----:B0-----:R-:W-:-:S05]  /*4620*/  IMAD.WIDE.U32 R6, R41, 0x8, R6 ;  /* 0x0000000829067825 */ /* 0x001fca00078e0006 */
[----:B------:R-:W2:Y:S04]  /*4630*/  LDG.E.64.CONSTANT R20, desc[UR6][R6.64] ;  /* 0x0000000606147981 */ /* 0x000ea8000c1e9b00 */
[----:B------:R-:W2:Y:S04]  /*4640*/  LDG.E.64.CONSTANT R2, desc[UR6][R6.64+0x800] ;  /* 0x0008000606027981 */ /* 0x000ea8000c1e9b00 */
[----:B------:R-:W3:Y:S04]  /*4650*/  LDG.E.64.CONSTANT R8, desc[UR6][R6.64+0x1000] ;  /* 0x0010000606087981 */ /* 0x000ee8000c1e9b00 */
[----:B------:R-:W4:Y:S04]  /*4660*/  LDG.E.64.CONSTANT R10, desc[UR6][R6.64+0x1800] ;  /* 0x00180006060a7981 */ /* 0x000f28000c1e9b00 */
[----:B------:R-:W5:Y:S04]  /*4670*/  LDG.E.64.CONSTANT R12, desc[UR6][R6.64+0x2000] ;  /* 0x00200006060c7981 */ /* 0x000f68000c1e9b00 */
[----:B------:R-:W5:Y:S04]  /*4680*/  LDG.E.64.CONSTANT R14, desc[UR6][R6.64+0x2800] ;  /* 0x00280006060e7981 */ /* 0x000f68000c1e9b00 */
[----:B------:R-:W5:Y:S04]  /*4690*/  LDG.E.64.CONSTANT R16, desc[UR6][R6.64+0x3000] ;  /* 0x0030000606107981 */ /* 0x000f68000c1e9b00 */
[----:B------:R-:W5:Y:S01]  /*46a0*/  LDG.E.64.CONSTANT R18, desc[UR6][R6.64+0x3800] ;  /* 0x0038000606127981 */ /* 0x000f62000c1e9b00 */
[----:B------:R-:W-:Y:S01]  /*46b0*/  ISETP.GE.U32.AND P1, PT, R4, 0x1000, PT ;  /* 0x000010000400780c */ /* 0x000fe20003f26070 */
[----:B------:R-:W-:Y:S01]  /*46c0*/  IMAD.MOV.U32 R45, RZ, RZ, 0x800 ;  /* 0x00000800ff2d7424 */ /* 0x000fe200078e00ff */
[----:B--2---:R-:W-:-:S06]  /*46d0*/  DSETP.GEU.AND P0, PT, R20, R2, PT ;  /* 0x000000021400722a */ /* 0x004fcc0003f0e000 */
        /* <DEDUP_REMOVED lines=21> */
[----:B------:R-:W0:Y:S01]  /*4830*/  LDC R24, c[0x0][0x390] ;  /* 0x0000e400ff187b82 */ /* 0x000e220000000800 */
[----:B------:R-:W-:Y:S02]  /*4840*/  VIADD R0, R4, 0xfffff800 ;  /* 0xfffff80004007836 */ /* 0x000fe40000000000 */
[----:B------:R-:W-:-:S07]  /*4850*/  IMAD.MOV.U32 R45, RZ, RZ, 0x800 ;  /* 0x00000800ff2d7424 */ /* 0x000fce00078e00ff */
.L_x_46:
[----:B------:R-:W-:-:S05]  /*4860*/  IMAD.WIDE R4, R45, 0x8, R6 ;  /* 0x000000082d047825 */ /* 0x000fca00078e0206 */
[----:B------:R-:W2:Y:S04]  /*4870*/  LDG.E.64.CONSTANT R10, desc[UR6][R4.64] ;  /* 0x00000006040a7981 */ /* 0x000ea8000c1e9b00 */
[----:B------:R-:W3:Y:S04]  /*4880*/  LDG.E.64.CONSTANT R12, desc[UR6][R4.64+0x800] ;  /* 0x00080006040c7981 */ /* 0x000ee8000c1e9b00 */
[----:B------:R-:W4:Y:S04]  /*4890*/  LDG.E.64.CONSTANT R14, desc[UR6][R4.64+0x1000] ;  /* 0x00100006040e7981 */ /* 0x000f28000c1e9b00 */
[----:B------:R-:W5:Y:S04]  /*48a0*/  LDG.E.64.CONSTANT R16, desc[UR6][R4.64+0x1800] ;  /* 0x0018000604107981 */ /* 0x000f68000c1e9b00 */
[----:B------:R-:W5:Y:S04]  /*48b0*/  LDG.E.64.CONSTANT R18, desc[UR6][R4.64+0x2000] ;  /* 0x0020000604127981 */ /* 0x000f68000c1e9b00 */
[----:B------:R-:W5:Y:S04]  /*48c0*/  LDG.E.64.CONSTANT R20, desc[UR6][R4.64+0x2800] ;  /* 0x0028000604147981 */ /* 0x000f68000c1e9b00 */
[----:B------:R-:W5:Y:S04]  /*48d0*/  LDG.E.64.CONSTANT R22, desc[UR6][R4.64+0x3000] ;  /* 0x0030000604167981 */ /* 0x000f68000c1e9b00 */
[----:B------:R0:W5:Y:S02]  /*48e0*/  LDG.E.64.CONSTANT R8, desc[UR6][R4.64+0x3800] ;  /* 0x0038000604087981 */ /* 0x000164000c1e9b00 */
[----:B0-----:R-:W-:-:S04]  /*48f0*/  IMAD.MOV.U32 R4, RZ, RZ, R24 ;  /* 0x000000ffff047224 */ /* 0x001fc800078e0018 */
[----:B------:R-:W-:-:S05]  /*4900*/  IMAD.IADD R5, R4, 0x1, -R45 ;  /* 0x0000000104057824 */ /* 0x000fca00078e0a2d */
[----:B------:R-:W-:Y:S01]  /*4910*/  ISETP.GE.AND P1, PT, R5, 0x800, PT ;  /* 0x000008000500780c */ /* 0x000fe20003f26270 */
        /* <DEDUP_REMOVED lines=25> */
[----:B------:R-:W-:-:S05]  /*4ab0*/  VIADD R45, R45, 0x800 ;  /* 0x000008002d2d7836 */ /* 0x000fca0000000000 */
[----:B------:R-:W-:-:S13]  /*4ac0*/  ISETP.GT.AND P0, PT, R45, R0, PT ;  /* 0x000000002d00720c */ /* 0x000fda0003f04270 */
[----:B------:R-:W-:Y:S05]  /*4ad0*/  @!P0 BRA `(.L_x_46) ;  /* 0xfffffffc00608947 */ /* 0x000fea000383ffff */
.L_x_44:
[----:B------:R-:W-:-:S13]  /*4ae0*/  ISETP.GE.AND P0, PT, R45, R4, PT ;  /* 0x000000042d00720c */ /* 0x000fda0003f06270 */
[----:B------:R-:W-:Y:S05]  /*4af0*/  @P0 BRA `(.L_x_45) ;  /* 0x0000000800fc0947 */ /* 0x000fea0003800000 */
[----:B------:R-:W-:Y:S01]  /*4b00*/  IMAD.IADD R0, R4, 0x1, -R45 ;  /* 0x0000000104007824 */ /* 0x000fe200078e0a2d */
[----:B------:R-:W-:Y:S04]  /*4b10*/  BSSY.RECONVERGENT B1, `(.L_x_45) ;  /* 0x00000bd000017945 */ /* 0x000fe80003800200 */
[----:B------:R-:W-:-:S13]  /*4b20*/  ISETP.GE.AND P0, PT, R41, R0, PT ;  /* 0x000000002900720c */ /* 0x000fda0003f06270 */
[----:B------:R-:W-:Y:S05]  /*4b30*/  @P0 BRA `(.L_x_47) ;  /* 0x0000000800e80947 */ /* 0x000fea0003800000 */
[----:B------:R-:W-:Y:S01]  /*4b40*/  LOP3.LUT R5, RZ, R41, RZ, 0x33, !PT ;  /* 0x00000029ff057212 */ /* 0x000fe200078e33ff */
[----:B------:R-:W-:Y:S01]  /*4b50*/  BSSY.RECONVERGENT B2, `(.L_x_48) ;  /* 0x0000017000027945 */ /* 0x000fe20003800200 */
[----:B------:R-:W-:Y:S02]  /*4b60*/  IMAD.MOV.U32 R43, RZ, RZ, R41 ;  /* 0x000000ffff2b7224 */ /* 0x000fe400078e0029 */
[----:B------:R-:W-:-:S04]  /*4b70*/  IADD3 R4, PT, PT, -R45, R4, R5 ;  /* 0x000000042d047210 */ /* 0x000fc80007ffe105 */
[C---:B------:R-:W-:Y:S02]  /*4b80*/  LOP3.LUT R5, R4.reuse, 0x300, RZ, 0xc0, !PT ;  /* 0x0000030004057812 */ /* 0x040fe400078ec0ff */
[----:B------:R-:W-:Y:S02]  /*4b90*/  ISETP.GE.U32.AND P2, PT, R4, 0x300, PT ;  /* 0x000003000400780c */ /* 0x000fe40003f46070 */
[----:B------:R-:W-:-:S13]  /*4ba0*/  ISETP.NE.AND P0, PT, R5, 0x300, PT ;  /* 0x000003000500780c */ /* 0x000fda0003f05270 */
[----:B------:R-:W-:Y:S05]  /*4bb0*/  @!P0 BRA `(.L_x_49) ;  /* 0x0000000000408947 */ /* 0x000fea0003800000 */
[----:B------:R-:W0:Y:S01]  /*4bc0*/  LDC.64 R6, c[0x0][0x380] ;  /* 0x0000e000ff067b82 */ /* 0x000e220000000a00 */
[----:B------:R-:W-:Y:S01]  /*4bd0*/  LEA.HI R4, R4, 0x1, RZ, 0x18 ;  /* 0x0000000104047811 */ /* 0x000fe200078fc0ff */
[----:B------:R-:W-:Y:S02]  /*4be0*/  IMAD.IADD R9, R41, 0x1, R45 ;  /* 0x0000000129097824 */ /* 0x000fe400078e022d */
[----:B------:R-:W-:Y:S01]  /*4bf0*/  IMAD.MOV.U32 R43, RZ, RZ, R41 ;  /* 0x000000ffff2b7224 */ /* 0x000fe200078e0029 */
[----:B------:R-:W-:-:S05]  /*4c00*/  LOP3.LUT R4, R4, 0x3, RZ, 0xc0, !PT ;  /* 0x0000000304047812 */ /* 0x000fca00078ec0ff */
[----:B------:R-:W-:-:S07]  /*4c10*/  IMAD.MOV R8, RZ, RZ, -R4 ;  /* 0x000000ffff087224 */ /* 0x000fce00078e0a04 */
.L_x_50:
[----:B0-----:R-:W-:-:S06]  /*4c20*/  IMAD.WIDE.U32 R4, R9, 0x8, R6 ;  /* 0x0000000809047825 */ /* 0x001fcc00078e0006 */
        /* <DEDUP_REMOVED lines=9> */
.L_x_49:
[----:B------:R-:W-:Y:S05]  /*4cc0*/  BSYNC.RECONVERGENT B2 ;  /* 0x0000000000027941 */ /* 0x000fea0003800200 */
.L_x_48:
[----:B------:R-:W-:Y:S05]  /*4cd0*/  @!P2 BRA `(.L_x_47) ;  /* 0x000000080080a947 */ /* 0x000fea0003800000 */
[----:B------:R-:W0:Y:S01]  /*4ce0*/  LDCU.64 UR4, c[0x0][0x380] ;  /* 0x00007000ff0477ac */ /* 0x000e220008000a00 */
[----:B------:R-:W-:Y:S01]  /*4cf0*/  IMAD.IADD R7, R0, 0x1, -R43 ;  /* 0x0000000100077824 */ /* 0x000fe200078e0a2b */
[C---:B------:R-:W-:Y:S01]  /*4d00*/  IADD3 R5, P0, PT, R43.reuse, R45, RZ ;  /* 0x0000002d2b057210 */ /* 0x040fe20007f1e0ff */
[----:B------:R-:W-:Y:S01]  /*4d10*/  BSSY.RECONVERGENT B2, `(.L_x_51) ;  /* 0x000005a000027945 */ /* 0x000fe20003800200 */
[----:B------:R-:W-:Y:S02]  /*4d20*/  IMAD.IADD R45, R43, 0x1, R45 ;  /* 0x000000012b2d7824 */ /* 0x000fe400078e022d */
        /* <DEDUP_REMOVED lines=8> */
[----:B------:R-:W0:Y:S01]  /*4db0*/  LDC.64 R6, c[0x0][0x380] ;  /* 0x0000e000ff067b82 */ /* 0x000e220000000a00 */
[----:B------:R-:W-:Y:S01]  /*4dc0*/  PLOP3.LUT P0, PT, PT, PT, PT, 0x8, 0x80 ;  /* 0x000000000080781c */ /* 0x000fe20003f0e170 */
[----:B------:R-:W-:-:S12]  /*4dd0*/  VIADD R40, R0, 0xfffff400 ;  /* 0xfffff40000287836 */ /* 0x000fd80000000000 */
.L_x_53:
[C---:B0-----:R-:W-:Y:S01]  /*4de0*/  IMAD.WIDE.U32 R38, R45.reuse, 0x8, R6 ;  /* 0x000000082d267825 */ /* 0x041fe200078e0006 */
        /* <DEDUP_REMOVED lines=76> */
.L_x_52:
[----:B------:R-:W-:Y:S05]  /*52b0*/  BSYNC.RECONVERGENT B2 ;  /* 0x0000000000027941 */ /* 0x000fea0003800200 */
.L_x_51:
[----:B------:R-:W-:Y:S01]  /*52c0*/  IMAD.IADD R6, R0, 0x1, -R43 ;  /* 0x0000000100067824 */ /* 0x000fe200078e0a2b */
[----:B------:R-:W-:Y:S04]  /*52d0*/  BSSY.RECONVERGENT B2, `(.L_x_54) ;  /* 0x000002c000027945 */ /* 0x000fe80003800200 */
[----:B------:R-:W-:-:S13]  /*52e0*/  ISETP.GT.AND P1, PT, R6, 0x400, PT ;  /* 0x000004000600780c */ /* 0x000fda0003f24270 */
[----:B------:R-:W-:Y:S05]  /*52f0*/  @!P1 BRA `(.L_x_55) ;  /* 0x0000000000a49947 */ /* 0x000fea0003800000 */
[----:B------:R-:W0:Y:S01]  /*5300*/  LDC.64 R16, c[0x0][0x380] ;  /* 0x0000e000ff107b82 */ /* 0x000e220000000a00 */
[----:B------:R-:W2:Y:S04]  /*5310*/  LDG.E.64.CONSTANT R10, desc[UR6][R4.64+-0x800] ;  /* 0xfff80006040a7981 */ /* 0x000ea8000c1e9b00 */
[----:B------:R-:W3:Y:S01]  /*5320*/  LDG.E.64.CONSTANT R12, desc[UR6][R4.64] ;  /* 0x00000006040c7981 */ /* 0x000ee2000c1e9b00 */
[----:B------:R-:W-:-:S03]  /*5330*/  VIADD R7, R45, 0x400 ;  /* 0x000004002d077836 */ /* 0x000fc60000000000 */
[----:B------:R-:W4:Y:S04]  /*5340*/  LDG.E.64.CONSTANT R14, desc[UR6][R4.64+0x800] ;  /* 0x00080006040e7981 */ /* 0x000f28000c1e9b00 */
[----:B------:R-:W5:Y:S04]  /*5350*/  LDG.E.64.CONSTANT R18, desc[UR6][R4.64+0x1800] ;  /* 0x0018000604127981 */ /* 0x000f68000c1e9b00 */
[----:B------:R-:W5:Y:S01]  /*5360*/  LDG.E.64.CONSTANT R20, desc[UR6][R4.64+0x2000] ;  /* 0x0020000604147981 */ /* 0x000f62000c1e9b00 */
[----:B0-----:R-:W-:-:S06]  /*5370*/  IMAD.WIDE.U32 R8, R45, 0x8, R16 ;  /* 0x000000082d087825 */ /* 0x001fcc00078e0010 */
[----:B------:R-:W2:Y:S01]  /*5380*/  LDG.E.64.CONSTANT R8, desc[UR6][R8.64] ;  /* 0x0000000608087981 */ /* 0x000ea2000c1e9b00 */
[----:B------:R-:W-:-:S03]  /*5390*/  IMAD.WIDE.U32 R16, R7, 0x8, R16 ;  /* 0x0000000807107825 */ /* 0x000fc600078e0010 */
[----:B------:R0:W5:Y:S04]  /*53a0*/  LDG.E.64.CONSTANT R6, desc[UR6][R4.64+0x2800] ;  /* 0x0028000604067981 */ /* 0x000168000c1e9b00 */
[----:B------:R-:W5:Y:S01]  /*53b0*/  LDG.E.64.CONSTANT R16, desc[UR6][R16.64] ;  /* 0x0000000610107981 */ /* 0x000f62000c1e9b00 */
[----:B------:R-:W-:Y:S01]  /*53c0*/  VIADD R43, R43, 0x800 ;  /* 0x000008002b2b7836 */ /* 0x000fe20000000000 */
[----:B0-----:R-:W-:Y:S01]  /*53d0*/  IADD3 R4, P2, PT, R4, 0x4000, RZ ;  /* 0x0000400004047810 */ /* 0x001fe20007f5e0ff */
[----:B------:R-:W-:-:S04]  /*53e0*/  VIADD R45, R45, 0x800 ;  /* 0x000008002d2d7836 */ /* 0x000fc80000000000 */
[----:B------:R-:W-:Y:S01]  /*53f0*/  IMAD.X R5, RZ, RZ, R5, P2 ;  /* 0x000000ffff057224 */ /* 0x000fe200010e0605 */
        /* <DEDUP_REMOVED lines=25> */
.L_x_55:
[----:B------:R-:W-:Y:S05]  /*5590*/  BSYNC.RECONVERGENT B2 ;  /* 0x0000000000027941 */ /* 0x000fea0003800200 */
.L_x_54:
[----:B------:R-:W-:-:S13]  /*55a0*/  ISETP.LT.OR P0, PT, R43, R0, P0 ;  /* 0x000000002b00720c */ /* 0x000fda0000701670 */
[----:B------:R-:W-:Y:S05]  /*55b0*/  @!P0 BRA `(.L_x_47) ;  /* 0x0000000000488947 */ /* 0x000fea0003800000 */
[----:B------:R-:W0:Y:S01]  /*55c0*/  LDC.64 R6, c[0x0][0x380] ;  /* 0x0000e000ff067b82 */ /* 0x000e220000000a00 */
[----:B------:R-:W2:Y:S04]  /*55d0*/  LDG.E.64.CONSTANT R8, desc[UR6][R4.64+-0x800] ;  /* 0xfff8000604087981 */ /* 0x000ea8000c1e9b00 */
[----:B------:R-:W3:Y:S04]  /*55e0*/  LDG.E.64.CONSTANT R10, desc[UR6][R4.64] ;  /* 0x00000006040a7981 */ /* 0x000ee8000c1e9b00 */
[----:B------:R-:W4:Y:S01]  /*55f0*/  LDG.E.64.CONSTANT R12, desc[UR6][R4.64+0x800] ;  /* 0x00080006040c7981 */ /* 0x000f22000c1e9b00 */
[----:B0-----:R-:W-:-:S06]  /*5600*/  IMAD.WIDE.U32 R6, R45, 0x8, R6 ;  /* 0x000000082d067825 */ /* 0x001fcc00078e0006 */
[----:B------:R-:W5:Y:S02]  /*5610*/  LDG.E.64.CONSTANT R6, desc[UR6][R6.64] ;  /* 0x0000000606067981 */ /* 0x000f64000c1e9b00 */
[----:B-----5:R-:W-:-:S06]  /*5620*/  DSETP.GEU.AND P0, PT, R2, R6, PT ;  /* 0x000000060200722a */ /* 0x020fcc0003f0e000 */
        /* <DEDUP_REMOVED lines=10> */
[----:B------:R-:W-:-:S07]  /*56d0*/  FSEL R3, R13, R3, !P0 ;  /* 0x000000030d037208 */ /* 0x000fce0004000000 */
.L_x_47:
[----:B------:R-:W-:Y:S05]  /*56e0*/  BSYNC.RECONVERGENT B1 ;  /* 0x0000000000017941 */ /* 0x000fea0003800200 */
.L_x_45:
        /* <DEDUP_REMOVED lines=54> */
[----:B------:R-:W1:Y:S01]  /*5a50*/  S2UR UR5, SR_CgaCtaId ;  /* 0x00000000000579c3 */ /* 0x000e620000008800 */
[----:B------:R-:W-:Y:S02]  /*5a60*/  UMOV UR4, 0x400 ;  /* 0x0000040000047882 */ /* 0x000fe40000000000 */
[----:B-1----:R-:W-:-:S09]  /*5a70*/  ULEA UR4, UR5, UR4, 0x18 ;  /* 0x0000000405047291 */ /* 0x002fd2000f8ec0ff */
[----:B0-----:R-:W0:Y:S04]  /*5a80*/  LDS.128 R8, [UR4+0x10] ;  /* 0x00001004ff087984 */ /* 0x001e280008000c00 */
        /* <DEDUP_REMOVED lines=23> */
[----:B------:R-:W-:-:S07]  /*5c00*/  FSEL R7, R3, R5, !P1 ;  /* 0x0000000503077208 */ /* 0x000fce0004800000 */
.L_x_17:
[----:B------:R-:W-:Y:S05]  /*5c10*/  BSYNC.RECONVERGENT B0 ;  /* 0x0000000000007941 */ /* 0x000fea0003800200 */
.L_x_1:
[----:B------:R-:W-:Y:S05]  /*5c20*/  @P0 EXIT ;  /* 0x000000000000094d */ /* 0x000fea0003800000 */
[----:B------:R-:W4:Y:S01]  /*5c30*/  LDCU.64 UR8, c[0x0][0x398] ;  /* 0x00007300ff0877ac */ /* 0x000f220008000a00 */
[----:B---3--:R-:W3:Y:S01]  /*5c40*/  LDC.64 R4, c[0x0][0x388] ;  /* 0x0000e200ff047b82 */ /* 0x008ee20000000a00 */
[----:B------:R-:W0:Y:S01]  /*5c50*/  LDCU.64 UR4, c[0x0][0x398] ;  /* 0x00007300ff0477ac */ /* 0x000e220008000a00 */
[----:B----4-:R-:W-:-:S06]  /*5c60*/  DSETP.GT.AND P0, PT, R6, UR8, PT ;  /* 0x0000000806007e2a */ /* 0x010fcc000bf04000 */
[----:B012---:R-:W-:Y:S02]  /*5c70*/  FSEL R2, R6, UR4, P0 ;  /* 0x0000000406027c08 */ /* 0x007fe40008000000 */
[----:B------:R-:W-:-:S05]  /*5c80*/  FSEL R3, R7, UR5, P0 ;  /* 0x0000000507037c08 */ /* 0x000fca0008000000 */
[----:B---3--:R-:W-:Y:S01]  /*5c90*/  STG.E.64 desc[UR6][R4.64], R2 ;  /* 0x0000000204007986 */ /* 0x008fe2000c101b06 */
[----:B------:R-:W-:Y:S05]  /*5ca0*/  EXIT ;  /* 0x000000000000794d */ /* 0x000fea0003800000 */
.L_x_56:
[----:B------:R-:W-:-:S00]  /*5cb0*/  BRA `(.L_x_56) ;  /* 0xfffffffc00fc7947 */ /* 0x000fc0000383ffff */
[----:B------:R-:W-:-:S00]  /*5cc0*/  NOP ;  /* 0x0000000000007918 */ /* 0x000fc00000000000 */
        /* <DEDUP_REMOVED lines=11> */
.L_x_149:


//--------------------- .text._ZN3cub18CUB_300001_SM_10006detail6reduce18DeviceReduceKernelINS2_10policy_hubIdjN4cuda3__47maximumIvEEE10Policy1000EPdjS8_dNS5_3std3__410__identityEEEvT0_PT3_T1_NS0_13GridEvenShareISI_EET2_T4_ --------------------------
	.section	.text._ZN3cub18CUB_300001_SM_10006detail6reduce18DeviceReduceKernelINS2_10policy_hubIdjN4cuda3__47maximumIvEEE10Policy1000EPdjS8_dNS5_3std3__410__identityEEEvT0_PT3_T1_NS0_13GridEvenShareISI_EET2_T4_,"ax",@progbits
	.align	128
        .global         _ZN3cub18CUB_300001_SM_10006detail6reduce18DeviceReduceKernelINS2_10policy_hubIdjN4cuda3__47maximumIvEEE10Policy1000EPdjS8_dNS5_3std3__410__identityEEEvT0_PT3_T1_NS0_13GridEvenShareISI_EET2_T4_
        .type           _ZN3cub18CUB_300001_SM_10006detail6reduce18DeviceReduceKernelINS2_10policy_hubIdjN4cuda3__47maximumIvEEE10Policy1000EPdjS8_dNS5_3std3__410__identityEEEvT0_PT3_T1_NS0_13GridEvenShareISI_EET2_T4_,@function
        .size           _ZN3cub18CUB_300001_SM_10006detail6reduce18DeviceReduceKernelINS2_10policy_hubIdjN4cuda3__47maximumIvEEE10Policy1000EPdjS8_dNS5_3std3__410__identityEEEvT0_PT3_T1_NS0_13GridEvenShareISI_EET2_T4_,(.L_x_150 - _ZN3cub18CUB_300001_SM_10006detail6reduce18DeviceReduceKernelINS2_10policy_hubIdjN4cuda3__47maximumIvEEE10Policy1000EPdjS8_dNS5_3std3__410__identityEEEvT0_PT3_T1_NS0_13GridEvenShareISI_EET2_T4_)
        .other          _ZN3cub18CUB_300001_SM_10006detail6reduce18DeviceReduceKernelINS2_10policy_hubIdjN4cuda3__47maximumIvEEE10Policy1000EPdjS8_dNS5_3std3__410__identityEEEvT0_PT3_T1_NS0_13GridEvenShareISI_EET2_T4_,@"STO_CUDA_ENTRY STV_DEFAULT"
_ZN3cub18CUB_300001_SM_10006detail6reduce18DeviceReduceKernelINS2_10policy_hubIdjN4cuda3__47maximumIvEEE10Policy1000EPdjS8_dNS5_3std3__410__identityEEEvT0_PT3_T1_NS0_13GridEvenShareISI_EET2_T4_:
.text._ZN3cub18CUB_300001_SM_10006detail6reduce18DeviceReduceKernelINS2_10policy_hubIdjN4cuda3__47maximumIvEEE10Policy1000EPdjS8_dNS5_3std3__410__identityEEEvT0_PT3_T1_NS0_13GridEvenShareISI_EET2_T4_:
[----:B------:R-:W-:Y:S01]  /*0000*/  LDC R1, c[0x0][0x37c] ;  /* 0x0000df00ff017b82 */ /* 0x000fe20000000800 */
[----:B------:R-:W0:Y:S07]  /*0010*/  LDCU UR4, c[0x0][0x380] ;  /* 0x00007000ff0477ac */ /* 0x000e2e0008000800 */
[----:B------:R-:W1:Y:S01]  /*0020*/  S2UR UR16, SR_CTAID.X ;  /* 0x00000000001079c3 */ /* 0x000e620000002500 */
[----:B------:R-:W-:Y:S01]  /*0030*/  BSSY.RECONVERGENT B0, `(.L_x_57) ;  /* 0x00003fa000007945 */ /* 0x000fe20003800200 */
[----:B------:R-:W2:Y:S01]  /*0040*/  LDCU UR5, c[0x0][0x3ac] ;  /* 0x00007580ff0577ac */ /* 0x000ea20008000800 */
[----:B------:R-:W3:Y:S01]  /*0050*/  LDCU.64 UR10, c[0x0][0x358] ;  /* 0x00006b00ff0a77ac */ /* 0x000ee20008000a00 */
[----:B0-----:R-:W-:-:S02]  /*0060*/  ULOP3.LUT UP0, URZ, UR4, 0x1f, URZ, 0xc0, !UPT ;  /* 0x0000001f04ff7892 */ /* 0x001fc4000f80c0ff */
[----:B--2---:R-:W-:-:S07]  /*0070*/  USHF.L.U32 UR5, UR5, 0xb, URZ ;  /* 0x0000000b05057899 */ /* 0x004fce00080006ff */
[----:B---3--:R-:W-:Y:S05]  /*0080*/  BRA.U UP0, `(.L_x_58) ;  /* 0x0000001d00dc7547 */ /* 0x008fea000b800000 */
[----:B------:R-:W1:Y:S02]  /*0090*/  LDCU UR8, c[0x0][0x3a8] ;  /* 0x00007500ff0877ac */ /* 0x000e640008000800 */
[----:B-1----:R-:W-:-:S04]  /*00a0*/  UIMAD UR12, UR16, -0x800, UR8 ;  /* 0xfffff800100c78a4 */ /* 0x002fc8000f8e0208 */
[----:B------:R-:W-:-:S09]  /*00b0*/  UISETP.GT.U32.AND UP0, UPT, UR12, 0x7ff, UPT ;  /* 0x000007ff0c00788c */ /* 0x000fd2000bf04070 */
[----:B------:R-:W-:Y:S05]  /*00c0*/  BRA.U UP0, `(.L_x_59) ;  /* 0x0000001100407547 */ /* 0x000fea000b800000 */
[----:B------:R-:W0:Y:S01]  /*00d0*/  S2R R0, SR_TID.X ;  /* 0x0000000000007919 */ /* 0x000e220000002100 */
[----:B------:R-:W-:Y:S01]  /*00e0*/  BSSY.RECONVERGENT B1, `(.L_x_60) ;  /* 0x000000b000017945 */ /* 0x000fe20003800200 */
[----:B------:R-:W-:Y:S02]  /*00f0*/  CS2R R2, SRZ ;  /* 0x0000000000027805 */ /* 0x000fe4000001ff00 */
[----:B0-----:R-:W-:Y:S01]  /*0100*/  ISETP.GE.U32.AND P0, PT, R0, UR12, PT ;  /* 0x0000000c00007c0c */ /* 0x001fe2000bf06070 */
[----:B------:R-:W-:-:S12]  /*0110*/  IMAD.MOV.U32 R8, RZ, RZ, R0 ;  /* 0x000000ffff087224 */ /* 0x000fd800078e0000 */
[----:B------:R-:W-:Y:S05]  /*0120*/  @P0 BRA `(.L_x_61) ;  /* 0x0000000000180947 */ /* 0x000fea0003800000 */
[----:B------:R-:W0:Y:S01]  /*0130*/  LDC.64 R2, c[0x0][0x380] ;  /* 0x0000e000ff027b82 */ /* 0x000e220000000a00 */
[----:B------:R-:W-:-:S04]  /*0140*/  IMAD.U32 R5, RZ, RZ, UR16 ;  /* 0x00000010ff057e24 */ /* 0x000fc8000f8e00ff */
[----:B------:R-:W-:-:S04]  /*0150*/  IMAD R5, R5, 0x800, R0 ;  /* 0x0000080005057824 */ /* 0x000fc800078e0200 */
[----:B0-----:R-:W-:-:S06]  /*0160*/  IMAD.WIDE.U32 R2, R5, 0x8, R2 ;  /* 0x0000000805027825 */ /* 0x001fcc00078e0002 */
[----:B------:R-:W5:Y:S01]  /*0170*/  LDG.E.64.CONSTANT R2, desc[UR10][R2.64] ;  /* 0x0000000a02027981 */ /* 0x000f62000c1e9b00 */
[----:B------:R-:W-:-:S07]  /*0180*/  VIADD R8, R0, 0x100 ;  /* 0x0000010000087836 */ /* 0x000fce0000000000 */
.L_x_61:
[----:B------:R-:W-:Y:S05]  /*0190*/  BSYNC.RECONVERGENT B1 ;  /* 0x0000000000017941 */ /* 0x000fea0003800200 */
.L_x_60:
[----:B------:R-:W-:Y:S01]  /*01a0*/  ISETP.GE.U32.AND P0, PT, R8, UR12, PT ;  /* 0x0000000c08007c0c */ /* 0x000fe2000bf06070 */
[----:B------:R-:W-:-:S12]  /*01b0*/  BSSY.RECONVERGENT B1, `(.L_x_62) ;  /* 0x000003d000017945 */ /* 0x000fd80003800200 */
[----:B------:R-:W-:Y:S05]  /*01c0*/  @P0 BRA `(.L_x_63) ;  /* 0x0000000000ec0947 */ /* 0x000fea0003800000 */
[----:B------:R-:W-:Y:S01]  /*01d0*/  LOP3.LUT R4, RZ, R8, RZ, 0x33, !PT ;  /* 0x00000008ff047212 */ /* 0x000fe200078e33ff */
[----:B------:R-:W-:Y:S01]  /*01e0*/  IMAD.U32 R6, RZ, RZ, UR16 ;  /* 0x00000010ff067e24 */ /* 0x000fe2000f8e00ff */
[----:B------:R-:W-:Y:S03]  /*01f0*/  BSSY.RECONVERGENT B2, `(.L_x_64) ;  /* 0x0000017000027945 */ /* 0x000fe60003800200 */
[----:B------:R-:W-:-:S04]  /*0200*/  VIADD R5, R4, UR8 ;  /* 0x0000000804057c36 */ /* 0x000fc80008000000 */
[----:B------:R-:W-:Y:S01]  /*0210*/  IMAD R4, R6, -0x800, R5 ;  /* 0xfffff80006047824 */ /* 0x000fe200078e0205 */
[----:B------:R-:W-:-:S04]  /*0220*/  LOP3.LUT R6, R5, 0x300, RZ, 0xc0, !PT ;  /* 0x0000030005067812 */ /* 0x000fc800078ec0ff */
[----:B------:R-:W-:Y:S02]  /*0230*/  ISETP.NE.AND P0, PT, R6, 0x300, PT ;  /* 0x000003000600780c */ /* 0x000fe40003f05270 */
[----:B------:R-:W-:-:S11]  /*0240*/  ISETP.GE.U32.AND P2, PT, R4, 0x300, PT ;  /* 0x000003000400780c */ /* 0x000fd60003f46070 */
[----:B------:R-:W-:Y:S05]  /*0250*/  @!P0 BRA `(.L_x_65) ;  /* 0x0000000000408947 */ /* 0x000fea0003800000 */
[----:B------:R-:W0:Y:S01]  /*0260*/  LDC.64 R6, c[0x0][0x380] ;  /* 0x0000e000ff067b82 */ /* 0x000e220000000a00 */
[----:B------:R-:W-:Y:S01]  /*0270*/  LEA.HI R4, R5, 0x1, RZ, 0x18 ;  /* 0x0000000105047811 */ /* 0x000fe200078fc0ff */
[----:B------:R-:W-:-:S03]  /*0280*/  IMAD.U32 R9, RZ, RZ, UR16 ;  /* 0x00000010ff097e24 */ /* 0x000fc6000f8e00ff */
[----:B------:R-:W-:Y:S01]  /*0290*/  LOP3.LUT R4, R4, 0x3, RZ, 0xc0, !PT ;  /* 0x0000000304047812 */ /* 0x000fe200078ec0ff */
[----:B------:R-:W-:-:S04]  /*02a0*/  IMAD R9, R9, 0x800, R8 ;  /* 0x0000080009097824 */ /* 0x000fc800078e0208 */
[----:B------:R-:W-:-:S07]  /*02b0*/  IMAD.MOV R10, RZ, RZ, -R4 ;  /* 0x000000ffff0a7224 */ /* 0x000fce00078e0a04 */
.L_x_66:
[----:B0-----:R-:W-:-:S06]  /*02c0*/  IMAD.WIDE.U32 R4, R9, 0x8, R6 ;  /* 0x0000000809047825 */ /* 0x001fcc00078e0006 */
[----:B------:R-:W2:Y:S01]  /*02d0*/  LDG.E.64.CONSTANT R4, desc[UR10][R4.64] ;  /* 0x0000000a04047981 */ /* 0x000ea2000c1e9b00 */
[----:B------:R-:W-:Y:S02]  /*02e0*/  VIADD R10, R10, 0x1 ;  /* 0x000000010a0a7836 */ /* 0x000fe40000000000 */
[----:B------:R-:W-:Y:S02]  /*02f0*/  VIADD R8, R8, 0x100 ;  /* 0x0000010008087836 */ /* 0x000fe40000000000 */
[----:B------:R-:W-:Y:S01]  /*0300*/  VIADD R9, R9, 0x100 ;  /* 0x0000010009097836 */ /* 0x000fe20000000000 */
[----:B------:R-:W-:Y:S01]  /*0310*/  ISETP.NE.AND P1, PT, R10, RZ, PT ;  /* 0x000000ff0a00720c */ /* 0x000fe20003f25270 */
[----:B--2--5:R-:W-:-:S06]  /*0320*/  DSETP.GEU.AND P0, PT, R2, R4, PT ;  /* 0x000000040200722a */ /* 0x024fcc0003f0e000 */
[----:B------:R-:W-:Y:S02]  /*0330*/  FSEL R2, R4, R2, !P0 ;  /* 0x0000000204027208 */ /* 0x000fe40004000000 */
[----:B------:R-:W-:-:S04]  /*0340*/  FSEL R3, R5, R3, !P0 ;  /* 0x0000000305037208 */ /* 0x000fc80004000000 */
[----:B------:R-:W-:Y:S05]  /*0350*/  @P1 BRA `(.L_x_66) ;  /* 0xfffffffc00d81947 */ /* 0x000fea000383ffff */
.L_x_65:
[----:B------:R-:W-:Y:S05]  /*0360*/  BSYNC.RECONVERGENT B2 ;  /* 0x0000000000027941 */ /* 0x000fea0003800200 */
.L_x_64:
[----:B------:R-:W-:Y:S05]  /*0370*/  @!P2 BRA `(.L_x_63) ;  /* 0x000000000080a947 */ /* 0x000fea0003800000 */
[----:B------:R-:W0:Y:S01]  /*0380*/  LDC.64 R4, c[0x0][0x380] ;  /* 0x0000e000ff047b82 */ /* 0x000e220000000a00 */
[----:B------:R-:W-:Y:S02]  /*0390*/  IMAD.U32 R7, RZ, RZ, UR16 ;  /* 0x00000010ff077e24 */ /* 0x000fe4000f8e00ff */
[----:B------:R-:W-:Y:S02]  /*03a0*/  VIADD R6, R8, 0x200 ;  /* 0x0000020008067836 */ /* 0x000fe40000000000 */
[----:B------:R-:W-:-:S07]  /*03b0*/  IMAD R7, R7, 0x800, R8 ;  /* 0x0000080007077824 */ /* 0x000fce00078e0208 */
.L_x_67:
[----:B0-----:R-:W-:-:S04]  /*03c0*/  IMAD.WIDE.U32 R8, R7, 0x8, R4 ;  /* 0x0000000807087825 */ /* 0x001fc800078e0004 */
[----:B------:R-:W-:Y:S02]  /*03d0*/  VIADD R11, R7, 0x100 ;  /* 0x00000100070b7836 */ /* 0x000fe40000000000 */
[----:B------:R-:W2:Y:S02]  /*03e0*/  LDG.E.64.CONSTANT R8, desc[UR10][R8.64] ;  /* 0x0000000a08087981 */ /* 0x000ea4000c1e9b00 */
[----:B------:R-:W-:-:S04]  /*03f0*/  IMAD.WIDE.U32 R10, R11, 0x8, R4 ;  /* 0x000000080b0a7825 */ /* 0x000fc800078e0004 */
[----:B------:R-:W-:Y:S02]  /*0400*/  VIADD R13, R7, 0x200 ;  /* 0x00000200070d7836 */ /* 0x000fe40000000000 */
[----:B------:R-:W3:Y:S02]  /*0410*/  LDG.E.64.CONSTANT R10, desc[UR10][R10.64] ;  /* 0x0000000a0a0a7981 */ /* 0x000ee4000c1e9b00 */
[----:B------:R-:W-:-:S04]  /*0420*/  IMAD.WIDE.U32 R12, R13, 0x8, R4 ;  /* 0x000000080d0c7825 */ /* 0x000fc800078e0004 */
[----:B------:R-:W-:Y:S02]  /*0430*/  VIADD R15, R7, 0x300 ;  /* 0x00000300070f7836 */ /* 0x000fe40000000000 */
[----:B------:R-:W4:Y:S02]  /*0440*/  LDG.E.64.CONSTANT R12, desc[UR10][R12.64] ;  /* 0x0000000a0c0c7981 */ /* 0x000f24000c1e9b00 */
[----:B------:R-:W-:-:S06]  /*0450*/  IMAD.WIDE.U32 R14, R15, 0x8, R4 ;  /* 0x000000080f0e7825 */ /* 0x000fcc00078e0004 */
[----:B------:R-:W4:Y:S01]  /*0460*/  LDG.E.64.CONSTANT R14, desc[UR10][R14.64] ;  /* 0x0000000a0e0e7981 */ /* 0x000f22000c1e9b00 */
[----:B------:R-:W-:Y:S01]  /*0470*/  VIADD R7, R7, 0x400 ;  /* 0x0000040007077836 */ /* 0x000fe20000000000 */
[----:B--2--5:R-:W-:-:S06]  /*0480*/  DSETP.GEU.AND P0, PT, R2, R8, PT ;  /* 0x000000080200722a */ /* 0x024fcc0003f0e000 */
[----:B------:R-:W-:Y:S01]  /*0490*/  FSEL R2, R8, R2, !P0 ;  /* 0x0000000208027208 */ /* 0x000fe20004000000 */
[C---:B------:R-:W-:Y:S01]  /*04a0*/  VIADD R8, R6.reuse, 0x200 ;  /* 0x0000020006087836 */ /* 0x040fe20000000000 */
[----:B------:R-:W-:Y:S01]  /*04b0*/  FSEL R3, R9, R3, !P0 ;  /* 0x0000000309037208 */ /* 0x000fe20004000000 */
[----:B------:R-:W-:-:S03]  /*04c0*/  VIADD R6, R6, 0x400 ;  /* 0x0000040006067836 */ /* 0x000fc60000000000 */
[----:B------:R-:W-:Y:S02]  /*04d0*/  ISETP.GE.AND P1, PT, R8, UR12, PT ;  /* 0x0000000c08007c0c */ /* 0x000fe4000bf26270 */
        /* <DEDUP_REMOVED lines=8> */
[----:B------:R-:W-:Y:S01]  /*0560*/  FSEL R3, R15, R3, !P0 ;  /* 0x000000030f037208 */ /* 0x000fe20004000000 */
[----:B------:R-:W-:Y:S06]  /*0570*/  @!P1 BRA `(.L_x_67) ;  /* 0xfffffffc00909947 */ /* 0x000fec000383ffff */
.L_x_63:
[----:B------:R-:W-:Y:S05]  /*0580*/  BSYNC.RECONVERGENT B1 ;  /* 0x0000000000017941 */ /* 0x000fea0003800200 */
.L_x_62:
[----:B------:R-:W-:-:S09]  /*0590*/  UISETP.GE.U32.AND UP0, UPT, UR12, 0x100, UPT ;  /* 0x000001000c00788c */ /* 0x000fd2000bf06070 */
[----:B------:R-:W-:Y:S05]  /*05a0*/  BRA.U !UP0, `(.L_x_68) ;  /* 0x00000005082c7547 */ /* 0x000fea000b800000 */
        /* <DEDUP_REMOVED lines=11> */
[----:B------:R-:W-:Y:S04]  /*0660*/  SHFL.DOWN PT, R6, R4, 0x2, 0x1f ;  /* 0x08401f0004067f89 */ /* 0x000fe800000e0000 */
[----:B------:R-:W0:Y:S01]  /*0670*/  SHFL.DOWN PT, R7, R5, 0x2, 0x1f ;  /* 0x08401f0005077f89 */ /* 0x000e2200000e0000 */
[----:B------:R-:W1:Y:S01]  /*0680*/  @!P2 S2R R8, SR_CgaCtaId ;  /* 0x000000000008a919 */ /* 0x000e620000008800 */
[----:B0-----:R-:W-:-:S06]  /*0690*/  DSETP.GEU.AND P1, PT, R4, R6, PT ;  /* 0x000000060400722a */ /* 0x001fcc0003f2e000 */
[----:B------:R-:W-:Y:S02]  /*06a0*/  @!P0 FSEL R4, R6, R4, !P1 ;  /* 0x0000000406048208 */ /* 0x000fe40004800000 */
[----:B------:R-:W-:Y:S02]  /*06b0*/  @!P0 FSEL R5, R7, R5, !P1 ;  /* 0x0000000507058208 */ /* 0x000fe40004800000 */
[----:B------:R-:W-:Y:S01]  /*06c0*/  ISETP.GT.AND P0, PT, R9, 0x1b, PT ;  /* 0x0000001b0900780c */ /* 0x000fe20003f04270 */
[----:B------:R-:W-:Y:S01]  /*06d0*/  SHFL.DOWN PT, R2, R4, 0x4, 0x1f ;  /* 0x08801f0004027f89 */ /* 0x000fe200000e0000 */
[----:B------:R-:W-:Y:S02]  /*06e0*/  @!P2 MOV R7, 0x400 ;  /* 0x000004000007a802 */ /* 0x000fe40000000f00 */
[----:B------:R-:W-:Y:S01]  /*06f0*/  @!P2 SHF.R.U32.HI R6, RZ, 0x2, R0 ;  /* 0x00000002ff06a819 */ /* 0x000fe20000011600 */
[----:B------:R-:W0:Y:S01]  /*0700*/  SHFL.DOWN PT, R3, R5, 0x4, 0x1f ;  /* 0x08801f0005037f89 */ /* 0x000e2200000e0000 */
[----:B-1----:R-:W-:-:S02]  /*0710*/  @!P2 LEA R11, R8, R7, 0x18 ;  /* 0x00000007080ba211 */ /* 0x002fc400078ec0ff */
[----:B------:R-:W-:-:S05]  /*0720*/  @!P2 LOP3.LUT R8, R6, 0xf8, RZ, 0xc0, !PT ;  /* 0x000000f80608a812 */ /* 0x000fca00078ec0ff */
        /* <DEDUP_REMOVED lines=26> */
[----:B-1----:R-:W1:Y:S04]  /*08d0*/  LDS.128 R4, [UR4+0x20] ;  /* 0x00002004ff047984 */ /* 0x002e680008000c00 */
[----:B------:R-:W2:Y:S01]  /*08e0*/  LDS.128 R8, [UR4+0x30] ;  /* 0x00003004ff087984 */ /* 0x000ea20008000c00 */
        /* <DEDUP_REMOVED lines=8> */
[----:B------:R-:W-:Y:S02]  /*0970*/  FSEL R5, R5, R3, !P1 ;  /* 0x0000000305057208 */ /* 0x000fe40004800000 */
[----:B------:R-:W0:Y:S04]  /*0980*/  LDS.64 R2, [UR4+0x40] ;  /* 0x00004004ff027984 */ /* 0x000e280008000a00 */
[----:B------:R-:W-:-:S06]  /*0990*/  DSETP.GEU.AND P1, PT, R4, R6, PT ;  /* 0x000000060400722a */ /* 0x000fcc0003f2e000 */
[----:B------:R-:W-:Y:S02]  /*09a0*/  FSEL R4, R6, R4, !P1 ;  /* 0x0000000406047208 */ /* 0x000fe40004800000 */
[----:B------:R-:W-:-:S06]  /*09b0*/  FSEL R5, R7, R5, !P1 ;  /* 0x0000000507057208 */ /* 0x000fcc0004800000 */
[----:B--2---:R-:W-:-:S06]  /*09c0*/  DSETP.GEU.AND P1, PT, R4, R8, PT ;  /* 0x000000080400722a */ /* 0x004fcc0003f2e000 */
[----:B------:R-:W-:Y:S02]  /*09d0*/  FSEL R4, R8, R4, !P1 ;  /* 0x0000000408047208 */ /* 0x000fe40004800000 */
[----:B------:R-:W-:-:S06]  /*09e0*/  FSEL R5, R9, R5, !P1 ;  /* 0x0000000509057208 */ /* 0x000fcc0004800000 */
[----:B------:R-:W-:-:S06]  /*09f0*/  DSETP.GEU.AND P1, PT, R4, R10, PT ;  /* 0x0000000a0400722a */ /* 0x000fcc0003f2e000 */
[----:B------:R-:W-:Y:S02]  /*0a00*/  FSEL R4, R10, R4, !P1 ;  /* 0x000000040a047208 */ /* 0x000fe40004800000 */
[----:B------:R-:W-:-:S06]  /*0a10*/  FSEL R5, R11, R5, !P1 ;  /* 0x000000050b057208 */ /* 0x000fcc0004800000 */
[----:B0-----:R-:W-:-:S06]  /*0a20*/  DSETP.GEU.AND P1, PT, R4, R2, PT ;  /* 0x000000020400722a */ /* 0x001fcc0003f2e000 */
[----:B------:R-:W-:Y:S02]  /*0a30*/  FSEL R2, R2, R4, !P1 ;  /* 0x0000000402027208 */ /* 0x000fe40004800000 */
[----:B------:R-:W-:Y:S01]  /*0a40*/  FSEL R3, R3, R5, !P1 ;  /* 0x0000000503037208 */ /* 0x000fe20004800000 */
[----:B------:R-:W-:Y:S06]  /*0a50*/  BRA `(.L_x_69) ;  /* 0x00000034005c7947 */ /* 0x000fec0003800000 */
.L_x_68:
[----:B------:R-:W-:Y:S01]  /*0a60*/  LOP3.LUT R4, R0, 0x3e0, RZ, 0xc0, !PT ;  /* 0x000003e000047812 */ /* 0x000fe200078ec0ff */
[----:B------:R-:W0:Y:S04]  /*0a70*/  S2R R10, SR_LANEID ;  /* 0x00000000000a7919 */ /* 0x000e280000000000 */
[----:B------:R-:W-:Y:S01]  /*0a80*/  VIADD R5, R4, 0x20 ;  /* 0x0000002004057836 */ /* 0x000fe20000000000 */
[----:B------:R-:W-:-:S04]  /*0a90*/  LOP3.LUT R4, RZ, R4, RZ, 0x33, !PT ;  /* 0x00000004ff047212 */ /* 0x000fc800078e33ff */
[----:B------:R-:W-:Y:S01]  /*0aa0*/  ISETP.GT.U32.AND P0, PT, R5, UR12, PT ;  /* 0x0000000c05007c0c */ /* 0x000fe2000bf04070 */
[----:B------:R-:W-:-:S05]  /*0ab0*/  VIADD R4, R4, UR12 ;  /* 0x0000000c04047c36 */ /* 0x000fca0008000000 */
[----:B------:R-:W-:-:S05]  /*0ac0*/  SEL R5, R4, 0x1f, P0 ;  /* 0x0000001f04057807 */ /* 0x000fca0000000000 */
[----:B-----5:R-:W-:Y:S04]  /*0ad0*/  SHFL.DOWN PT, R6, R2, 0x1, R5 ;  /* 0x0820000002067989 */ /* 0x020fe800000e0005 */
[----:B------:R-:W1:Y:S01]  /*0ae0*/  SHFL.DOWN PT, R7, R3, 0x1, R5 ;  /* 0x0820000003077989 */ /* 0x000e6200000e0005 */
[----:B0-----:R-:W-:Y:S01]  /*0af0*/  ISETP.GE.AND P0, PT, R10, R5, PT ;  /* 0x000000050a00720c */ /* 0x001fe20003f06270 */
[----:B-1----:R-:W-:-:S06]  /*0b00*/  DSETP.GEU.AND P1, PT, R2, R6, PT ;  /* 0x000000060200722a */ /* 0x002fcc0003f2e000 */
[-C--:B------:R-:W-:Y:S01]  /*0b10*/  FSEL R9, R6, R2.reuse, !P1 ;  /* 0x0000000206097208 */ /* 0x080fe20004800000 */
[----:B------:R-:W-:Y:S01]  /*0b20*/  VIADD R6, R10, 0x2 ;  /* 0x000000020a067836 */ /* 0x000fe20000000000 */
[-C--:B------:R-:W-:Y:S02]  /*0b30*/  FSEL R7, R7, R3.reuse, !P1 ;  /* 0x0000000307077208 */ /* 0x080fe40004800000 */
[----:B------:R-:W-:Y:S02]  /*0b40*/  FSEL R4, R9, R2, !P0 ;  /* 0x0000000209047208 */ /* 0x000fe40004000000 */
[----:B------:R-:W-:Y:S02]  /*0b50*/  FSEL R7, R7, R3, !P0 ;  /* 0x0000000307077208 */ /* 0x000fe40004000000 */
[----:B------:R-:W-:Y:S01]  /*0b60*/  ISETP.GT.AND P0, PT, R6, R5, PT ;  /* 0x000000050600720c */ /* 0x000fe20003f04270 */
[----:B------:R-:W-:Y:S01]  /*0b70*/  SHFL.DOWN PT, R8, R4, 0x2, R5 ;  /* 0x0840000004087989 */ /* 0x000fe200000e0005 */
[----:B------:R-:W-:-:S03]  /*0b80*/  IMAD.MOV.U32 R6, RZ, RZ, R4 ;  /* 0x000000ffff067224 */ /* 0x000fc600078e0004 */
[----:B------:R-:W0:Y:S03]  /*0b90*/  SHFL.DOWN PT, R9, R7, 0x2, R5 ;  /* 0x0840000007097989 */ /* 0x000e2600000e0005 */
[----:B0-----:R-:W-:Y:S01]  /*0ba0*/  DSETP.GEU.AND P1, PT, R6, R8, PT ;  /* 0x000000080600722a */ /* 0x001fe20003f2e000 */
[----:B------:R-:W-:-:S05]  /*0bb0*/  VIADD R6, R10, 0x4 ;  /* 0x000000040a067836 */ /* 0x000fca0000000000 */
[----:B------:R-:W-:Y:S02]  /*0bc0*/  @!P0 FSEL R4, R8, R4, !P1 ;  /* 0x0000000408048208 */ /* 0x000fe40004800000 */
[----:B------:R-:W-:Y:S02]  /*0bd0*/  @!P0 FSEL R7, R9, R7, !P1 ;  /* 0x0000000709078208 */ /* 0x000fe40004800000 */
        /* <DEDUP_REMOVED lines=10> */
[----:B------:R-:W-:Y:S01]  /*0c80*/  IMAD.MOV.U32 R6, RZ, RZ, R4 ;  /* 0x000000ffff067224 */ /* 0x000fe200078e0004 */
[C---:B------:R-:W-:Y:S02]  /*0c90*/  ISETP.NE.AND P0, PT, R10.reuse, RZ, PT ;  /* 0x000000ff0a00720c */ /* 0x040fe40003f05270 */
[----:B------:R-:W0:Y:S11]  /*0ca0*/  SHFL.DOWN PT, R3, R7, 0x8, R5 ;  /* 0x0900000007037989 */ /* 0x000e3600000e0005 */
[----:B------:R-:W1:Y:S01]  /*0cb0*/  @!P0 S2R R9, SR_CgaCtaId ;  /* 0x0000000000098919 */ /* 0x000e620000008800 */
[----:B------:R-:W-:Y:S01]  /*0cc0*/  @!P0 MOV R8, 0x400 ;  /* 0x0000040000088802 */ /* 0x000fe20000000f00 */
[----:B0-----:R-:W-:Y:S01]  /*0cd0*/  DSETP.GEU.AND P2, PT, R6, R2, PT ;  /* 0x000000020600722a */ /* 0x001fe20003f4e000 */
[----:B------:R-:W-:-:S05]  /*0ce0*/  VIADD R6, R10, 0x10 ;  /* 0x000000100a067836 */ /* 0x000fca0000000000 */
[----:B------:R-:W-:Y:S02]  /*0cf0*/  @!P1 FSEL R4, R2, R4, !P2 ;  /* 0x0000000402049208 */ /* 0x000fe40005000000 */
[----:B------:R-:W-:Y:S02]  /*0d00*/  @!P1 FSEL R7, R3, R7, !P2 ;  /* 0x0000000703079208 */ /* 0x000fe40005000000 */
[----:B------:R-:W-:Y:S01]  /*0d10*/  ISETP.GT.AND P1, PT, R6, R5, PT ;  /* 0x000000050600720c */ /* 0x000fe20003f24270 */
[----:B------:R-:W-:Y:S01]  /*0d20*/  SHFL.DOWN PT, R2, R4, 0x10, R5 ;  /* 0x0a00000004027989 */ /* 0x000fe200000e0005 */
[----:B------:R-:W-:-:S03]  /*0d30*/  @!P0 SHF.R.U32.HI R6, RZ, 0x2, R0 ;  /* 0x00000002ff068819 */ /* 0x000fc60000011600 */
[----:B------:R0:W2:Y:S01]  /*0d40*/  SHFL.DOWN PT, R3, R7, 0x10, R5 ;  /* 0x0a00000007037989 */ /* 0x0000a200000e0005 */
[----:B------:R-:W-:Y:S02]  /*0d50*/  @!P0 LOP3.LUT R6, R6, 0xf8, RZ, 0xc0, !PT ;  /* 0x000000f806068812 */ /* 0x000fe400078ec0ff */
[----:B-1----:R-:W-:-:S05]  /*0d60*/  @!P0 LEA R9, R9, R8, 0x18 ;  /* 0x0000000809098211 */ /* 0x002fca00078ec0ff */
[----:B------:R-:W-:Y:S02]  /*0d70*/  @!P0 IMAD.IADD R9, R6, 0x1, R9 ;  /* 0x0000000106098824 */ /* 0x000fe400078e0209 */
[----:B0-----:R-:W-:-:S06]  /*0d80*/  IMAD.MOV.U32 R5, RZ, RZ, R7 ;  /* 0x000000ffff057224 */ /* 0x001fcc00078e0007 */
[----:B--2---:R-:W-:-:S06]  /*0d90*/  DSETP.GEU.AND P2, PT, R4, R2, PT ;  /* 0x000000020400722a */ /* 0x004fcc0003f4e000 */
[----:B------:R-:W-:Y:S02]  /*0da0*/  @!P1 FSEL R4, R2, R4, !P2 ;  /* 0x0000000402049208 */ /* 0x000fe40005000000 */
[----:B------:R-:W-:-:S03]  /*0db0*/  @!P1 FSEL R7, R3, R7, !P2 ;  /* 0x0000000703079208 */ /* 0x000fc60005000000 */
[----:B------:R-:W-:Y:S02]  /*0dc0*/  IMAD.MOV.U32 R2, RZ, RZ, R4 ;  /* 0x000000ffff027224 */ /* 0x000fe400078e0004 */
[----:B------:R-:W-:-:S05]  /*0dd0*/  IMAD.MOV.U32 R3, RZ, RZ, R7 ;  /* 0x000000ffff037224 */ /* 0x000fca00078e0007 */
[----:B------:R1:W-:Y:S01]  /*0de0*/  @!P0 STS.64 [R9+0x8], R2 ;  /* 0x0000080209008388 */ /* 0x0003e20000000a00 */
[----:B------:R-:W-:Y:S01]  /*0df0*/  BAR.SYNC.DEFER_BLOCKING 0x0 ;  /* 0x0000000000007b1d */ /* 0x000fe20000010000 */
[----:B------:R-:W-:-:S13]  /*0e00*/  ISETP.NE.AND P0, PT, R0, RZ, PT ;  /* 0x000000ff0000720c */ /* 0x000fda0003f05270 */
[----:B-1----:R-:W-:Y:S05]  /*0e10*/  @P0 BRA `(.L_x_69) ;  /* 0x00000030006c0947 */ /* 0x002fea0003800000 */
[----:B------:R-:W0:Y:S01]  /*0e20*/  S2UR UR5, SR_CgaCtaId ;  /* 0x00000000000579c3 */ /* 0x000e220000008800 */
[----:B------:R-:W-:Y:S01]  /*0e30*/  UMOV UR4, 0x400 ;  /* 0x0000040000047882 */ /* 0x000fe20000000000 */
[----:B------:R-:W-:Y:S02]  /*0e40*/  UISETP.GT.U32.AND UP0, UPT, UR12, 0x20, UPT ;  /* 0x000000200c00788c */ /* 0x000fe4000bf04070 */
[----:B------:R-:W-:-:S04]  /*0e50*/  UISETP.GT.U32.AND UP1, UPT, UR12, 0x40, UPT ;  /* 0x000000400c00788c */ /* 0x000fc8000bf24070 */
[----:B------:R-:W-:Y:S01]  /*0e60*/  PLOP3.LUT P3, PT, PT, PT, UP0, 0x80, 0x8 ;  /* 0x000000000008781c */ /* 0x000fe20003f6f008 */
[----:B------:R-:W-:Y:S01]  /*0e70*/  UISETP.GT.U32.AND UP0, UPT, UR12, 0x60, UPT ;  /* 0x000000600c00788c */ /* 0x000fe2000bf04070 */
[----:B------:R-:W-:Y:S01]  /*0e80*/  PLOP3.LUT P2, PT, PT, PT, UP1, 0x80, 0x8 ;  /* 0x000000000008781c */ /* 0x000fe20003f4f018 */
[----:B0-----:R-:W-:-:S09]  /*0e90*/  ULEA UR4, UR5, UR4, 0x18 ;  /* 0x0000000405047291 */ /* 0x001fd2000f8ec0ff */
[----:B------:R-:W0:Y:S04]  /*0ea0*/  LDS.128 R12, [UR4+0x10] ;  /* 0x00001004ff0c7984 */ /* 0x000e280008000c00 */
[----:B------:R-:W1:Y:S01]  /*0eb0*/  LDS.128 R4, [UR4+0x20] ;  /* 0x00002004ff047984 */ /* 0x000e620008000c00 */
[----:B0-----:R-:W-:-:S06]  /*0ec0*/  DSETP.GEU.AND P1, PT, R2, R12, PT ;  /* 0x0000000c0200722a */ /* 0x001fcc0003f2e000 */
[-C--:B------:R-:W-:Y:S02]  /*0ed0*/  FSEL R9, R12, R2.reuse, !P1 ;  /* 0x000000020c097208 */ /* 0x080fe40004800000 */
[-C--:B------:R-:W-:Y:S02]  /*0ee0*/  FSEL R11, R13, R3.reuse, !P1 ;  /* 0x000000030d0b7208 */ /* 0x080fe40004800000 */
[----:B------:R-:W-:Y:S02]  /*0ef0*/  FSEL R13, R9, R2, P3 ;  /* 0x00000002090d7208 */ /* 0x000fe40001800000 */
[----:B------:R-:W-:Y:S02]  /*0f00*/  FSEL R0, R11, R3, P3 ;  /* 0x000000030b007208 */ /* 0x000fe40001800000 */
[----:B------:R-:W-:Y:S01]  /*0f10*/  PLOP3.LUT P1, PT, PT, PT, UP0, 0x80, 0x8 ;  /* 0x000000000008781c */ /* 0x000fe20003f2f008 */
[----:B------:R-:W-:Y:S01]  /*0f20*/  IMAD.MOV.U32 R2, RZ, RZ, R13 ;  /* 0x000000ffff027224 */ /* 0x000fe200078e000d */
[----:B------:R-:W0:Y:S01]  /*0f30*/  LDS.128 R8, [UR4+0x30] ;  /* 0x00003004ff087984 */ /* 0x000e220008000c00 */
[----:B------:R-:W-:Y:S01]  /*0f40*/  IMAD.MOV.U32 R3, RZ, RZ, R0 ;  /* 0x000000ffff037224 */ /* 0x000fe200078e0000 */
[----:B------:R-:W-:-:S05]  /*0f50*/  UISETP.GT.U32.AND UP0, UPT, UR12, 0x80, UPT ;  /* 0x000000800c00788c */ /* 0x000fca000bf04070 */
[----:B------:R-:W-:-:S06]  /*0f60*/  DSETP.GEU.AND P3, PT, R2, R14, PT ;  /* 0x0000000e0200722a */ /* 0x000fcc0003f6e000 */
[----:B------:R-:W-:Y:S02]  /*0f70*/  @P2 FSEL R13, R14, R13, !P3 ;  /* 0x0000000d0e0d2208 */ /* 0x000fe40005800000 */
[----:B------:R-:W-:Y:S02]  /*0f80*/  @P2 FSEL R0, R15, R0, !P3 ;  /* 0x000000000f002208 */ /* 0x000fe40005800000 */
[----:B------:R-:W-:Y:S01]  /*0f90*/  PLOP3.LUT P2, PT, PT, PT, UP0, 0x80, 0x8 ;  /* 0x000000000008781c */ /* 0x000fe20003f4f008 */
[----:B------:R-:W-:Y:S01]  /*0fa0*/  IMAD.MOV.U32 R2, RZ, RZ, R13 ;  /* 0x000000ffff027224 */ /* 0x000fe200078e000d */
[----:B------:R-:W-:Y:S01]  /*0fb0*/  UISETP.GT.U32.AND UP0, UPT, UR12, 0xa0, UPT ;  /* 0x000000a00c00788c */ /* 0x000fe2000bf04070 */
[----:B------:R-:W-:-:S06]  /*0fc0*/  IMAD.MOV.U32 R3, RZ, RZ, R0 ;  /* 0x000000ffff037224 */ /* 0x000fcc00078e0000 */
[----:B-1----:R-:W-:Y:S01]  /*0fd0*/  DSETP.GEU.AND P3, PT, R2, R4, PT ;  /* 0x000000040200722a */ /* 0x002fe20003f6e000 */
[----:B------:R-:W1:Y:S05]  /*0fe0*/  LDS.64 R2, [UR4+0x40] ;  /* 0x00004004ff027984 */ /* 0x000e6a0008000a00 */
[----:B------:R-:W-:Y:S02]  /*0ff0*/  @P1 FSEL R13, R4, R13, !P3 ;  /* 0x0000000d040d1208 */ /* 0x000fe40005800000 */
[----:B------:R-:W-:Y:S02]  /*1000*/  @P1 FSEL R0, R5, R0, !P3 ;  /* 0x0000000005001208 */ /* 0x000fe40005800000 */
[----:B------:R-:W-:Y:S01]  /*1010*/  PLOP3.LUT P1, PT, PT, PT, UP0, 0x80, 0x8 ;  /* 0x000000000008781c */ /* 0x000fe20003f2f008 */
[----:B------:R-:W-:Y:S01]  /*1020*/  IMAD.MOV.U32 R4, RZ, RZ, R13 ;  /* 0x000000ffff047224 */ /* 0x000fe200078e000d */
[----:B------:R-:W-:Y:S01]  /*1030*/  UISETP.GT.U32.AND UP0, UPT, UR12, 0xc0, UPT ;  /* 0x000000c00c00788c */ /* 0x000fe2000bf04070 */
[----:B------:R-:W-:-:S06]  /*1040*/  IMAD.MOV.U32 R5, RZ, RZ, R0 ;  /* 0x000000ffff057224 */ /* 0x000fcc00078e0000 */
[----:B------:R-:W-:-:S06]  /*1050*/  DSETP.GEU.AND P3, PT, R4, R6, PT ;  /* 0x000000060400722a */ /* 0x000fcc0003f6e000 */
[----:B------:R-:W-:Y:S02]  /*1060*/  @P2 FSEL R13, R6, R13, !P3 ;  /* 0x0000000d060d2208 */ /* 0x000fe40005800000 */
[----:B------:R-:W-:Y:S02]  /*1070*/  @P2 FSEL R0, R7, R0, !P3 ;  /* 0x0000000007002208 */ /* 0x000fe40005800000 */
[----:B------:R-:W-:Y:S01]  /*1080*/  PLOP3.LUT P2, PT, PT, PT, UP0, 0x80, 0x8 ;  /* 0x000000000008781c */ /* 0x000fe20003f4f008 */
[----:B------:R-:W-:Y:S01]  /*1090*/  IMAD.MOV.U32 R4, RZ, RZ, R13 ;  /* 0x000000ffff047224 */ /* 0x000fe200078e000d */
[----:B------:R-:W-:Y:S01]  /*10a0*/  UISETP.GT.U32.AND UP0, UPT, UR12, 0xe0, UPT ;  /* 0x000000e00c00788c */ /* 0x000fe2000bf04070 */
[----:B------:R-:W-:-:S06]  /*10b0*/  IMAD.MOV.U32 R5, RZ, RZ, R0 ;  /* 0x000000ffff057224 */ /* 0x000fcc00078e0000 */
[----:B0-----:R-:W-:-:S06]  /*10c0*/  DSETP.GEU.AND P3, PT, R4, R8, PT ;  /* 0x000000080400722a */ /* 0x001fcc0003f6e000 */
[----:B------:R-:W-:Y:S02]  /*10d0*/  @P1 FSEL R13, R8, R13, !P3 ;  /* 0x0000000d080d1208 */ /* 0x000fe40005800000 */
[----:B------:R-:W-:Y:S02]  /*10e0*/  @P1 FSEL R0, R9, R0, !P3 ;  /* 0x0000000009001208 */ /* 0x000fe40005800000 */
[----:B------:R-:W-:Y:S01]  /*10f0*/  PLOP3.LUT P1, PT, PT, PT, UP0, 0x80, 0x8 ;  /* 0x000000000008781c */ /* 0x000fe20003f2f008 */
[----:B------:R-:W-:Y:S02]  /*1100*/  IMAD.MOV.U32 R4, RZ, RZ, R13 ;  /* 0x000000ffff047224 */ /* 0x000fe400078e000d */
[----:B------:R-:W-:-:S06]  /*1110*/  IMAD.MOV.U32 R5, RZ, RZ, R0 ;  /* 0x000000ffff057224 */ /* 0x000fcc00078e0000 */
[----:B------:R-:W-:-:S06]  /*1120*/  DSETP.GEU.AND P3, PT, R4, R10, PT ;  /* 0x0000000a0400722a */ /* 0x000fcc0003f6e000 */
[----:B------:R-:W-:Y:S02]  /*1130*/  @P2 FSEL R13, R10, R13, !P3 ;  /* 0x0000000d0a0d2208 */ /* 0x000fe40005800000 */
[----:B------:R-:W-:-:S03]  /*1140*/  @P2 FSEL R0, R11, R0, !P3 ;  /* 0x000000000b002208 */ /* 0x000fc60005800000 */
[----:B------:R-:W-:Y:S02]  /*1150*/  IMAD.MOV.U32 R4, RZ, RZ, R13 ;  /* 0x000000ffff047224 */ /* 0x000fe400078e000d */
[----:B------:R-:W-:-:S06]  /*1160*/  IMAD.MOV.U32 R5, RZ, RZ, R0 ;  /* 0x000000ffff057224 */ /* 0x000fcc00078e0000 */
[----:B-1----:R-:W-:-:S06]  /*1170*/  DSETP.GEU.AND P2, PT, R4, R2, PT ;  /* 0x000000020400722a */ /* 0x002fcc0003f4e000 */
[----:B------:R-:W-:Y:S02]  /*1180*/  @P1 FSEL R13, R2, R13, !P2 ;  /* 0x0000000d020d1208 */ /* 0x000fe40005000000 */
[----:B------:R-:W-:-:S03]  /*1190*/  @P1 FSEL R0, R3, R0, !P2 ;  /* 0x0000000003001208 */ /* 0x000fc60005000000 */
[----:B------:R-:W-:Y:S02]  /*11a0*/  IMAD.MOV.U32 R2, RZ, RZ, R13 ;  /* 0x000000ffff027224 */ /* 0x000fe400078e000d */
[----:B------:R-:W-:Y:S01]  /*11b0*/  IMAD.MOV.U32 R3, RZ, RZ, R0 ;  /* 0x000000ffff037224 */ /* 0x000fe200078e0000 */
[----:B------:R-:W-:Y:S06]  /*11c0*/  BRA `(.L_x_69) ;  /* 0x0000002c00807947 */ /* 0x000fec0003800000 */
.L_x_59:
[----:B------:R-:W0:Y:S01]  /*11d0*/  S2R R0, SR_TID.X ;  /* 0x0000000000007919 */ /* 0x000e220000002100 */
[----:B------:R-:W1:Y:S01]  /*11e0*/  LDC.64 R20, c[0x0][0x380] ;  /* 0x0000e000ff147b82 */ /* 0x000e620000000a00 */
[----:B------:R-:W-:Y:S02]  /*11f0*/  IMAD.U32 R3, RZ, RZ, UR16 ;  /* 0x00000010ff037e24 */ /* 0x000fe4000f8e00ff */
[----:B0-----:R-:W-:-:S04]  /*1200*/  IMAD.SHL.U32 R2, R0, 0x4, RZ ;  /* 0x0000000400027824 */ /* 0x001fc800078e00ff */
[----:B------:R-:W-:-:S04]  /*1210*/  IMAD R3, R3, 0x800, R2 ;  /* 0x0000080003037824 */ /* 0x000fc800078e0202 */
[----:B-1----:R-:W-:-:S05]  /*1220*/  IMAD.WIDE.U32 R20, R3, 0x8, R20 ;  /* 0x0000000803147825 */ /* 0x002fca00078e0014 */
[----:B------:R-:W2:Y:S04]  /*1230*/  LDG.E.128.CONSTANT R4, desc[UR10][R20.64] ;  /* 0x0000000a14047981 */ /* 0x000ea8000c1e9d00 */
[----:B------:R-:W3:Y:S04]  /*1240*/  LDG.E.128.CONSTANT R8, desc[UR10][R20.64+0x10] ;  /* 0x0000100a14087981 */ /* 0x000ee8000c1e9d00 */
[----:B------:R-:W4:Y:S04]  /*1250*/  LDG.E.128.CONSTANT R12, desc[UR10][R20.64+0x2000] ;  /* 0x0020000a140c7981 */ /* 0x000f28000c1e9d00 */
[----:B------:R-:W5:Y:S01]  /*1260*/  LDG.E.128.CONSTANT R16, desc[UR10][R20.64+0x2010] ;  /* 0x0020100a14107981 */ /* 0x000f62000c1e9d00 */
[----:B------:R-:W-:Y:S01]  /*1270*/  UISETP.GE.U32.AND UP0, UPT, UR12, UR5, UPT ;  /* 0x000000050c00728c */ /* 0x000fe2000bf06070 */
        /* <DEDUP_REMOVED lines=21> */
[----:B------:R-:W-:Y:S06]  /*13d0*/  BRA.U !UP0, `(.L_x_70) ;  /* 0x0000000508dc7547 */ /* 0x000fec000b800000 */
[----:B------:R-:W-:Y:S02]  /*13e0*/  ULEA UR6, UR16, UR5, 0xb ;  /* 0x0000000510067291 */ /* 0x000fe4000f8e58ff */
[----:B------:R-:W-:Y:S01]  /*13f0*/  UIADD3 UR14, UPT, UPT, UR8, -0x800, URZ ;  /* 0xfffff800080e7890 */ /* 0x000fe2000fffe0ff */
[----:B------:R-:W0:Y:S03]  /*1400*/  LDCU UR9, c[0x0][0x3a8] ;  /* 0x00007500ff0977ac */ /* 0x000e260008000800 */
[----:B------:R-:W-:Y:S01]  /*1410*/  VIADD R3, R0, UR6 ;  /* 0x0000000600037c36 */ /* 0x000fe20008000000 */
[----:B------:R-:W-:Y:S01]  /*1420*/  UISETP.GT.U32.AND UP0, UPT, UR6, UR14, UPT ;  /* 0x0000000e0600728c */ /* 0x000fe2000bf04070 */
[----:B------:R-:W1:Y:S01]  /*1430*/  LDCU.64 UR18, c[0x0][0x380] ;  /* 0x00007000ff1277ac */ /* 0x000e620008000a00 */
[----:B------:R-:W-:Y:S01]  /*1440*/  UIADD3 UR13, UPT, UPT, UR6, 0x100, URZ ;  /* 0x00000100060d7890 */ /* 0x000fe2000fffe0ff */
[----:B------:R-:W-:Y:S01]  /*1450*/  UMOV UR4, URZ ;  /* 0x000000ff00047c82 */ /* 0x000fe20008000000 */
[----:B------:R-:W-:-:S05]  /*1460*/  UMOV UR7, UR6 ;  /* 0x0000000600077c82 */ /* 0x000fca0008000000 */
[----:B------:R-:W-:Y:S05]  /*1470*/  BRA.U UP0, `(.L_x_71) ;  /* 0x0000000100a87547 */ /* 0x000fea000b800000 */
.L_x_72:
[----:B------:R-:W-:-:S05]  /*1480*/  IADD3 R4, P0, PT, R2, UR7, RZ ;  /* 0x0000000702047c10 */ /* 0x000fca000ff1e0ff */
[----:B------:R-:W-:Y:S01]  /*1490*/  IMAD.X R5, RZ, RZ, RZ, P0 ;  /* 0x000000ffff057224 */ /* 0x000fe200000e06ff */
[----:B-1----:R-:W-:-:S04]  /*14a0*/  LEA R22, P0, R4, UR18, 0x3 ;  /* 0x0000001204167c11 */ /* 0x002fc8000f8018ff */
[----:B------:R-:W-:-:S05]  /*14b0*/  LEA.HI.X R23, R4, UR19, R5, 0x3, P0 ;  /* 0x0000001304177c11 */ /* 0x000fca00080f1c05 */
[----:B------:R-:W2:Y:S04]  /*14c0*/  LDG.E.128.CONSTANT R4, desc[UR10][R22.64] ;  /* 0x0000000a16047981 */ /* 0x000ea8000c1e9d00 */
[----:B------:R-:W3:Y:S04]  /*14d0*/  LDG.E.128.CONSTANT R8, desc[UR10][R22.64+0x10] ;  /* 0x0000100a16087981 */ /* 0x000ee8000c1e9d00 */
[----:B------:R-:W4:Y:S04]  /*14e0*/  LDG.E.128.CONSTANT R12, desc[UR10][R22.64+0x2000] ;  /* 0x0020000a160c7981 */ /* 0x000f28000c1e9d00 */
[----:B------:R-:W5:Y:S01]  /*14f0*/  LDG.E.128.CONSTANT R16, desc[UR10][R22.64+0x2010] ;  /* 0x0020100a16107981 */ /* 0x000f62000c1e9d00 */
[----:B0-----:R-:W-:-:S02]  /*1500*/  UMOV UR8, UR9 ;  /* 0x0000000900087c82 */ /* 0x001fc40008000000 */
[----:B------:R-:W-:-:S04]  /*1510*/  UIADD3 UR15, UPT, UPT, -UR7, UR8, URZ ;  /* 0x00000008070f7290 */ /* 0x000fc8000fffe1ff */
[----:B------:R-:W-:Y:S01]  /*1520*/  UISETP.GE.U32.AND UP0, UPT, UR15, UR5, UPT ;  /* 0x000000050f00728c */ /* 0x000fe2000bf06070 */
        /* <DEDUP_REMOVED lines=25> */
[----:B------:R-:W-:Y:S02]  /*16c0*/  UIADD3 UR7, UPT, UPT, UR5, UR7, URZ ;  /* 0x0000000705077290 */ /* 0x000fe4000fffe0ff */
[----:B------:R-:W-:Y:S01]  /*16d0*/  VIADD R3, R3, UR5 ;  /* 0x0000000503037c36 */ /* 0x000fe20008000000 */
[----:B------:R-:W-:Y:S02]  /*16e0*/  UIADD3 UR4, UPT, UPT, UR4, 0x1, URZ ;  /* 0x0000000104047890 */ /* 0x000fe4000fffe0ff */
[----:B------:R-:W-:Y:S02]  /*16f0*/  UISETP.GT.U32.AND UP0, UPT, UR7, UR14, UPT ;  /* 0x0000000e0700728c */ /* 0x000fe4000bf04070 */
[----:B------:R-:W-:-:S07]  /*1700*/  UIADD3 UR13, UPT, UPT, UR5, UR13, URZ ;  /* 0x0000000d050d7290 */ /* 0x000fce000fffe0ff */
[----:B------:R-:W-:Y:S05]  /*1710*/  BRA.U !UP0, `(.L_x_72) ;  /* 0xfffffffd08587547 */ /* 0x000fea000b83ffff */
.L_x_71:
[----:B------:R-:W-:-:S09]  /*1720*/  UISETP.GE.U32.AND UP0, UPT, UR7, UR8, UPT ;  /* 0x000000080700728c */ /* 0x000fd2000bf06070 */
[----:B------:R-:W-:Y:S05]  /*1730*/  BRA.U UP0, `(.L_x_70) ;  /* 0x0000000500047547 */ /* 0x000fea000b800000 */
[----:B------:R-:W-:Y:S01]  /*1740*/  UIADD3 UR5, UPT, UPT, -UR7, UR8, URZ ;  /* 0x0000000807057290 */ /* 0x000fe2000fffe1ff */
[----:B------:R-:W-:Y:S05]  /*1750*/  BSSY.RECONVERGENT B1, `(.L_x_70) ;  /* 0x000003f000017945 */ /* 0x000fea0003800200 */
[----:B------:R-:W-:-:S13]  /*1760*/  ISETP.GE.AND P0, PT, R0, UR5, PT ;  /* 0x0000000500007c0c */ /* 0x000fda000bf06270 */
[----:B------:R-:W-:Y:S05]  /*1770*/  @P0 BRA `(.L_x_73) ;  /* 0x0000000000f00947 */ /* 0x000fea0003800000 */
[----:B------:R-:W2:Y:S01]  /*1780*/  LDC R5, c[0x0][0x3ac] ;  /* 0x0000eb00ff057b82 */ /* 0x000ea20000000800 */
[----:B------:R-:W-:Y:S01]  /*1790*/  LOP3.LUT R2, RZ, R0, RZ, 0x33, !PT ;  /* 0x00000000ff027212 */ /* 0x000fe200078e33ff */
[----:B------:R-:W-:Y:S01]  /*17a0*/  BSSY.RECONVERGENT B2, `(.L_x_74) ;  /* 0x0000019000027945 */ /* 0x000fe20003800200 */
[----:B------:R-:W-:-:S03]  /*17b0*/  IMAD.MOV.U32 R8, RZ, RZ, R0 ;  /* 0x000000ffff087224 */ /* 0x000fc600078e0000 */
[----:B------:R-:W-:-:S04]  /*17c0*/  VIADD R2, R2, UR8 ;  /* 0x0000000802027c36 */ /* 0x000fc80008000000 */
[C---:B------:R-:W-:Y:S01]  /*17d0*/  VIADD R4, R2.reuse, -UR6 ;  /* 0x8000000602047c36 */ /* 0x040fe20008000000 */
[C---:B------:R-:W-:Y:S02]  /*17e0*/  LOP3.LUT R6, R2.reuse, 0x300, RZ, 0xc0, !PT ;  /* 0x0000030002067812 */ /* 0x040fe400078ec0ff */
[----:B------:R-:W-:Y:S02]  /*17f0*/  LEA.HI R2, R2, 0x1, RZ, 0x18 ;  /* 0x0000000102027811 */ /* 0x000fe400078fc0ff */
[----:B------:R-:W-:Y:S01]  /*1800*/  ISETP.NE.AND P0, PT, R6, 0x300, PT ;  /* 0x000003000600780c */ /* 0x000fe20003f05270 */
[----:B--2---:R-:W-:-:S04]  /*1810*/  IMAD R5, R5, UR4, RZ ;  /* 0x0000000405057c24 */ /* 0x004fc8000f8e02ff */
[----:B------:R-:W-:-:S05]  /*1820*/  IMAD R4, R5, -0x800, R4 ;  /* 0xfffff80005047824 */ /* 0x000fca00078e0204 */
[----:B------:R-:W-:-:S03]  /*1830*/  ISETP.GE.U32.AND P2, PT, R4, 0x300, PT ;  /* 0x000003000400780c */ /* 0x000fc60003f46070 */
[----:B------:R-:W-:Y:S10]  /*1840*/  @!P0 BRA `(.L_x_75) ;  /* 0x0000000000388947 */ /* 0x000ff40003800000 */
[----:B------:R-:W2:Y:S01]  /*1850*/  LDC.64 R6, c[0x0][0x380] ;  /* 0x0000e000ff067b82 */ /* 0x000ea20000000a00 */
[----:B------:R-:W-:Y:S01]  /*1860*/  LOP3.LUT R2, R2, 0x3, RZ, 0xc0, !PT ;  /* 0x0000000302027812 */ /* 0x000fe200078ec0ff */
[----:B------:R-:W-:-:S04]  /*1870*/  IMAD.MOV.U32 R8, RZ, RZ, R0 ;  /* 0x000000ffff087224 */ /* 0x000fc800078e0000 */
[----:B------:R-:W-:-:S07]  /*1880*/  IMAD.MOV R2, RZ, RZ, -R2 ;  /* 0x000000ffff027224 */ /* 0x000fce00078e0a02 */
.L_x_76:
[----:B--2---:R-:W-:-:S06]  /*1890*/  IMAD.WIDE.U32 R4, R3, 0x8, R6 ;  /* 0x0000000803047825 */ /* 0x004fcc00078e0006 */
        /* <DEDUP_REMOVED lines=9> */
.L_x_75:
[----:B01----:R-:W-:Y:S05]  /*1930*/  BSYNC.RECONVERGENT B2 ;  /* 0x0000000000027941 */ /* 0x003fea0003800200 */
.L_x_74:
[----:B------:R-:W-:Y:S05]  /*1940*/  @!P2 BRA `(.L_x_73) ;  /* 0x00000000007ca947 */ /* 0x000fea0003800000 */
[----:B------:R-:W0:Y:S01]  /*1950*/  LDC.64 R2, c[0x0][0x380] ;  /* 0x0000e000ff027b82 */ /* 0x000e220000000a00 */
[C---:B------:R-:W-:Y:S02]  /*1960*/  VIADD R4, R8.reuse, 0x200 ;  /* 0x0000020008047836 */ /* 0x040fe40000000000 */
[----:B------:R-:W-:-:S07]  /*1970*/  VIADD R5, R8, UR13 ;  /* 0x0000000d08057c36 */ /* 0x000fce0008000000 */
.L_x_77:
[----:B------:R-:W-:-:S04]  /*1980*/  VIADD R7, R5, 0xffffff00 ;  /* 0xffffff0005077836 */ /* 0x000fc80000000000 */
[----:B0-----:R-:W-:-:S06]  /*1990*/  IMAD.WIDE.U32 R6, R7, 0x8, R2 ;  /* 0x0000000807067825 */ /* 0x001fcc00078e0002 */
[----:B------:R-:W2:Y:S01]  /*19a0*/  LDG.E.64.CONSTANT R6, desc[UR10][R6.64] ;  /* 0x0000000a06067981 */ /* 0x000ea2000c1e9b00 */
[----:B------:R-:W-:-:S04]  /*19b0*/  IMAD.WIDE.U32 R8, R5, 0x8, R2 ;  /* 0x0000000805087825 */ /* 0x000fc800078e0002 */
[----:B------:R-:W-:Y:S02]  /*19c0*/  VIADD R11, R5, 0x100 ;  /* 0x00000100050b7836 */ /* 0x000fe40000000000 */
[----:B------:R-:W3:Y:S02]  /*19d0*/  LDG.E.64.CONSTANT R8, desc[UR10][R8.64] ;  /* 0x0000000a08087981 */ /* 0x000ee4000c1e9b00 */
[----:B------:R-:W-:-:S04]  /*19e0*/  IMAD.WIDE.U32 R10, R11, 0x8, R2 ;  /* 0x000000080b0a7825 */ /* 0x000fc800078e0002 */
[----:B------:R-:W-:Y:S02]  /*19f0*/  VIADD R13, R5, 0x200 ;  /* 0x00000200050d7836 */ /* 0x000fe40000000000 */
[----:B------:R-:W4:Y:S02]  /*1a00*/  LDG.E.64.CONSTANT R10, desc[UR10][R10.64] ;  /* 0x0000000a0a0a7981 */ /* 0x000f24000c1e9b00 */
[----:B------:R-:W-:-:S06]  /*1a10*/  IMAD.WIDE.U32 R12, R13, 0x8, R2 ;  /* 0x000000080d0c7825 */ /* 0x000fcc00078e0002 */
[----:B------:R-:W5:Y:S01]  /*1a20*/  LDG.E.64.CONSTANT R12, desc[UR10][R12.64] ;  /* 0x0000000a0c0c7981 */ /* 0x000f62000c1e9b00 */
[----:B------:R-:W-:Y:S01]  /*1a30*/  VIADD R5, R5, 0x400 ;  /* 0x0000040005057836 */ /* 0x000fe20000000000 */
[----:B--2---:R-:W-:-:S06]  /*1a40*/  DSETP.GEU.AND P0, PT, R20, R6, PT ;  /* 0x000000061400722a */ /* 0x004fcc0003f0e000 */
[----:B------:R-:W-:Y:S02]  /*1a50*/  FSEL R14, R6, R20, !P0 ;  /* 0x00000014060e7208 */ /* 0x000fe40004000000 */
[----:B------:R-:W-:-:S06]  /*1a60*/  FSEL R15, R7, R21, !P0 ;  /* 0x00000015070f7208 */ /* 0x000fcc0004000000 */
[----:B---3--:R-:W-:-:S06]  /*1a70*/  DSETP.GEU.AND P0, PT, R14, R8, PT ;  /* 0x000000080e00722a */ /* 0x008fcc0003f0e000 */
[----:B------:R-:W-:Y:S01]  /*1a80*/  FSEL R6, R8, R14, !P0 ;  /* 0x0000000e08067208 */ /* 0x000fe20004000000 */
[C---:B------:R-:W-:Y:S01]  /*1a90*/  VIADD R8, R4.reuse, 0x200 ;  /* 0x0000020004087836 */ /* 0x040fe20000000000 */
[----:B------:R-:W-:Y:S01]  /*1aa0*/  FSEL R7, R9, R15, !P0 ;  /* 0x0000000f09077208 */ /* 0x000fe20004000000 */
[----:B------:R-:W-:-:S05]  /*1ab0*/  VIADD R4, R4, 0x400 ;  /* 0x0000040004047836 */ /* 0x000fca0000000000 */
[----:B----4-:R-:W-:-:S06]  /*1ac0*/  DSETP.GEU.AND P0, PT, R6, R10, PT ;  /* 0x0000000a0600722a */ /* 0x010fcc0003f0e000 */
[----:B------:R-:W-:Y:S02]  /*1ad0*/  FSEL R6, R10, R6, !P0 ;  /* 0x000000060a067208 */ /* 0x000fe40004000000 */
[----:B------:R-:W-:-:S06]  /*1ae0*/  FSEL R7, R11, R7, !P0 ;  /* 0x000000070b077208 */ /* 0x000fcc0004000000 */
[----:B-----5:R-:W-:-:S06]  /*1af0*/  DSETP.GEU.AND P0, PT, R6, R12, PT ;  /* 0x0000000c0600722a */ /* 0x020fcc0003f0e000 */
[----:B------:R-:W-:Y:S02]  /*1b00*/  FSEL R20, R12, R6, !P0 ;  /* 0x000000060c147208 */ /* 0x000fe40004000000 */
[----:B------:R-:W-:Y:S02]  /*1b10*/  FSEL R21, R13, R7, !P0 ;  /* 0x000000070d157208 */ /* 0x000fe40004000000 */
[----:B------:R-:W-:-:S13]  /*1b20*/  ISETP.GE.AND P0, PT, R8, UR5, PT ;  /* 0x0000000508007c0c */ /* 0x000fda000bf06270 */
[----:B------:R-:W-:Y:S05]  /*1b30*/  @!P0 BRA `(.L_x_77) ;  /* 0xfffffffc00908947 */ /* 0x000fea000383ffff */
.L_x_73:
[----:B01----:R-:W-:Y:S05]  /*1b40*/  BSYNC.RECONVERGENT B1 ;  /* 0x0000000000017941 */ /* 0x003fea0003800200 */
.L_x_70:
[----:B------:R-:W2:Y:S01]  /*1b50*/  S2R R7, SR_LANEID ;  /* 0x0000000000077919 */ /* 0x000ea20000000000 */
[----:B------:R-:W-:Y:S04]  /*1b60*/  SHFL.DOWN PT, R2, R20, 0x1, 0x1f ;  /* 0x08201f0014027f89 */ /* 0x000fe800000e0000 */
[----:B------:R-:W3:Y:S02]  /*1b70*/  SHFL.DOWN PT, R3, R21, 0x1, 0x1f ;  /* 0x08201f0015037f89 */ /* 0x000ee400000e0000 */
[----:B---3--:R-:W-:Y:S01]  /*1b80*/  DSETP.GEU.AND P0, PT, R20, R2, PT ;  /* 0x000000021400722a */ /* 0x008fe20003f0e000 */
[C---:B--2---:R-:W-:Y:S02]  /*1b90*/  ISETP.GT.AND P1, PT, R7.reuse, 0x1e, PT ;  /* 0x0000001e0700780c */ /* 0x044fe40003f24270 */
        /* <DEDUP_REMOVED lines=9> */
[----:B------:R-:W2:Y:S03]  /*1c30*/  SHFL.DOWN PT, R5, R3, 0x2, 0x1f ;  /* 0x08401f0003057f89 */ /* 0x000ea600000e0000 */
[----:B------:R-:W-:Y:S01]  /*1c40*/  @!P2 LOP3.LUT R6, R6, 0xf8, RZ, 0xc0, !PT ;  /* 0x000000f80606a812 */ /* 0x000fe200078ec0ff */
[----:B------:R-:W3:Y:S01]  /*1c50*/  @!P2 S2R R9, SR_CgaCtaId ;  /* 0x000000000009a919 */ /* 0x000ee20000008800 */
[----:B--2---:R-:W-:-:S06]  /*1c60*/  DSETP.GEU.AND P0, PT, R2, R4, PT ;  /* 0x000000040200722a */ /* 0x004fcc0003f0e000 */
[----:B------:R-:W-:Y:S02]  /*1c70*/  @!P1 FSEL R2, R4, R2, !P0 ;  /* 0x0000000204029208 */ /* 0x000fe40004000000 */
[----:B------:R-:W-:Y:S02]  /*1c80*/  @!P1 FSEL R3, R5, R3, !P0 ;  /* 0x0000000305039208 */ /* 0x000fe40004000000 */
[----:B------:R-:W-:Y:S01]  /*1c90*/  ISETP.GT.AND P1, PT, R7, 0x1b, PT ;  /* 0x0000001b0700780c */ /* 0x000fe20003f24270 */
[----:B------:R-:W-:Y:S01]  /*1ca0*/  SHFL.DOWN PT, R4, R2, 0x4, 0x1f ;  /* 0x08801f0002047f89 */ /* 0x000fe200000e0000 */
[----:B---3--:R-:W-:-:S03]  /*1cb0*/  @!P2 LEA R9, R9, R8, 0x18 ;  /* 0x000000080909a211 */ /* 0x008fc600078ec0ff */
[----:B------:R-:W2:Y:S02]  /*1cc0*/  SHFL.DOWN PT, R5, R3, 0x4, 0x1f ;  /* 0x08801f0003057f89 */ /* 0x000ea400000e0000 */
[----:B------:R-:W-:Y:S01]  /*1cd0*/  @!P2 IMAD.IADD R9, R6, 0x1, R9 ;  /* 0x000000010609a824 */ /* 0x000fe200078e0209 */
[----:B--2---:R-:W-:-:S06]  /*1ce0*/  DSETP.GEU.AND P0, PT, R2, R4, PT ;  /* 0x000000040200722a */ /* 0x004fcc0003f0e000 */
[----:B------:R-:W-:Y:S02]  /*1cf0*/  @!P1 FSEL R2, R4, R2, !P0 ;  /* 0x0000000204029208 */ /* 0x000fe40004000000 */
[----:B------:R-:W-:Y:S02]  /*1d00*/  @!P1 FSEL R3, R5, R3, !P0 ;  /* 0x0000000305039208 */ /* 0x000fe40004000000 */
[----:B------:R-:W-:Y:S01]  /*1d10*/  ISETP.GT.AND P1, PT, R7, 0x17, PT ;  /* 0x000000170700780c */ /* 0x000fe20003f24270 */
[----:B------:R-:W-:Y:S04]  /*1d20*/  SHFL.DOWN PT, R4, R2, 0x8, 0x1f ;  /* 0x09001f0002047f89 */ /* 0x000fe800000e0000 */
[----:B------:R-:W2:Y:S02]  /*1d30*/  SHFL.DOWN PT, R5, R3, 0x8, 0x1f ;  /* 0x09001f0003057f89 */ /* 0x000ea400000e0000 */
[----:B--2---:R-:W-:-:S06]  /*1d40*/  DSETP.GEU.AND P0, PT, R2, R4, PT ;  /* 0x000000040200722a */ /* 0x004fcc0003f0e000 */
[----:B------:R-:W-:Y:S02]  /*1d50*/  @!P1 FSEL R2, R4, R2, !P0 ;  /* 0x0000000204029208 */ /* 0x000fe40004000000 */
[----:B------:R-:W-:Y:S02]  /*1d60*/  @!P1 FSEL R3, R5, R3, !P0 ;  /* 0x0000000305039208 */ /* 0x000fe40004000000 */
[----:B------:R-:W-:Y:S01]  /*1d70*/  ISETP.GT.AND P1, PT, R7, 0xf, PT ;  /* 0x0000000f0700780c */ /* 0x000fe20003f24270 */
[----:B------:R-:W-:Y:S04]  /*1d80*/  SHFL.DOWN PT, R4, R2, 0x10, 0x1f ;  /* 0x0a001f0002047f89 */ /* 0x000fe800000e0000 */
[----:B------:R-:W2:Y:S02]  /*1d90*/  SHFL.DOWN PT, R5, R3, 0x10, 0x1f ;  /* 0x0a001f0003057f89 */ /* 0x000ea400000e0000 */
[----:B--2---:R-:W-:-:S06]  /*1da0*/  DSETP.GEU.AND P0, PT, R2, R4, PT ;  /* 0x000000040200722a */ /* 0x004fcc0003f0e000 */
        /* <DEDUP_REMOVED lines=8> */
[----:B------:R-:W3:Y:S01]  /*1e30*/  S2UR UR5, SR_CgaCtaId ;  /* 0x00000000000579c3 */ /* 0x000ee20000008800 */
[----:B------:R-:W-:Y:S02]  /*1e40*/  UMOV UR4, 0x400 ;  /* 0x0000040000047882 */ /* 0x000fe40000000000 */
[----:B---3--:R-:W-:-:S09]  /*1e50*/  ULEA UR4, UR5, UR4, 0x18 ;  /* 0x0000000405047291 */ /* 0x008fd2000f8ec0ff */
[----:B------:R-:W3:Y:S04]  /*1e60*/  LDS.128 R12, [UR4+0x10] ;  /* 0x00001004ff0c7984 */ /* 0x000ee80008000c00 */
[----:B--2---:R-:W2:Y:S04]  /*1e70*/  LDS.128 R4, [UR4+0x20] ;  /* 0x00002004ff047984 */ /* 0x004ea80008000c00 */
[----:B------:R-:W4:Y:S01]  /*1e80*/  LDS.128 R8, [UR4+0x30] ;  /* 0x00003004ff087984 */ /* 0x000f220008000c00 */
[----:B---3--:R-:W-:-:S06]  /*1e90*/  DSETP.GEU.AND P1, PT, R2, R12, PT ;  /* 0x0000000c0200722a */ /* 0x008fcc0003f2e000 */
[----:B------:R-:W-:Y:S02]  /*1ea0*/  FSEL R2, R12, R2, !P1 ;  /* 0x000000020c027208 */ /* 0x000fe40004800000 */
[----:B------:R-:W-:-:S06]  /*1eb0*/  FSEL R3, R13, R3, !P1 ;  /* 0x000000030d037208 */ /* 0x000fcc0004800000 */
[----:B------:R-:W-:-:S06]  /*1ec0*/  DSETP.GEU.AND P1, PT, R2, R14, PT ;  /* 0x0000000e0200722a */ /* 0x000fcc0003f2e000 */
[----:B------:R-:W-:Y:S02]  /*1ed0*/  FSEL R2, R14, R2, !P1 ;  /* 0x000000020e027208 */ /* 0x000fe40004800000 */
[----:B------:R-:W-:-:S06]  /*1ee0*/  FSEL R3, R15, R3, !P1 ;  /* 0x000000030f037208 */ /* 0x000fcc0004800000 */
[----:B--2---:R-:W-:-:S06]  /*1ef0*/  DSETP.GEU.AND P1, PT, R2, R4, PT ;  /* 0x000000040200722a */ /* 0x004fcc0003f2e000 */
[----:B------:R-:W-:Y:S02]  /*1f00*/  FSEL R4, R4, R2, !P1 ;  /* 0x0000000204047208 */ /* 0x000fe40004800000 */
[----:B------:R-:W-:Y:S02]  /*1f10*/  FSEL R5, R5, R3, !P1 ;  /* 0x0000000305057208 */ /* 0x000fe40004800000 */
[----:B------:R-:W2:Y:S04]  /*1f20*/  LDS.64 R2, [UR4+0x40] ;  /* 0x00004004ff027984 */ /* 0x000ea80008000a00 */
        /* <DEDUP_REMOVED lines=9> */
[----:B--2---:R-:W-:-:S06]  /*1fc0*/  DSETP.GEU.AND P1, PT, R4, R2, PT ;  /* 0x000000020400722a */ /* 0x004fcc0003f2e000 */
[----:B------:R-:W-:Y:S02]  /*1fd0*/  FSEL R2, R2, R4, !P1 ;  /* 0x0000000402027208 */ /* 0x000fe40004800000 */
[----:B------:R-:W-:Y:S01]  /*1fe0*/  FSEL R3, R3, R5, !P1 ;  /* 0x0000000503037208 */ /* 0x000fe20004800000 */
[----:B------:R-:W-:Y:S06]  /*1ff0*/  BRA `(.L_x_69) ;  /* 0x0000001c00f47947 */ /* 0x000fec0003800000 */
.L_x_58:
        /* <DEDUP_REMOVED lines=16> */
.L_x_80:
[----:B------:R-:W-:Y:S05]  /*2100*/  BSYNC.RECONVERGENT B1 ;  /* 0x0000000000017941 */ /* 0x000fea0003800200 */
.L_x_79:
        /* <DEDUP_REMOVED lines=18> */
.L_x_85:
        /* <DEDUP_REMOVED lines=10> */
.L_x_84:
[----:B------:R-:W-:Y:S05]  /*22d0*/  BSYNC.RECONVERGENT B2 ;  /* 0x0000000000027941 */ /* 0x000fea0003800200 */
.L_x_83:
[----:B------:R-:W-:Y:S05]  /*22e0*/  @!P2 BRA `(.L_x_82) ;  /* 0x000000000080a947 */ /* 0x000fea0003800000 */
[----:B------:R-:W0:Y:S01]  /*22f0*/  LDC.64 R4, c[0x0][0x380] ;  /* 0x0000e000ff047b82 */ /* 0x000e220000000a00 */
[----:B------:R-:W-:Y:S02]  /*2300*/  IMAD.U32 R7, RZ, RZ, UR16 ;  /* 0x00000010ff077e24 */ /* 0x000fe4000f8e00ff */
[----:B------:R-:W-:Y:S02]  /*2310*/  VIADD R6, R8, 0x200 ;  /* 0x0000020008067836 */ /* 0x000fe40000000000 */
[----:B------:R-:W-:-:S07]  /*2320*/  IMAD R7, R7, 0x800, R8 ;  /* 0x0000080007077824 */ /* 0x000fce00078e0208 */
.L_x_86:
        /* <DEDUP_REMOVED lines=28> */
.L_x_82:
[----:B------:R-:W-:Y:S05]  /*24f0*/  BSYNC.RECONVERGENT B1 ;  /* 0x0000000000017941 */ /* 0x000fea0003800200 */
.L_x_81:
        /* <DEDUP_REMOVED lines=45> */
[----:B------:R-:W-:-:S03]  /*27d0*/  FSEL R5, R5, R3, P1 ;  /* 0x0000000305057208 */ /* 0x000fc60000800000 */
[----:B0-----:R-:W-:Y:S02]  /*27e0*/  IMAD.MOV.U32 R2, RZ, RZ, R4 ;  /* 0x000000ffff027224 */ /* 0x001fe400078e0004 */
[----:B------:R-:W-:Y:S01]  /*27f0*/  IMAD.MOV.U32 R3, RZ, RZ, R5 ;  /* 0x000000ffff037224 */ /* 0x000fe200078e0005 */
[----:B------:R-:W-:Y:S06]  /*2800*/  BAR.SYNC.DEFER_BLOCKING 0x0 ;  /* 0x0000000000007b1d */ /* 0x000fec0000010000 */
[----:B------:R-:W-:Y:S05]  /*2810*/  @P0 BRA `(.L_x_69) ;  /* 0x0000001400ec0947 */ /* 0x000fea0003800000 */
[----:B------:R-:W0:Y:S01]  /*2820*/  S2UR UR5, SR_CgaCtaId ;  /* 0x00000000000579c3 */ /* 0x000e220000008800 */
[----:B------:R-:W-:Y:S02]  /*2830*/  UMOV UR4, 0x400 ;  /* 0x0000040000047882 */ /* 0x000fe40000000000 */
[----:B0-----:R-:W-:-:S09]  /*2840*/  ULEA UR4, UR5, UR4, 0x18 ;  /* 0x0000000405047291 */ /* 0x001fd2000f8ec0ff */
[----:B------:R-:W0:Y:S04]  /*2850*/  LDS.128 R12, [UR4+0x10] ;  /* 0x00001004ff0c7984 */ /* 0x000e280008000c00 */
[----:B------:R-:W1:Y:S04]  /*2860*/  LDS.128 R4, [UR4+0x20] ;  /* 0x00002004ff047984 */ /* 0x000e680008000c00 */
        /* <DEDUP_REMOVED lines=24> */
.L_x_87:
        /* <DEDUP_REMOVED lines=36> */
[----:B------:R-:W-:Y:S01]  /*2c30*/  VIADD R10, R10, 0x10 ;  /* 0x000000100a0a7836 */ /* 0x000fe20000000000 */
[----:B------:R-:W0:Y:S11]  /*2c40*/  SHFL.DOWN PT, R3, R7, 0x8, R5 ;  /* 0x0900000007037989 */ /* 0x000e3600000e0005 */
[----:B------:R-:W1:Y:S01]  /*2c50*/  @!P0 S2R R9, SR_CgaCtaId ;  /* 0x0000000000098919 */ /* 0x000e620000008800 */
[----:B------:R-:W-:Y:S01]  /*2c60*/  @!P0 MOV R8, 0x400 ;  /* 0x0000040000088802 */ /* 0x000fe20000000f00 */
[----:B0-----:R-:W-:Y:S01]  /*2c70*/  DSETP.GEU.AND P1, PT, R6, R2, PT ;  /* 0x000000020600722a */ /* 0x001fe20003f2e000 */
[----:B------:R-:W-:-:S05]  /*2c80*/  @!P0 SHF.R.U32.HI R6, RZ, 0x2, R0 ;  /* 0x00000002ff068819 */ /* 0x000fca0000011600 */
[----:B------:R-:W-:Y:S02]  /*2c90*/  @!P2 FSEL R4, R2, R4, !P1 ;  /* 0x000000040204a208 */ /* 0x000fe40004800000 */
[----:B------:R-:W-:Y:S02]  /*2ca0*/  @!P2 FSEL R7, R3, R7, !P1 ;  /* 0x000000070307a208 */ /* 0x000fe40004800000 */
[----:B------:R-:W-:Y:S01]  /*2cb0*/  ISETP.GT.AND P2, PT, R10, R5, PT ;  /* 0x000000050a00720c */ /* 0x000fe20003f44270 */
[----:B------:R-:W-:Y:S01]  /*2cc0*/  SHFL.DOWN PT, R2, R4, 0x10, R5 ;  /* 0x0a00000004027989 */ /* 0x000fe200000e0005 */
[----:B------:R-:W-:-:S03]  /*2cd0*/  @!P0 LOP3.LUT R6, R6, 0xf8, RZ, 0xc0, !PT ;  /* 0x000000f806068812 */ /* 0x000fc600078ec0ff */
[----:B------:R0:W2:Y:S01]  /*2ce0*/  SHFL.DOWN PT, R3, R7, 0x10, R5 ;  /* 0x0a00000007037989 */ /* 0x0000a200000e0005 */
        /* <DEDUP_REMOVED lines=11> */
[----:B0-----:R-:W-:Y:S05]  /*2da0*/  @P0 BRA `(.L_x_69) ;  /* 0x0000001000880947 */ /* 0x001fea0003800000 */
        /* <DEDUP_REMOVED lines=59> */
.L_x_78:
[----:B------:R-:W0:Y:S01]  /*3160*/  S2R R0, SR_TID.X ;  /* 0x0000000000007919 */ /* 0x000e220000002100 */
[----:B------:R-:W1:Y:S01]  /*3170*/  LDCU.64 UR8, c[0x0][0x380] ;  /* 0x00007000ff0877ac */ /* 0x000e620008000a00 */
[----:B------:R-:W-:Y:S02]  /*3180*/  IMAD.U32 R19, RZ, RZ, UR16 ;  /* 0x00000010ff137e24 */ /* 0x000fe4000f8e00ff */
[----:B-1----:R-:W-:Y:S02]  /*3190*/  IMAD.U32 R2, RZ, RZ, UR8 ;  /* 0x00000008ff027e24 */ /* 0x002fe4000f8e00ff */
[----:B------:R-:W-:Y:S02]  /*31a0*/  IMAD.U32 R3, RZ, RZ, UR9 ;  /* 0x00000009ff037e24 */ /* 0x000fe4000f8e00ff */
[----:B0-----:R-:W-:-:S04]  /*31b0*/  IMAD R19, R19, 0x800, R0 ;  /* 0x0000080013137824 */ /* 0x001fc800078e0200 */
[----:B------:R-:W-:-:S05]  /*31c0*/  IMAD.WIDE.U32 R18, R19, 0x8, R2 ;  /* 0x0000000813127825 */ /* 0x000fca00078e0002 */
        /* <DEDUP_REMOVED lines=8> */
[----:B------:R-:W-:Y:S01]  /*3250*/  UISETP.GE.U32.AND UP0, UPT, UR13, UR5, UPT ;  /* 0x000000050d00728c */ /* 0x000fe2000bf06070 */
        /* <DEDUP_REMOVED lines=21> */
[----:B------:R-:W-:Y:S06]  /*33b0*/  BRA.U !UP0, `(.L_x_88) ;  /* 0x0000000508dc7547 */ /* 0x000fec000b800000 */
[----:B------:R-:W-:Y:S02]  /*33c0*/  ULEA UR8, UR16, UR5, 0xb ;  /* 0x0000000510087291 */ /* 0x000fe4000f8e58ff */
[----:B------:R-:W-:Y:S02]  /*33d0*/  UIADD3 UR14, UPT, UPT, UR7, -0x800, URZ ;  /* 0xfffff800070e7890 */ /* 0x000fe4000fffe0ff */
[----:B------:R-:W-:Y:S02]  /*33e0*/  UIADD3 UR9, UPT, UPT, UR8, 0x100, URZ ;  /* 0x0000010008097890 */ /* 0x000fe4000fffe0ff */
[----:B------:R-:W-:Y:S02]  /*33f0*/  UISETP.GT.U32.AND UP0, UPT, UR8, UR14, UPT ;  /* 0x0000000e0800728c */ /* 0x000fe4000bf04070 */
[----:B------:R-:W-:Y:S01]  /*3400*/  VIADD R7, R0, UR8 ;  /* 0x0000000800077c36 */ /* 0x000fe20008000000 */
[----:B------:R-:W-:Y:S01]  /*3410*/  UMOV UR4, URZ ;  /* 0x000000ff00047c82 */ /* 0x000fe20008000000 */
[----:B------:R-:W-:-:S05]  /*3420*/  UMOV UR6, UR8 ;  /* 0x0000000800067c82 */ /* 0x000fca0008000000 */
[----:B------:R-:W-:Y:S05]  /*3430*/  BRA.U UP0, `(.L_x_89) ;  /* 0x0000000100b87547 */ /* 0x000fea000b800000 */
[----:B------:R-:W0:Y:S01]  /*3440*/  LDC.64 R2, c[0x0][0x380] ;  /* 0x0000e000ff027b82 */ /* 0x000e220000000a00 */
[----:B------:R-:W1:Y:S01]  /*3450*/  LDCU UR7, c[0x0][0x3a8] ;  /* 0x00007500ff0777ac */ /* 0x000e620008000800 */
[----:B------:R-:W-:Y:S01]  /*3460*/  NOP ;  /* 0x0000000000007918 */ /* 0x000fe20000000000 */
.L_x_90:
[----:B------:R-:W-:-:S04]  /*3470*/  VIADD R23, R0, UR6 ;  /* 0x0000000600177c36 */ /* 0x000fc80008000000 */
[----:B0-----:R-:W-:-:S05]  /*3480*/  IMAD.WIDE.U32 R22, R23, 0x8, R2 ;  /* 0x0000000817167825 */ /* 0x001fca00078e0002 */
[----:B------:R-:W2:Y:S04]  /*3490*/  LDG.E.64.CONSTANT R24, desc[UR10][R22.64] ;  /* 0x0000000a16187981 */ /* 0x000ea8000c1e9b00 */
[----:B------:R-:W3:Y:S04]  /*34a0*/  LDG.E.64.CONSTANT R18, desc[UR10][R22.64+0x800] ;  /* 0x0008000a16127981 */ /* 0x000ee8000c1e9b00 */
[----:B------:R-:W4:Y:S04]  /*34b0*/  LDG.E.64.CONSTANT R16, desc[UR10][R22.64+0x1000] ;  /* 0x0010000a16107981 */ /* 0x000f28000c1e9b00 */
[----:B------:R-:W5:Y:S04]  /*34c0*/  LDG.E.64.CONSTANT R14, desc[UR10][R22.64+0x1800] ;  /* 0x0018000a160e7981 */ /* 0x000f68000c1e9b00 */
[----:B------:R-:W5:Y:S04]  /*34d0*/  LDG.E.64.CONSTANT R12, desc[UR10][R22.64+0x2000] ;  /* 0x0020000a160c7981 */ /* 0x000f68000c1e9b00 */
[----:B------:R-:W5:Y:S04]  /*34e0*/  LDG.E.64.CONSTANT R10, desc[UR10][R22.64+0x2800] ;  /* 0x0028000a160a7981 */ /* 0x000f68000c1e9b00 */
[----:B------:R-:W5:Y:S04]  /*34f0*/  LDG.E.64.CONSTANT R8, desc[UR10][R22.64+0x3000] ;  /* 0x0030000a16087981 */ /* 0x000f68000c1e9b00 */
[----:B------:R-:W5:Y:S01]  /*3500*/  LDG.E.64.CONSTANT R20, desc[UR10][R22.64+0x3800] ;  /* 0x0038000a16147981 */ /* 0x000f62000c1e9b00 */
[----:B-1----:R-:W-:-:S04]  /*3510*/  UIADD3 UR12, UPT, UPT, -UR6, UR7, URZ ;  /* 0x00000007060c7290 */ /* 0x002fc8000fffe1ff */
        /* <DEDUP_REMOVED lines=32> */
.L_x_89:
[----:B------:R-:W-:-:S09]  /*3720*/  UISETP.GE.U32.AND UP0, UPT, UR6, UR7, UPT ;  /* 0x000000070600728c */ /* 0x000fd2000bf06070 */
[----:B------:R-:W-:Y:S05]  /*3730*/  BRA.U UP0, `(.L_x_88) ;  /* 0x0000000100fc7547 */ /* 0x000fea000b800000 */
[----:B------:R-:W-:Y:S01]  /*3740*/  UIADD3 UR5, UPT, UPT, -UR6, UR7, URZ ;  /* 0x0000000706057290 */ /* 0x000fe2000fffe1ff */
[----:B------:R-:W-:Y:S05]  /*3750*/  BSSY.RECONVERGENT B1, `(.L_x_88) ;  /* 0x000003d000017945 */ /* 0x000fea0003800200 */
[----:B------:R-:W-:-:S13]  /*3760*/  ISETP.GE.AND P0, PT, R0, UR5, PT ;  /* 0x0000000500007c0c */ /* 0x000fda000bf06270 */
[----:B------:R-:W-:Y:S05]  /*3770*/  @P0 BRA `(.L_x_91) ;  /* 0x0000000000e80947 */ /* 0x000fea0003800000 */
[----:B------:R-:W0:Y:S01]  /*3780*/  LDC R10, c[0x0][0x3ac] ;  /* 0x0000eb00ff0a7b82 */ /* 0x000e220000000800 */
[----:B------:R-:W-:Y:S01]  /*3790*/  LOP3.LUT R6, RZ, R0, RZ, 0x33, !PT ;  /* 0x00000000ff067212 */ /* 0x000fe200078e33ff */
[----:B------:R-:W-:Y:S04]  /*37a0*/  BSSY.RECONVERGENT B2, `(.L_x_92) ;  /* 0x0000018000027945 */ /* 0x000fe80003800200 */
[----:B------:R-:W-:-:S04]  /*37b0*/  VIADD R8, R6, UR7 ;  /* 0x0000000706087c36 */ /* 0x000fc80008000000 */
[----:B------:R-:W-:Y:S02]  /*37c0*/  VIADD R9, R8, -UR8 ;  /* 0x8000000808097c36 */ /* 0x000fe40008000000 */
[----:B0-----:R-:W-:Y:S01]  /*37d0*/  IMAD R6, R10, UR4, RZ ;  /* 0x000000040a067c24 */ /* 0x001fe2000f8e02ff */
[C---:B------:R-:W-:Y:S02]  /*37e0*/  LOP3.LUT R10, R8.reuse, 0x300, RZ, 0xc0, !PT ;  /* 0x00000300080a7812 */ /* 0x040fe400078ec0ff */
[----:B------:R-:W-:Y:S01]  /*37f0*/  LEA.HI R8, R8, 0x1, RZ, 0x18 ;  /* 0x0000000108087811 */ /* 0x000fe200078fc0ff */
[----:B------:R-:W-:Y:S01]  /*3800*/  IMAD R6, R6, -0x800, R9 ;  /* 0xfffff80006067824 */ /* 0x000fe200078e0209 */
[----:B------:R-:W-:Y:S01]  /*3810*/  ISETP.NE.AND P0, PT, R10, 0x300, PT ;  /* 0x000003000a00780c */ /* 0x000fe20003f05270 */
[----:B------:R-:W-:-:S03]  /*3820*/  IMAD.MOV.U32 R10, RZ, RZ, R0 ;  /* 0x000000ffff0a7224 */ /* 0x000fc600078e0000 */
[----:B------:R-:W-:-:S09]  /*3830*/  ISETP.GE.U32.AND P2, PT, R6, 0x300, PT ;  /* 0x000003000600780c */ /* 0x000fd20003f46070 */
[----:B------:R-:W-:Y:S05]  /*3840*/  @!P0 BRA `(.L_x_93) ;  /* 0x0000000000348947 */ /* 0x000fea0003800000 */
[----:B------:R-:W-:Y:S01]  /*3850*/  LOP3.LUT R8, R8, 0x3, RZ, 0xc0, !PT ;  /* 0x0000000308087812 */ /* 0x000fe200078ec0ff */
[----:B------:R-:W-:-:S04]  /*3860*/  IMAD.MOV.U32 R10, RZ, RZ, R0 ;  /* 0x000000ffff0a7224 */ /* 0x000fc800078e0000 */
[----:B------:R-:W-:-:S07]  /*3870*/  IMAD.MOV R6, RZ, RZ, -R8 ;  /* 0x000000ffff067224 */ /* 0x000fce00078e0a08 */
.L_x_94:
        /* <DEDUP_REMOVED lines=10> */
.L_x_93:
[----:B------:R-:W-:Y:S05]  /*3920*/  BSYNC.RECONVERGENT B2 ;  /* 0x0000000000027941 */ /* 0x000fea0003800200 */
.L_x_92:
[----:B------:R-:W-:Y:S05]  /*3930*/  @!P2 BRA `(.L_x_91) ;  /* 0x000000000078a947 */ /* 0x000fea0003800000 */
[C---:B------:R-:W-:Y:S02]  /*3940*/  VIADD R6, R10.reuse, 0x200 ;  /* 0x000002000a067836 */ /* 0x040fe40000000000 */
[----:B------:R-:W-:-:S07]  /*3950*/  VIADD R7, R10, UR9 ;  /* 0x000000090a077c36 */ /* 0x000fce0008000000 */
.L_x_95:
[----:B------:R-:W-:-:S04]  /*3960*/  VIADD R9, R7, 0xffffff00 ;  /* 0xffffff0007097836 */ /* 0x000fc80000000000 */
[----:B------:R-:W-:-:S06]  /*3970*/  IMAD.WIDE.U32 R8, R9, 0x8, R2 ;  /* 0x0000000809087825 */ /* 0x000fcc00078e0002 */
        /* <DEDUP_REMOVED lines=11> */
[----:B------:R-:W-:Y:S01]  /*3a30*/  FSEL R4, R8, R4, !P0 ;  /* 0x0000000408047208 */ /* 0x000fe20004000000 */
[C---:B------:R-:W-:Y:S01]  /*3a40*/  VIADD R8, R6.reuse, 0x200 ;  /* 0x0000020006087836 */ /* 0x040fe20000000000 */
[----:B------:R-:W-:Y:S01]  /*3a50*/  FSEL R5, R9, R5, !P0 ;  /* 0x0000000509057208 */ /* 0x000fe20004000000 */
[----:B------:R-:W-:-:S05]  /*3a60*/  VIADD R6, R6, 0x400 ;  /* 0x0000040006067836 */ /* 0x000fca0000000000 */
        /* <DEDUP_REMOVED lines=11> */
.L_x_91:
[----:B------:R-:W-:Y:S05]  /*3b20*/  BSYNC.RECONVERGENT B1 ;  /* 0x0000000000017941 */ /* 0x000fea0003800200 */
.L_x_88:
        /* <DEDUP_REMOVED lines=49> */
[----:B------:R-:W1:Y:S04]  /*3e40*/  LDS.128 R12, [UR4+0x10] ;  /* 0x00001004ff0c7984 */ /* 0x000e680008000c00 */
[----:B0-----:R-:W0:Y:S04]  /*3e50*/  LDS.128 R4, [UR4+0x20] ;  /* 0x00002004ff047984 */ /* 0x001e280008000c00 */
[----:B------:R-:W2:Y:S01]  /*3e60*/  LDS.128 R8, [UR4+0x30] ;  /* 0x00003004ff087984 */ /* 0x000ea20008000c00 */
[----:B-1----:R-:W-:-:S06]  /*3e70*/  DSETP.GEU.AND P1, PT, R2, R12, PT ;  /* 0x0000000c0200722a */ /* 0x002fcc0003f2e000 */
[----:B------:R-:W-:Y:S02]  /*3e80*/  FSEL R2, R12, R2, !P1 ;  /* 0x000000020c027208 */ /* 0x000fe40004800000 */
[----:B------:R-:W-:-:S06]  /*3e90*/  FSEL R3, R13, R3, !P1 ;  /* 0x000000030d037208 */ /* 0x000fcc0004800000 */
[----:B------:R-:W-:-:S06]  /*3ea0*/  DSETP.GEU.AND P1, PT, R2, R14, PT ;  /* 0x0000000e0200722a */ /* 0x000fcc0003f2e000 */
[----:B------:R-:W-:Y:S02]  /*3eb0*/  FSEL R2, R14, R2, !P1 ;  /* 0x000000020e027208 */ /* 0x000fe40004800000 */
[----:B------:R-:W-:-:S06]  /*3ec0*/  FSEL R3, R15, R3, !P1 ;  /* 0x000000030f037208 */ /* 0x000fcc0004800000 */
[----:B0-----:R-:W-:-:S06]  /*3ed0*/  DSETP.GEU.AND P1, PT, R2, R4, PT ;  /* 0x000000040200722a */ /* 0x001fcc0003f2e000 */
        /* <DEDUP_REMOVED lines=14> */
[----:B------:R-:W-:-:S07]  /*3fc0*/  FSEL R3, R3, R5, !P1 ;  /* 0x0000000503037208 */ /* 0x000fce0004800000 */
.L_x_69:
[----:B01----:R-:W-:Y:S05]  /*3fd0*/  BSYNC.RECONVERGENT B0 ;  /* 0x0000000000007941 */ /* 0x003fea0003800200 */
.L_x_57:
[----:B------:R-:W-:Y:S05]  /*3fe0*/  @P0 EXIT ;  /* 0x000000000000094d */ /* 0x000fea0003800000 */
[----:B------:R-:W0:Y:S02]  /*3ff0*/  LDCU.64 UR4, c[0x0][0x388] ;  /* 0x00007100ff0477ac */ /* 0x000e240008000a00 */
[----:B0-----:R-:W-:-:S06]  /*4000*/  UIMAD.WIDE.U32 UR4, UR16, 0x8, UR4 ;  /* 0x00000008100478a5 */ /* 0x001fcc000f8e0004 */
[----:B--2---:R-:W-:Y:S02]  /*4010*/  IMAD.U32 R4, RZ, RZ, UR4 ;  /* 0x00000004ff047e24 */ /* 0x004fe4000f8e00ff */
[----:B------:R-:W-:-:S05]  /*4020*/  IMAD.U32 R5, RZ, RZ, UR5 ;  /* 0x00000005ff057e24 */ /* 0x000fca000f8e00ff */
[----:B------:R-:W-:Y:S01]  /*4030*/  STG.E.64 desc[UR10][R4.64], R2 ;  /* 0x0000000204007986 */ /* 0x000fe2000c101b0a */
[----:B------:R-:W-:Y:S05]  /*4040*/  EXIT ;  /* 0x000000000000794d */ /* 0x000fea0003800000 */
.L_x_96:
        /* <DEDUP_REMOVED lines=11> */
.L_x_150:


//--------------------- .text._ZN3cub18CUB_300001_SM_10006detail6reduce28DeviceReduceSingleTileKernelINS2_10policy_hubIdjN4cuda3__47maximumIvEEE10Policy1000EPdSB_jS8_ddNS5_3std3__410__identityEEEvT0_T1_T2_T3_T4_T6_ --------------------------
	.section	.text._ZN3cub18CUB_300001_SM_10006detail6reduce28DeviceReduceSingleTileKernelINS2_10policy_hubIdjN4cuda3__47maximumIvEEE10Policy1000EPdSB_jS8_ddNS5_3std3__410__identityEEEvT0_T1_T2_T3_T4_T6_,"ax",@progbits
	.align	128
        .global         _ZN3cub18CUB_300001_SM_10006detail6reduce28DeviceReduceSingleTileKernelINS2_10policy_hubIdjN4cuda3__47maximumIvEEE10Policy1000EPdSB_jS8_ddNS5_3std3__410__identityEEEvT0_T1_T2_T3_T4_T6_
        .type           _ZN3cub18CUB_300001_SM_10006detail6reduce28DeviceReduceSingleTileKernelINS2_10policy_hubIdjN4cuda3__47maximumIvEEE10Policy1000EPdSB_jS8_ddNS5_3std3__410__identityEEEvT0_T1_T2_T3_T4_T6_,@function
        .size           _ZN3cub18CUB_300001_SM_10006detail6reduce28DeviceReduceSingleTileKernelINS2_10policy_hubIdjN4cuda3__47maximumIvEEE10Policy1000EPdSB_jS8_ddNS5_3std3__410__identityEEEvT0_T1_T2_T3_T4_T6_,(.L_x_151 - _ZN3cub18CUB_300001_SM_10006detail6reduce28DeviceReduceSingleTileKernelINS2_10policy_hubIdjN4cuda3__47maximumIvEEE10Policy1000EPdSB_jS8_ddNS5_3std3__410__identityEEEvT0_T1_T2_T3_T4_T6_)
        .other          _ZN3cub18CUB_300001_SM_10006detail6reduce28DeviceReduceSingleTileKernelINS2_10policy_hubIdjN4cuda3__47maximumIvEEE10Policy1000EPdSB_jS8_ddNS5_3std3__410__identityEEEvT0_T1_T2_T3_T4_T6_,@"STO_CUDA_ENTRY STV_DEFAULT"
_ZN3cub18CUB_300001_SM_10006detail6reduce28DeviceReduceSingleTileKernelINS2_10policy_hubIdjN4cuda3__47maximumIvEEE10Policy1000EPdSB_jS8_ddNS5_3std3__410__identityEEEvT0_T1_T2_T3_T4_T6_:
.text._ZN3cub18CUB_300001_SM_10006detail6reduce28DeviceReduceSingleTileKernelINS2_10policy_hubIdjN4cuda3__47maximumIvEEE10Policy1000EPdSB_jS8_ddNS5_3std3__410__identityEEEvT0_T1_T2_T3_T4_T6_:
        /* <DEDUP_REMOVED lines=13> */
.L_x_97:
[----:B------:R-:W0:Y:S01]  /*00d0*/  LDCU UR4, c[0x0][0x380] ;  /* 0x00007000ff0477ac */ /* 0x000e220008000800 */
[----:B------:R-:W-:Y:S01]  /*00e0*/  BSSY.RECONVERGENT B0, `(.L_x_98) ;  /* 0x00004ae000007945 */ /* 0x000fe20003800200 */
[----:B0-----:R-:W-:-:S09]  /*00f0*/  ULOP3.LUT UP0, URZ, UR4, 0x1f, URZ, 0xc0, !UPT ;  /* 0x0000001f04ff7892 */ /* 0x001fd2000f80c0ff */
[----:B------:R-:W-:Y:S05]  /*0100*/  BRA.U UP0, `(.L_x_99) ;  /* 0x0000002500447547 */ /* 0x000fea000b800000 */
[----:B------:R-:W-:-:S13]  /*0110*/  ISETP.GT.U32.AND P0, PT, R0, 0x7ff, PT ;  /* 0x000007ff0000780c */ /* 0x000fda0003f04070 */
[----:B------:R-:W-:Y:S05]  /*0120*/  @P0 BRA `(.L_x_100) ;  /* 0x0000001400f80947 */ /* 0x000fea0003800000 */
[----:B------:R-:W0:Y:S01]  /*0130*/  S2R R3, SR_TID.X ;  /* 0x0000000000037919 */ /* 0x000e220000002100 */
[----:B------:R-:W-:Y:S01]  /*0140*/  BSSY.RECONVERGENT B1, `(.L_x_101) ;  /* 0x0000009000017945 */ /* 0x000fe20003800200 */
[----:B------:R-:W-:Y:S02]  /*0150*/  CS2R R4, SRZ ;  /* 0x0000000000047805 */ /* 0x000fe4000001ff00 */
[----:B0-----:R-:W-:Y:S01]  /*0160*/  ISETP.GE.U32.AND P0, PT, R3, R0, PT ;  /* 0x000000000300720c */ /* 0x001fe20003f06070 */
[----:B------:R-:W-:-:S12]  /*0170*/  IMAD.MOV.U32 R9, RZ, RZ, R3 ;  /* 0x000000ffff097224 */ /* 0x000fd800078e0003 */
[----:B------:R-:W-:Y:S05]  /*0180*/  @P0 BRA `(.L_x_102) ;  /* 0x0000000000100947 */ /* 0x000fea0003800000 */
[----:B------:R-:W0:Y:S02]  /*0190*/  LDC.64 R4, c[0x0][0x380] ;  /* 0x0000e000ff047b82 */ /* 0x000e240000000a00 */
[----:B0-----:R-:W-:-:S06]  /*01a0*/  IMAD.WIDE.U32 R4, R3, 0x8, R4 ;  /* 0x0000000803047825 */ /* 0x001fcc00078e0004 */
[----:B------:R-:W5:Y:S01]  /*01b0*/  LDG.E.64.CONSTANT R4, desc[UR6][R4.64] ;  /* 0x0000000604047981 */ /* 0x000f62000c1e9b00 */
[----:B------:R-:W-:-:S07]  /*01c0*/  VIADD R9, R3, 0x100 ;  /* 0x0000010003097836 */ /* 0x000fce0000000000 */
.L_x_102:
[----:B------:R-:W-:Y:S05]  /*01d0*/  BSYNC.RECONVERGENT B1 ;  /* 0x0000000000017941 */ /* 0x000fea0003800200 */
.L_x_101:
[----:B------:R-:W-:Y:S01]  /*01e0*/  ISETP.GE.U32.AND P0, PT, R9, R0, PT ;  /* 0x000000000900720c */ /* 0x000fe20003f06070 */
        /* <DEDUP_REMOVED lines=16> */
.L_x_107:
        /* <DEDUP_REMOVED lines=12> */
.L_x_106:
[----:B------:R-:W-:Y:S05]  /*03b0*/  BSYNC.RECONVERGENT B2 ;  /* 0x0000000000027941 */ /* 0x000fea0003800200 */
.L_x_105:
[----:B------:R-:W-:Y:S05]  /*03c0*/  @!P0 BRA `(.L_x_104) ;  /* 0x0000000800288947 */ /* 0x000fea0003800000 */
[----:B------:R-:W0:Y:S01]  /*03d0*/  LDC.64 R6, c[0x0][0x380] ;  /* 0x0000e000ff067b82 */ /* 0x000e220000000a00 */
[----:B------:R-:W-:Y:S01]  /*03e0*/  IMAD.IADD R2, R0, 0x1, -R9 ;  /* 0x0000000100027824 */ /* 0x000fe200078e0a09 */
[----:B------:R-:W-:Y:S01]  /*03f0*/  BSSY.RECONVERGENT B2, `(.L_x_108) ;  /* 0x000004c000027945 */ /* 0x000fe20003800200 */
[----:B------:R-:W-:-:S03]  /*0400*/  PLOP3.LUT P0, PT, PT, PT, PT, 0x80, 0x8 ;  /* 0x000000000008781c */ /* 0x000fc60003f0f070 */
[----:B------:R-:W-:Y:S01]  /*0410*/  ISETP.GT.AND P1, PT, R2, 0xc00, PT ;  /* 0x00000c000200780c */ /* 0x000fe20003f24270 */
[----:B0-----:R-:W-:-:S12]  /*0420*/  IMAD.WIDE.U32 R6, R9, 0x8, R6 ;  /* 0x0000000809067825 */ /* 0x001fd800078e0006 */
[----:B------:R-:W-:Y:S05]  /*0430*/  @!P1 BRA `(.L_x_109) ;  /* 0x00000004001c9947 */ /* 0x000fea0003800000 */
[----:B------:R-:W-:Y:S01]  /*0440*/  PLOP3.LUT P0, PT, PT, PT, PT, 0x8, 0x80 ;  /* 0x000000000080781c */ /* 0x000fe20003f0e170 */
[----:B------:R-:W-:-:S12]  /*0450*/  VIADD R2, R0, 0xfffff400 ;  /* 0xfffff40000027836 */ /* 0x000fd80000000000 */
.L_x_110:
[----:B------:R-:W2:Y:S04]  /*0460*/  LDG.E.64.CONSTANT R40, desc[UR6][R6.64] ;  /* 0x0000000606287981 */ /* 0x000ea8000c1e9b00 */
[----:B------:R-:W3:Y:S04]  /*0470*/  LDG.E.64.CONSTANT R38, desc[UR6][R6.64+0x800] ;  /* 0x0008000606267981 */ /* 0x000ee8000c1e9b00 */
[----:B------:R-:W4:Y:S04]  /*0480*/  LDG.E.64.CONSTANT R36, desc[UR6][R6.64+0x1000] ;  /* 0x0010000606247981 */ /* 0x000f28000c1e9b00 */
        /* <DEDUP_REMOVED lines=12> */
[----:B------:R0:W4:Y:S01]  /*0550*/  LDG.E.64.CONSTANT R10, desc[UR6][R6.64+0x7800] ;  /* 0x00780006060a7981 */ /* 0x000122000c1e9b00 */
[----:B------:R-:W-:-:S05]  /*0560*/  VIADD R9, R9, 0x1000 ;  /* 0x0000100009097836 */ /* 0x000fca0000000000 */
[----:B------:R-:W-:Y:S02]  /*0570*/  ISETP.GE.AND P2, PT, R9, R2, PT ;  /* 0x000000020900720c */ /* 0x000fe40003f46270 */
[----:B0-----:R-:W-:-:S05]  /*0580*/  IADD3 R6, P3, PT, R6, 0x8000, RZ ;  /* 0x0000800006067810 */ /* 0x001fca0007f7e0ff */
[----:B------:R-:W-:Y:S01]  /*0590*/  IMAD.X R7, RZ, RZ, R7, P3 ;  /* 0x000000ffff077224 */ /* 0x000fe200018e0607 */
        /* <DEDUP_REMOVED lines=49> */
.L_x_109:
[----:B------:R-:W-:Y:S05]  /*08b0*/  BSYNC.RECONVERGENT B2 ;  /* 0x0000000000027941 */ /* 0x000fea0003800200 */
.L_x_108:
[----:B------:R-:W-:Y:S01]  /*08c0*/  IMAD.IADD R2, R0, 0x1, -R9 ;  /* 0x0000000100027824 */ /* 0x000fe200078e0a09 */
[----:B------:R-:W-:Y:S04]  /*08d0*/  BSSY.RECONVERGENT B2, `(.L_x_111) ;  /* 0x0000027000027945 */ /* 0x000fe80003800200 */
[----:B------:R-:W-:-:S13]  /*08e0*/  ISETP.GT.AND P1, PT, R2, 0x400, PT ;  /* 0x000004000200780c */ /* 0x000fda0003f24270 */
[----:B------:R-:W-:Y:S05]  /*08f0*/  @!P1 BRA `(.L_x_112) ;  /* 0x0000000000909947 */ /* 0x000fea0003800000 */
[----:B------:R-:W2:Y:S04]  /*0900*/  LDG.E.64.CONSTANT R12, desc[UR6][R6.64] ;  /* 0x00000006060c7981 */ /* 0x000ea8000c1e9b00 */
[----:B------:R-:W3:Y:S04]  /*0910*/  LDG.E.64.CONSTANT R14, desc[UR6][R6.64+0x800] ;  /* 0x00080006060e7981 */ /* 0x000ee8000c1e9b00 */
[----:B------:R-:W4:Y:S04]  /*0920*/  LDG.E.64.CONSTANT R16, desc[UR6][R6.64+0x1000] ;  /* 0x0010000606107981 */ /* 0x000f28000c1e9b00 */
[----:B------:R-:W4:Y:S04]  /*0930*/  LDG.E.64.CONSTANT R18, desc[UR6][R6.64+0x1800] ;  /* 0x0018000606127981 */ /* 0x000f28000c1e9b00 */
[----:B------:R-:W4:Y:S04]  /*0940*/  LDG.E.64.CONSTANT R20, desc[UR6][R6.64+0x2000] ;  /* 0x0020000606147981 */ /* 0x000f28000c1e9b00 */
[----:B------:R-:W4:Y:S04]  /*0950*/  LDG.E.64.CONSTANT R22, desc[UR6][R6.64+0x2800] ;  /* 0x0028000606167981 */ /* 0x000f28000c1e9b00 */
[----:B------:R-:W4:Y:S04]  /*0960*/  LDG.E.64.CONSTANT R24, desc[UR6][R6.64+0x3000] ;  /* 0x0030000606187981 */ /* 0x000f28000c1e9b00 */
[----:B------:R0:W4:Y:S01]  /*0970*/  LDG.E.64.CONSTANT R10, desc[UR6][R6.64+0x3800] ;  /* 0x00380006060a7981 */ /* 0x000122000c1e9b00 */
[----:B------:R-:W-:Y:S01]  /*0980*/  VIADD R9, R9, 0x800 ;  /* 0x0000080009097836 */ /* 0x000fe20000000000 */
        /* <DEDUP_REMOVED lines=27> */
.L_x_112:
[----:B------:R-:W-:Y:S05]  /*0b40*/  BSYNC.RECONVERGENT B2 ;  /* 0x0000000000027941 */ /* 0x000fea0003800200 */
.L_x_111:
[----:B------:R-:W-:-:S13]  /*0b50*/  ISETP.LT.OR P0, PT, R9, R0, P0 ;  /* 0x000000000900720c */ /* 0x000fda0000701670 */
[----:B------:R-:W-:Y:S05]  /*0b60*/  @!P0 BRA `(.L_x_104) ;  /* 0x0000000000408947 */ /* 0x000fea0003800000 */
        /* <DEDUP_REMOVED lines=16> */
.L_x_104:
[----:B------:R-:W-:Y:S05]  /*0c70*/  BSYNC.RECONVERGENT B1 ;  /* 0x0000000000017941 */ /* 0x000fea0003800200 */
.L_x_103:
[----:B------:R-:W-:-:S13]  /*0c80*/  ISETP.GE.U32.AND P0, PT, R0, 0x100, PT ;  /* 0x000001000000780c */ /* 0x000fda0003f06070 */
        /* <DEDUP_REMOVED lines=58> */
[----:B-1----:R-:W0:Y:S04]  /*1030*/  LDS.128 R8, [UR4+0x10] ;  /* 0x00001004ff087984 */ /* 0x002e280008000c00 */
        /* <DEDUP_REMOVED lines=25> */
.L_x_113:
[----:B------:R-:W-:Y:S01]  /*11d0*/  LOP3.LUT R2, R3, 0x3e0, RZ, 0xc0, !PT ;  /* 0x000003e003027812 */ /* 0x000fe200078ec0ff */
[----:B------:R-:W0:Y:S03]  /*11e0*/  S2R R10, SR_LANEID ;  /* 0x00000000000a7919 */ /* 0x000e260000000000 */
[----:B------:R-:W-:Y:S01]  /*11f0*/  LOP3.LUT R9, RZ, R2, RZ, 0x33, !PT ;  /* 0x00000002ff097212 */ /* 0x000fe200078e33ff */
[----:B------:R-:W-:-:S04]  /*1200*/  VIADD R7, R2, 0x20 ;  /* 0x0000002002077836 */ /* 0x000fc80000000000 */
[----:B------:R-:W-:Y:S01]  /*1210*/  IMAD.IADD R9, R9, 0x1, R0 ;  /* 0x0000000109097824 */ /* 0x000fe200078e0200 */
[----:B------:R-:W-:-:S04]  /*1220*/  ISETP.GT.U32.AND P0, PT, R7, R0, PT ;  /* 0x000000000700720c */ /* 0x000fc80003f04070 */
        /* <DEDUP_REMOVED lines=60> */
[----:B------:R-:W-:Y:S01]  /*15f0*/  ISETP.GT.U32.AND P2, PT, R0, 0x20, PT ;  /* 0x000000200000780c */ /* 0x000fe20003f44070 */
        /* <DEDUP_REMOVED lines=8> */
[C---:B------:R-:W-:Y:S01]  /*1680*/  ISETP.GT.U32.AND P1, PT, R0.reuse, 0x40, PT ;  /* 0x000000400000780c */ /* 0x040fe20003f24070 */
[----:B------:R-:W-:Y:S01]  /*1690*/  IMAD.MOV.U32 R2, RZ, RZ, R13 ;  /* 0x000000ffff027224 */ /* 0x000fe200078e000d */
[----:B------:R-:W-:Y:S01]  /*16a0*/  ISETP.GT.U32.AND P2, PT, R0, 0x60, PT ;  /* 0x000000600000780c */ /* 0x000fe20003f44070 */
[----:B------:R-:W-:Y:S01]  /*16b0*/  IMAD.MOV.U32 R3, RZ, RZ, R12 ;  /* 0x000000ffff037224 */ /* 0x000fe200078e000c */
[----:B------:R-:W0:Y:S05]  /*16c0*/  LDS.128 R4, [UR4+0x30] ;  /* 0x00003004ff047984 */ /* 0x000e2a0008000c00 */
[----:B------:R-:W-:-:S06]  /*16d0*/  DSETP.GEU.AND P3, PT, R2, R14, PT ;  /* 0x0000000e0200722a */ /* 0x000fcc0003f6e000 */
[----:B------:R-:W-:Y:S02]  /*16e0*/  @P1 FSEL R13, R14, R13, !P3 ;  /* 0x0000000d0e0d1208 */ /* 0x000fe40005800000 */
[----:B------:R-:W-:Y:S02]  /*16f0*/  @P1 FSEL R12, R15, R12, !P3 ;  /* 0x0000000c0f0c1208 */ /* 0x000fe40005800000 */
[----:B------:R-:W-:Y:S01]  /*1700*/  ISETP.GT.U32.AND P1, PT, R0, 0x80, PT ;  /* 0x000000800000780c */ /* 0x000fe20003f24070 */
[----:B------:R-:W-:Y:S02]  /*1710*/  IMAD.MOV.U32 R2, RZ, RZ, R13 ;  /* 0x000000ffff027224 */ /* 0x000fe400078e000d */
[----:B------:R-:W-:-:S06]  /*1720*/  IMAD.MOV.U32 R3, RZ, RZ, R12 ;  /* 0x000000ffff037224 */ /* 0x000fcc00078e000c */
[----:B-1----:R-:W-:Y:S01]  /*1730*/  DSETP.GEU.AND P3, PT, R2, R8, PT ;  /* 0x000000080200722a */ /* 0x002fe20003f6e000 */
[----:B------:R-:W1:Y:S05]  /*1740*/  LDS.64 R2, [UR4+0x40] ;  /* 0x00004004ff027984 */ /* 0x000e6a0008000a00 */
[----:B------:R-:W-:Y:S02]  /*1750*/  @P2 FSEL R13, R8, R13, !P3 ;  /* 0x0000000d080d2208 */ /* 0x000fe40005800000 */
[----:B------:R-:W-:Y:S02]  /*1760*/  @P2 FSEL R12, R9, R12, !P3 ;  /* 0x0000000c090c2208 */ /* 0x000fe40005800000 */
[----:B------:R-:W-:Y:S01]  /*1770*/  ISETP.GT.U32.AND P2, PT, R0, 0xa0, PT ;  /* 0x000000a00000780c */ /* 0x000fe20003f44070 */
[----:B------:R-:W-:-:S02]  /*1780*/  IMAD.MOV.U32 R8, RZ, RZ, R13 ;  /* 0x000000ffff087224 */ /* 0x000fc400078e000d */
[----:B------:R-:W-:-:S06]  /*1790*/  IMAD.MOV.U32 R9, RZ, RZ, R12 ;  /* 0x000000ffff097224 */ /* 0x000fcc00078e000c */
[----:B------:R-:W-:-:S06]  /*17a0*/  DSETP.GEU.AND P3, PT, R8, R10, PT ;  /* 0x0000000a0800722a */ /* 0x000fcc0003f6e000 */
[----:B------:R-:W-:Y:S02]  /*17b0*/  @P1 FSEL R13, R10, R13, !P3 ;  /* 0x0000000d0a0d1208 */ /* 0x000fe40005800000 */
[----:B------:R-:W-:Y:S02]  /*17c0*/  @P1 FSEL R12, R11, R12, !P3 ;  /* 0x0000000c0b0c1208 */ /* 0x000fe40005800000 */
[----:B------:R-:W-:Y:S01]  /*17d0*/  ISETP.GT.U32.AND P1, PT, R0, 0xc0, PT ;  /* 0x000000c00000780c */ /* 0x000fe20003f24070 */
[----:B------:R-:W-:Y:S02]  /*17e0*/  IMAD.MOV.U32 R8, RZ, RZ, R13 ;  /* 0x000000ffff087224 */ /* 0x000fe400078e000d */
[----:B------:R-:W-:-:S06]  /*17f0*/  IMAD.MOV.U32 R9, RZ, RZ, R12 ;  /* 0x000000ffff097224 */ /* 0x000fcc00078e000c */
[----:B0-----:R-:W-:-:S06]  /*1800*/  DSETP.GEU.AND P3, PT, R8, R4, PT ;  /* 0x000000040800722a */ /* 0x001fcc0003f6e000 */
[----:B------:R-:W-:Y:S02]  /*1810*/  @P2 FSEL R13, R4, R13, !P3 ;  /* 0x0000000d040d2208 */ /* 0x000fe40005800000 */
[----:B------:R-:W-:Y:S02]  /*1820*/  @P2 FSEL R12, R5, R12, !P3 ;  /* 0x0000000c050c2208 */ /* 0x000fe40005800000 */
[----:B------:R-:W-:Y:S01]  /*1830*/  ISETP.GT.U32.AND P2, PT, R0, 0xe0, PT ;  /* 0x000000e00000780c */ /* 0x000fe20003f44070 */
        /* <DEDUP_REMOVED lines=13> */
.L_x_100:
[----:B------:R-:W0:Y:S01]  /*1910*/  S2R R4, SR_TID.X ;  /* 0x0000000000047919 */ /* 0x000e220000002100 */
[----:B------:R-:W1:Y:S01]  /*1920*/  LDC.64 R2, c[0x0][0x380] ;  /* 0x0000e000ff027b82 */ /* 0x000e620000000a00 */
[----:B0-----:R-:W-:-:S04]  /*1930*/  IMAD.SHL.U32 R5, R4, 0x4, RZ ;  /* 0x0000000404057824 */ /* 0x001fc800078e00ff */
[----:B-1----:R-:W-:-:S05]  /*1940*/  IMAD.WIDE.U32 R2, R5, 0x8, R2 ;  /* 0x0000000805027825 */ /* 0x002fca00078e0002 */
[----:B------:R-:W2:Y:S04]  /*1950*/  LDG.E.128.CONSTANT R16, desc[UR6][R2.64] ;  /* 0x0000000602107981 */ /* 0x000ea8000c1e9d00 */
[----:B------:R-:W3:Y:S04]  /*1960*/  LDG.E.128.CONSTANT R20, desc[UR6][R2.64+0x10] ;  /* 0x0000100602147981 */ /* 0x000ee8000c1e9d00 */
[----:B------:R-:W4:Y:S04]  /*1970*/  LDG.E.128.CONSTANT R12, desc[UR6][R2.64+0x2000] ;  /* 0x00200006020c7981 */ /* 0x000f28000c1e9d00 */
[----:B------:R-:W5:Y:S01]  /*1980*/  LDG.E.128.CONSTANT R8, desc[UR6][R2.64+0x2010] ;  /* 0x0020100602087981 */ /* 0x000f62000c1e9d00 */
[----:B------:R-:W-:-:S02]  /*1990*/  VIADD R24, R0, 0xfffff800 ;  /* 0xfffff80000187836 */ /* 0x000fc40000000000 */
[----:B------:R-:W-:-:S03]  /*19a0*/  IMAD.MOV.U32 R5, RZ, RZ, 0x800 ;  /* 0x00000800ff057424 */ /* 0x000fc600078e00ff */
[----:B------:R-:W-:Y:S01]  /*19b0*/  ISETP.GE.U32.AND P1, PT, R24, 0x800, PT ;  /* 0x000008001800780c */ /* 0x000fe20003f26070 */
        /* <DEDUP_REMOVED lines=23> */
[----:B------:R-:W-:-:S07]  /*1b30*/  IMAD.MOV.U32 R5, RZ, RZ, 0x800 ;  /* 0x00000800ff057424 */ /* 0x000fce00078e00ff */
.L_x_117:
[----:B------:R-:W-:-:S05]  /*1b40*/  IMAD.WIDE.U32 R26, R5, 0x8, R2 ;  /* 0x00000008051a7825 */ /* 0x000fca00078e0002 */
[----:B------:R-:W2:Y:S04]  /*1b50*/  LDG.E.128.CONSTANT R20, desc[UR6][R26.64] ;  /* 0x000000061a147981 */ /* 0x000ea8000c1e9d00 */
[----:B------:R-:W3:Y:S04]  /*1b60*/  LDG.E.128.CONSTANT R16, desc[UR6][R26.64+0x10] ;  /* 0x000010061a107981 */ /* 0x000ee8000c1e9d00 */
[----:B------:R-:W4:Y:S04]  /*1b70*/  LDG.E.128.CONSTANT R12, desc[UR6][R26.64+0x2000] ;  /* 0x002000061a0c7981 */ /* 0x000f28000c1e9d00 */
[----:B------:R-:W5:Y:S01]  /*1b80*/  LDG.E.128.CONSTANT R8, desc[UR6][R26.64+0x2010] ;  /* 0x002010061a087981 */ /* 0x000f62000c1e9d00 */
        /* <DEDUP_REMOVED lines=20> */
[----:B0-----:R-:W-:Y:S01]  /*1cd0*/  IMAD.IADD R8, R0, 0x1, -R5 ;  /* 0x0000000100087824 */ /* 0x001fe200078e0a05 */
[----:B------:R-:W-:-:S04]  /*1ce0*/  FSEL R7, R9, R7, !P0 ;  /* 0x0000000709077208 */ /* 0x000fc80004000000 */
[----:B------:R-:W-:Y:S02]  /*1cf0*/  ISETP.GE.U32.AND P1, PT, R8, 0x800, PT ;  /* 0x000008000800780c */ /* 0x000fe40003f26070 */
[----:B------:R-:W-:-:S06]  /*1d00*/  DSETP.GEU.AND P0, PT, R6, R10, PT ;  /* 0x0000000a0600722a */ /* 0x000fcc0003f0e000 */
[----:B------:R-:W-:Y:S02]  /*1d10*/  FSEL R6, R10, R6, !P0 ;  /* 0x000000060a067208 */ /* 0x000fe40004000000 */
[----:B------:R-:W-:-:S03]  /*1d20*/  FSEL R7, R11, R7, !P0 ;  /* 0x000000070b077208 */ /* 0x000fc60004000000 */
[----:B------:R-:W-:Y:S05]  /*1d30*/  @!P1 BRA `(.L_x_116) ;  /* 0x00000004000c9947 */ /* 0x000fea0003800000 */
[----:B------:R-:W-:-:S05]  /*1d40*/  VIADD R5, R5, 0x800 ;  /* 0x0000080005057836 */ /* 0x000fca0000000000 */
[----:B------:R-:W-:-:S13]  /*1d50*/  ISETP.GT.U32.AND P0, PT, R5, R24, PT ;  /* 0x000000180500720c */ /* 0x000fda0003f04070 */
[----:B------:R-:W-:Y:S05]  /*1d60*/  @!P0 BRA `(.L_x_117) ;  /* 0xfffffffc00748947 */ /* 0x000fea000383ffff */
.L_x_115:
[----:B------:R-:W-:-:S13]  /*1d70*/  ISETP.GE.U32.AND P0, PT, R5, R0, PT ;  /* 0x000000000500720c */ /* 0x000fda0003f06070 */
[----:B------:R-:W-:Y:S05]  /*1d80*/  @P0 BRA `(.L_x_116) ;  /* 0x0000000000f80947 */ /* 0x000fea0003800000 */
[----:B------:R-:W-:Y:S01]  /*1d90*/  IMAD.IADD R3, R0, 0x1, -R5 ;  /* 0x0000000100037824 */ /* 0x000fe200078e0a05 */
[----:B------:R-:W-:Y:S04]  /*1da0*/  BSSY.RECONVERGENT B1, `(.L_x_116) ;  /* 0x000003c000017945 */ /* 0x000fe80003800200 */
[----:B------:R-:W-:-:S13]  /*1db0*/  ISETP.GE.AND P0, PT, R4, R3, PT ;  /* 0x000000030400720c */ /* 0x000fda0003f06270 */
[----:B------:R-:W-:Y:S05]  /*1dc0*/  @P0 BRA `(.L_x_118) ;  /* 0x0000000000e40947 */ /* 0x000fea0003800000 */
[----:B------:R-:W-:Y:S01]  /*1dd0*/  LOP3.LUT R2, RZ, R4, RZ, 0x33, !PT ;  /* 0x00000004ff027212 */ /* 0x000fe200078e33ff */
[----:B------:R-:W-:Y:S03]  /*1de0*/  BSSY.RECONVERGENT B2, `(.L_x_119) ;  /* 0x0000017000027945 */ /* 0x000fe60003800200 */
[----:B------:R-:W-:-:S04]  /*1df0*/  IADD3 R2, PT, PT, -R5, R0, R2 ;  /* 0x0000000005027210 */ /* 0x000fc80007ffe102 */
[C---:B------:R-:W-:Y:S02]  /*1e00*/  LOP3.LUT R0, R2.reuse, 0x300, RZ, 0xc0, !PT ;  /* 0x0000030002007812 */ /* 0x040fe400078ec0ff */
[----:B------:R-:W-:Y:S02]  /*1e10*/  ISETP.GE.U32.AND P2, PT, R2, 0x300, PT ;  /* 0x000003000200780c */ /* 0x000fe40003f46070 */
[----:B------:R-:W-:Y:S01]  /*1e20*/  ISETP.NE.AND P0, PT, R0, 0x300, PT ;  /* 0x000003000000780c */ /* 0x000fe20003f05270 */
[----:B------:R-:W-:-:S12]  /*1e30*/  IMAD.MOV.U32 R0, RZ, RZ, R4 ;  /* 0x000000ffff007224 */ /* 0x000fd800078e0004 */
[----:B------:R-:W-:Y:S05]  /*1e40*/  @!P0 BRA `(.L_x_120) ;  /* 0x0000000000408947 */ /* 0x000fea0003800000 */
[----:B------:R-:W0:Y:S01]  /*1e50*/  LDC.64 R10, c[0x0][0x380] ;  /* 0x0000e000ff0a7b82 */ /* 0x000e220000000a00 */
[----:B------:R-:W-:Y:S01]  /*1e60*/  LEA.HI R0, R2, 0x1, RZ, 0x18 ;  /* 0x0000000102007811 */ /* 0x000fe200078fc0ff */
[----:B------:R-:W-:-:S03]  /*1e70*/  IMAD.IADD R13, R4, 0x1, R5 ;  /* 0x00000001040d7824 */ /* 0x000fc600078e0205 */
[----:B------:R-:W-:Y:S01]  /*1e80*/  LOP3.LUT R2, R0, 0x3, RZ, 0xc0, !PT ;  /* 0x0000000300027812 */ /* 0x000fe200078ec0ff */
[----:B------:R-:W-:-:S04]  /*1e90*/  IMAD.MOV.U32 R0, RZ, RZ, R4 ;  /* 0x000000ffff007224 */ /* 0x000fc800078e0004 */
[----:B------:R-:W-:-:S07]  /*1ea0*/  IMAD.MOV R2, RZ, RZ, -R2 ;  /* 0x000000ffff027224 */ /* 0x000fce00078e0a02 */
.L_x_121:
        /* <DEDUP_REMOVED lines=10> */
.L_x_120:
[----:B------:R-:W-:Y:S05]  /*1f50*/  BSYNC.RECONVERGENT B2 ;  /* 0x0000000000027941 */ /* 0x000fea0003800200 */
.L_x_119:
[----:B------:R-:W-:Y:S05]  /*1f60*/  @!P2 BRA `(.L_x_118) ;  /* 0x00000000007ca947 */ /* 0x000fea0003800000 */
[----:B------:R-:W0:Y:S01]  /*1f70*/  LDC.64 R8, c[0x0][0x380] ;  /* 0x0000e000ff087b82 */ /* 0x000e220000000a00 */
[C---:B------:R-:W-:Y:S02]  /*1f80*/  IMAD.IADD R5, R0.reuse, 0x1, R5 ;  /* 0x0000000100057824 */ /* 0x040fe400078e0205 */
[----:B------:R-:W-:-:S07]  /*1f90*/  VIADD R0, R0, 0x200 ;  /* 0x0000020000007836 */ /* 0x000fce0000000000 */
.L_x_122:
        /* <DEDUP_REMOVED lines=11> */
[C---:B------:R-:W-:Y:S02]  /*2050*/  VIADD R2, R0.reuse, 0x200 ;  /* 0x0000020000027836 */ /* 0x040fe40000000000 */
[----:B------:R-:W-:Y:S02]  /*2060*/  VIADD R0, R0, 0x400 ;  /* 0x0000040000007836 */ /* 0x000fe40000000000 */
[----:B------:R-:W-:Y:S01]  /*2070*/  VIADD R5, R5, 0x400 ;  /* 0x0000040005057836 */ /* 0x000fe20000000000 */
[----:B------:R-:W-:Y:S01]  /*2080*/  ISETP.GE.AND P1, PT, R2, R3, PT ;  /* 0x000000030200720c */ /* 0x000fe20003f26270 */
        /* <DEDUP_REMOVED lines=11> */
[----:B------:R-:W-:Y:S01]  /*2140*/  FSEL R7, R17, R7, !P0 ;  /* 0x0000000711077208 */ /* 0x000fe20004000000 */
[----:B------:R-:W-:Y:S06]  /*2150*/  @!P1 BRA `(.L_x_122) ;  /* 0xfffffffc00909947 */ /* 0x000fec000383ffff */
.L_x_118:
[----:B------:R-:W-:Y:S05]  /*2160*/  BSYNC.RECONVERGENT B1 ;  /* 0x0000000000017941 */ /* 0x000fea0003800200 */
.L_x_116:
        /* <DEDUP_REMOVED lines=50> */
[----:B------:R-:W2:Y:S01]  /*2490*/  LDS.128 R12, [UR4+0x20] ;  /* 0x00002004ff0c7984 */ /* 0x000ea20008000c00 */
[----:B-1----:R-:W-:-:S06]  /*24a0*/  DSETP.GEU.AND P1, PT, R6, R8, PT ;  /* 0x000000080600722a */ /* 0x002fcc0003f2e000 */
[----:B0-----:R-:W-:Y:S02]  /*24b0*/  FSEL R2, R8, R6, !P1 ;  /* 0x0000000608027208 */ /* 0x001fe40004800000 */
[----:B------:R-:W-:Y:S02]  /*24c0*/  FSEL R3, R9, R7, !P1 ;  /* 0x0000000709037208 */ /* 0x000fe40004800000 */
[----:B------:R-:W0:Y:S04]  /*24d0*/  LDS.128 R4, [UR4+0x30] ;  /* 0x00003004ff047984 */ /* 0x000e280008000c00 */
[----:B------:R-:W-:-:S06]  /*24e0*/  DSETP.GEU.AND P1, PT, R2, R10, PT ;  /* 0x0000000a0200722a */ /* 0x000fcc0003f2e000 */
[----:B------:R-:W-:Y:S02]  /*24f0*/  FSEL R2, R10, R2, !P1 ;  /* 0x000000020a027208 */ /* 0x000fe40004800000 */
[----:B------:R-:W-:-:S06]  /*2500*/  FSEL R3, R11, R3, !P1 ;  /* 0x000000030b037208 */ /* 0x000fcc0004800000 */
[----:B--2---:R-:W-:-:S06]  /*2510*/  DSETP.GEU.AND P1, PT, R2, R12, PT ;  /* 0x0000000c0200722a */ /* 0x004fcc0003f2e000 */
        /* <DEDUP_REMOVED lines=16> */
.L_x_99:
        /* <DEDUP_REMOVED lines=12> */
.L_x_125:
[----:B------:R-:W-:Y:S05]  /*26e0*/  BSYNC.RECONVERGENT B1 ;  /* 0x0000000000017941 */ /* 0x000fea0003800200 */
.L_x_124:
        /* <DEDUP_REMOVED lines=17> */
.L_x_130:
        /* <DEDUP_REMOVED lines=12> */
.L_x_129:
[----:B------:R-:W-:Y:S05]  /*28c0*/  BSYNC.RECONVERGENT B2 ;  /* 0x0000000000027941 */ /* 0x000fea0003800200 */
.L_x_128:
        /* <DEDUP_REMOVED lines=10> */
.L_x_133:
        /* <DEDUP_REMOVED lines=69> */
.L_x_132:
[----:B------:R-:W-:Y:S05]  /*2dc0*/  BSYNC.RECONVERGENT B2 ;  /* 0x0000000000027941 */ /* 0x000fea0003800200 */
.L_x_131:
        /* <DEDUP_REMOVED lines=40> */
.L_x_135:
[----:B------:R-:W-:Y:S05]  /*3050*/  BSYNC.RECONVERGENT B2 ;  /* 0x0000000000027941 */ /* 0x000fea0003800200 */
.L_x_134:
        /* <DEDUP_REMOVED lines=18> */
.L_x_127:
[----:B------:R-:W-:Y:S05]  /*3180*/  BSYNC.RECONVERGENT B1 ;  /* 0x0000000000017941 */ /* 0x000fea0003800200 */
.L_x_126:
        /* <DEDUP_REMOVED lines=60> */
[----:B---3--:R-:W1:Y:S01]  /*3550*/  LDS.128 R12, [UR4+0x20] ;  /* 0x00002004ff0c7984 */ /* 0x008e620008000c00 */
        /* <DEDUP_REMOVED lines=24> */
.L_x_136:
        /* <DEDUP_REMOVED lines=63> */
[----:B----4-:R-:W-:Y:S05]  /*3ad0*/  @P0 BRA `(.L_x_114) ;  /* 0x0000001000380947 */ /* 0x010fea0003800000 */
[----:B------:R-:W0:Y:S01]  /*3ae0*/  S2UR UR5, SR_CgaCtaId ;  /* 0x00000000000579c3 */ /* 0x000e220000008800 */
[----:B------:R-:W-:Y:S01]  /*3af0*/  UMOV UR4, 0x400 ;  /* 0x0000040000047882 */ /* 0x000fe20000000000 */
[C---:B------:R-:W-:Y:S02]  /*3b00*/  ISETP.GT.U32.AND P3, PT, R0.reuse, 0x20, PT ;  /* 0x000000200000780c */ /* 0x040fe40003f64070 */
        /* <DEDUP_REMOVED lines=9> */
[----:B------:R-:W-:Y:S01]  /*3ba0*/  ISETP.GT.U32.AND P1, PT, R0, 0x60, PT ;  /* 0x000000600000780c */ /* 0x000fe20003f24070 */
[----:B------:R-:W-:Y:S01]  /*3bb0*/  IMAD.MOV.U32 R2, RZ, RZ, R13 ;  /* 0x000000ffff027224 */ /* 0x000fe200078e000d */
[----:B------:R-:W0:Y:S01]  /*3bc0*/  LDS.128 R4, [UR4+0x30] ;  /* 0x00003004ff047984 */ /* 0x000e220008000c00 */
[----:B------:R-:W-:-:S06]  /*3bd0*/  IMAD.MOV.U32 R3, RZ, RZ, R12 ;  /* 0x000000ffff037224 */ /* 0x000fcc00078e000c */
        /* <DEDUP_REMOVED lines=36> */
.L_x_123:
[----:B------:R-:W0:Y:S01]  /*3e20*/  S2R R7, SR_TID.X ;  /* 0x0000000000077919 */ /* 0x000e220000002100 */
[----:B------:R-:W1:Y:S02]  /*3e30*/  LDCU.64 UR4, c[0x0][0x380] ;  /* 0x00007000ff0477ac */ /* 0x000e640008000a00 */
[----:B-1----:R-:W-:Y:S02]  /*3e40*/  IMAD.U32 R2, RZ, RZ, UR4 ;  /* 0x00000004ff027e24 */ /* 0x002fe4000f8e00ff */
[----:B------:R-:W-:Y:S02]  /*3e50*/  IMAD.U32 R3, RZ, RZ, UR5 ;  /* 0x00000005ff037e24 */ /* 0x000fe4000f8e00ff */
        /* <DEDUP_REMOVED lines=9> */
[----:B------:R-:W-:-:S05]  /*3ef0*/  VIADD R6, R0, 0xfffff800 ;  /* 0xfffff80000067836 */ /* 0x000fca0000000000 */
[----:B------:R-:W-:Y:S01]  /*3f00*/  ISETP.GE.U32.AND P1, PT, R6, 0x800, PT ;  /* 0x000008000600780c */ /* 0x000fe20003f26070 */
[----:B--2---:R-:W-:-:S06]  /*3f10*/  DSETP.GEU.AND P0, PT, R22, R8, PT ;  /* 0x000000081600722a */ /* 0x004fcc0003f0e000 */
[----:B------:R-:W-:Y:S02]  /*3f20*/  FSEL R8, R8, R22, !P0 ;  /* 0x0000001608087208 */ /* 0x000fe40004000000 */
[----:B------:R-:W-:-:S06]  /*3f30*/  FSEL R9, R9, R23, !P0 ;  /* 0x0000001709097208 */ /* 0x000fcc0004000000 */
[----:B---3--:R-:W-:-:S06]  /*3f40*/  DSETP.GEU.AND P0, PT, R8, R10, PT ;  /* 0x0000000a0800722a */ /* 0x008fcc0003f0e000 */
[----:B------:R-:W-:Y:S02]  /*3f50*/  FSEL R8, R10, R8, !P0 ;  /* 0x000000080a087208 */ /* 0x000fe40004000000 */
[----:B------:R-:W-:Y:S01]  /*3f60*/  FSEL R9, R11, R9, !P0 ;  /* 0x000000090b097208 */ /* 0x000fe20004000000 */
[----:B------:R-:W-:-:S05]  /*3f70*/  IMAD.MOV.U32 R11, RZ, RZ, 0x800 ;  /* 0x00000800ff0b7424 */ /* 0x000fca00078e00ff */
        /* <DEDUP_REMOVED lines=18> */
[----:B------:R-:W1:Y:S02]  /*40a0*/  LDC.64 R2, c[0x0][0x380] ;  /* 0x0000e000ff027b82 */ /* 0x000e640000000a00 */
.L_x_139:
[----:B------:R-:W-:-:S04]  /*40b0*/  IMAD.IADD R17, R7, 0x1, R11 ;  /* 0x0000000107117824 */ /* 0x000fc800078e020b */
[----:B-1----:R-:W-:-:S06]  /*40c0*/  IMAD.WIDE.U32 R16, R17, 0x8, R2 ;  /* 0x0000000811107825 */ /* 0x002fcc00078e0002 */
[----:B------:R-:W2:Y:S01]  /*40d0*/  LDG.E.64.CONSTANT R16, desc[UR6][R16.64] ;  /* 0x0000000610107981 */ /* 0x000ea2000c1e9b00 */
[----:B------:R-:W-:-:S05]  /*40e0*/  IMAD.WIDE.U32 R18, R11, 0x8, R4 ;  /* 0x000000080b127825 */ /* 0x000fca00078e0004 */
[----:B------:R-:W3:Y:S04]  /*40f0*/  LDG.E.64.CONSTANT R20, desc[UR6][R18.64+0x800] ;  /* 0x0008000612147981 */ /* 0x000ee8000c1e9b00 */
[----:B------:R-:W4:Y:S04]  /*4100*/  LDG.E.64.CONSTANT R22, desc[UR6][R18.64+0x1000] ;  /* 0x0010000612167981 */ /* 0x000f28000c1e9b00 */
[----:B------:R-:W5:Y:S04]  /*4110*/  LDG.E.64.CONSTANT R24, desc[UR6][R18.64+0x1800] ;  /* 0x0018000612187981 */ /* 0x000f68000c1e9b00 */
[----:B------:R-:W5:Y:S04]  /*4120*/  LDG.E.64.CONSTANT R26, desc[UR6][R18.64+0x2000] ;  /* 0x00200006121a7981 */ /* 0x000f68000c1e9b00 */
[----:B------:R-:W5:Y:S04]  /*4130*/  LDG.E.64.CONSTANT R28, desc[UR6][R18.64+0x2800] ;  /* 0x00280006121c7981 */ /* 0x000f68000c1e9b00 */
[----:B------:R-:W5:Y:S04]  /*4140*/  LDG.E.64.CONSTANT R14, desc[UR6][R18.64+0x3000] ;  /* 0x00300006120e7981 */ /* 0x000f68000c1e9b00 */
[----:B------:R-:W5:Y:S01]  /*4150*/  LDG.E.64.CONSTANT R12, desc[UR6][R18.64+0x3800] ;  /* 0x00380006120c7981 */ /* 0x000f62000c1e9b00 */
[----:B0-----:R-:W-:-:S05]  /*4160*/  IMAD.IADD R10, R0, 0x1, -R11 ;  /* 0x00000001000a7824 */ /* 0x001fca00078e0a0b */
[----:B------:R-:W-:Y:S01]  /*4170*/  ISETP.GE.U32.AND P1, PT, R10, 0x800, PT ;  /* 0x000008000a00780c */ /* 0x000fe20003f26070 */
        /* <DEDUP_REMOVED lines=26> */
[----:B------:R-:W-:-:S13]  /*4320*/  ISETP.GT.U32.AND P0, PT, R11, R6, PT ;  /* 0x000000060b00720c */ /* 0x000fda0003f04070 */
[----:B------:R-:W-:Y:S05]  /*4330*/  @!P0 BRA `(.L_x_139) ;  /* 0xfffffffc005c8947 */ /* 0x000fea000383ffff */
.L_x_137:
        /* <DEDUP_REMOVED lines=14> */
[----:B------:R-:W-:Y:S01]  /*4420*/  LEA.HI R0, R5, 0x1, RZ, 0x18 ;  /* 0x0000000105007811 */ /* 0x000fe200078fc0ff */
[----:B------:R-:W-:-:S03]  /*4430*/  IMAD.IADD R15, R7, 0x1, R11 ;  /* 0x00000001070f7824 */ /* 0x000fc600078e020b */
[----:B------:R-:W-:Y:S01]  /*4440*/  LOP3.LUT R5, R0, 0x3, RZ, 0xc0, !PT ;  /* 0x0000000300057812 */ /* 0x000fe200078ec0ff */
[----:B------:R-:W-:-:S04]  /*4450*/  IMAD.MOV.U32 R0, RZ, RZ, R7 ;  /* 0x000000ffff007224 */ /* 0x000fc800078e0007 */
[----:B------:R-:W-:-:S07]  /*4460*/  IMAD.MOV R5, RZ, RZ, -R5 ;  /* 0x000000ffff057224 */ /* 0x000fce00078e0a05 */
.L_x_143:
        /* <DEDUP_REMOVED lines=10> */
.L_x_142:
[----:B------:R-:W-:Y:S05]  /*4510*/  BSYNC.RECONVERGENT B2 ;  /* 0x0000000000027941 */ /* 0x000fea0003800200 */
.L_x_141:
[----:B------:R-:W-:Y:S05]  /*4520*/  @!P2 BRA `(.L_x_140) ;  /* 0x000000000078a947 */ /* 0x000fea0003800000 */
[C---:B------:R-:W-:Y:S02]  /*4530*/  IMAD.IADD R5, R0.reuse, 0x1, R11 ;  /* 0x0000000100057824 */ /* 0x040fe400078e020b */
[----:B------:R-:W-:-:S07]  /*4540*/  VIADD R0, R0, 0x200 ;  /* 0x0000020000007836 */ /* 0x000fce0000000000 */
.L_x_144:
[----:B------:R-:W-:-:S04]  /*4550*/  IMAD.WIDE.U32 R10, R5, 0x8, R2 ;  /* 0x00000008050a7825 */ /* 0x000fc800078e0002 */
        /* <DEDUP_REMOVED lines=13> */
[----:B------:R-:W-:Y:S01]  /*4630*/  FSEL R9, R11, R9, !P0 ;  /* 0x000000090b097208 */ /* 0x000fe20004000000 */
[C---:B------:R-:W-:Y:S02]  /*4640*/  VIADD R11, R0.reuse, 0x200 ;  /* 0x00000200000b7836 */ /* 0x040fe40000000000 */
[----:B------:R-:W-:-:S03]  /*4650*/  VIADD R0, R0, 0x400 ;  /* 0x0000040000007836 */ /* 0x000fc60000000000 */
[----:B---3--:R-:W-:Y:S01]  /*4660*/  DSETP.GEU.AND P0, PT, R8, R12, PT ;  /* 0x0000000c0800722a */ /* 0x008fe20003f0e000 */
[----:B------:R-:W-:-:S05]  /*4670*/  ISETP.GE.AND P1, PT, R11, R4, PT ;  /* 0x000000040b00720c */ /* 0x000fca0003f26270 */
        /* <DEDUP_REMOVED lines=9> */
.L_x_140:
[----:B------:R-:W-:Y:S05]  /*4710*/  BSYNC.RECONVERGENT B1 ;  /* 0x0000000000017941 */ /* 0x000fea0003800200 */
.L_x_138:
        /* <DEDUP_REMOVED lines=74> */
.L_x_114:
[----:B------:R-:W-:Y:S05]  /*4bc0*/  BSYNC.RECONVERGENT B0 ;  /* 0x0000000000007941 */ /* 0x000fea0003800200 */
.L_x_98:
[----:B------:R-:W-:Y:S05]  /*4bd0*/  @P0 EXIT ;  /* 0x000000000000094d */ /* 0x000fea0003800000 */
[----:B------:R-:W4:Y:S01]  /*4be0*/  LDCU.64 UR8, c[0x0][0x398] ;  /* 0x00007300ff0877ac */ /* 0x000f220008000a00 */
[----:B01----:R-:W0:Y:S01]  /*4bf0*/  LDC.64 R4, c[0x0][0x388] ;  /* 0x0000e200ff047b82 */ /* 0x003e220000000a00 */
[----:B------:R-:W2:Y:S01]  /*4c00*/  LDCU.64 UR4, c[0x0][0x398] ;  /* 0x00007300ff0477ac */ /* 0x000ea20008000a00 */
[----:B----4-:R-:W-:-:S06]  /*4c10*/  DSETP.GT.AND P0, PT, R6, UR8, PT ;  /* 0x0000000806007e2a */ /* 0x010fcc000bf04000 */
[----:B--23--:R-:W-:Y:S02]  /*4c20*/  FSEL R2, R6, UR4, P0 ;  /* 0x0000000406027c08 */ /* 0x00cfe40008000000 */
[----:B------:R-:W-:-:S05]  /*4c30*/  FSEL R3, R7, UR5, P0 ;  /* 0x0000000507037c08 */ /* 0x000fca0008000000 */
[----:B0-----:R-:W-:Y:S01]  /*4c40*/  STG.E.64 desc[UR6][R4.64], R2 ;  /* 0x0000000204007986 */ /* 0x001fe2000c101b06 */
[----:B------:R-:W-:Y:S05]  /*4c50*/  EXIT ;  /* 0x000000000000794d */ /* 0x000fea0003800000 */
.L_x_145:
        /* <DEDUP_REMOVED lines=10> */
.L_x_151:


//--------------------- .text._ZN3cub18CUB_300001_SM_10006detail11EmptyKernelIvEEvv --------------------------
	.section	.text._ZN3cub18CUB_300001_SM_10006detail11EmptyKernelIvEEvv,"ax",@progbits
	.align	128
        .global         _ZN3cub18CUB_300001_SM_10006detail11EmptyKernelIvEEvv
        .type           _ZN3cub18CUB_300001_SM_10006detail11EmptyKernelIvEEvv,@function
        .size           _ZN3cub18CUB_300001_SM_10006detail11EmptyKernelIvEEvv,(.L_x_152 - _ZN3cub18CUB_300001_SM_10006detail11EmptyKernelIvEEvv)
        .other          _ZN3cub18CUB_300001_SM_10006detail11EmptyKernelIvEEvv,@"STO_CUDA_ENTRY STV_DEFAULT"
_ZN3cub18CUB_300001_SM_10006detail11EmptyKernelIvEEvv:
.text._ZN3cub18CUB_300001_SM_10006detail11EmptyKernelIvEEvv:
[----:B------:R-:W-:Y:S01]  /*0000*/  LDC R1, c[0x0][0x37c] ;  /* 0x0000df00ff017b82 */ /* 0x000fe20000000800 */
[----:B------:R-:W-:Y:S05]  /*0010*/  EXIT ;  /* 0x000000000000794d */ /* 0x000fea0003800000 */
.L_x_146:
        /* <DEDUP_REMOVED lines=14> */
.L_x_152:


//--------------------- .text._Z7finderrPdS_S_    --------------------------
	.section	.text._Z7finderrPdS_S_,"ax",@progbits
	.align	128
        .global         _Z7finderrPdS_S_
        .type           _Z7finderrPdS_S_,@function
        .size           _Z7finderrPdS_S_,(.L_x_153 - _Z7finderrPdS_S_)
        .other          _Z7finderrPdS_S_,@"STO_CUDA_ENTRY STV_DEFAULT"
_Z7finderrPdS_S_:
.text._Z7finderrPdS_S_:
[----:B------:R-:W-:Y:S01]  /*0000*/  LDC R1, c[0x0][0x37c] ;  /* 0x0000df00ff017b82 */ /* 0x000fe20000000800 */
[----:B------:R-:W0:Y:S07]  /*0010*/  S2R R0, SR_TID.X ;  /* 0x0000000000007919 */ /* 0x000e2e0000002100 */
[----:B------:R-:W1:Y:S08]  /*0020*/  S2UR UR4, SR_CTAID.X ;  /* 0x00000000000479c3 */ /* 0x000e700000002500 */
[----:B------:R-:W1:Y:S01]  /*0030*/  LDC R13, c[0x0][0x360] ;  /* 0x0000d800ff0d7b82 */ /* 0x000e620000000800 */
[----:B0-----:R-:W-:Y:S01]  /*0040*/  ISETP.NE.AND P0, PT, R0, RZ, PT ;  /* 0x000000ff0000720c */ /* 0x001fe20003f05270 */
[----:B-1----:R-:W-:-:S03]  /*0050*/  IMAD R13, R13, UR4, R0 ;  /* 0x000000040d0d7c24 */ /* 0x002fc6000f8e0200 */
[----:B------:R-:W-:-:S13]  /*0060*/  ISETP.EQ.OR P0, PT, RZ, UR4, !P0 ;  /* 0x00000004ff007c0c */ /* 0x000fda000c702670 */
[----:B------:R-:W-:Y:S05]  /*0070*/  @P0 EXIT ;  /* 0x000000000000094d */ /* 0x000fea0003800000 */
[----:B------:R-:W0:Y:S01]  /*0080*/  LDC.64 R2, c[0x0][0x388] ;  /* 0x0000e200ff027b82 */ /* 0x000e220000000a00 */
[----:B------:R-:W1:Y:S07]  /*0090*/  LDCU.64 UR4, c[0x0][0x358] ;  /* 0x00006b00ff0477ac */ /* 0x000e6e0008000a00 */
[----:B------:R-:W2:Y:S08]  /*00a0*/  LDC.64 R4, c[0x0][0x380] ;  /* 0x0000e000ff047b82 */ /* 0x000eb00000000a00 */
[----:B------:R-:W3:Y:S01]  /*00b0*/  LDC.64 R8, c[0x0][0x390] ;  /* 0x0000e400ff087b82 */ /* 0x000ee20000000a00 */
[----:B0-----:R-:W-:-:S06]  /*00c0*/  IMAD.WIDE.U32 R2, R13, 0x8, R2 ;  /* 0x000000080d027825 */ /* 0x001fcc00078e0002 */
[----:B-1----:R-:W4:Y:S01]  /*00d0*/  LDG.E.64 R2, desc[UR4][R2.64] ;  /* 0x0000000402027981 */ /* 0x002f22000c1e1b00 */
[----:B--2---:R-:W-:-:S06]  /*00e0*/  IMAD.WIDE.U32 R4, R13, 0x8, R4 ;  /* 0x000000080d047825 */ /* 0x004fcc00078e0004 */
[----:B------:R-:W4:Y:S02]  /*00f0*/  LDG.E.64 R4, desc[UR4][R4.64] ;  /* 0x0000000404047981 */ /* 0x000f24000c1e1b00 */
[----:B----4-:R-:W-:-:S08]  /*0100*/  DADD R6, R2, -R4 ;  /* 0x0000000002067229 */ /* 0x010fd00000000804 */
[----:B------:R-:W-:Y:S01]  /*0110*/  DADD R10, -RZ, |R6| ;  /* 0x00000000ff0a7229 */ /* 0x000fe20000000506 */
[----:B---3--:R-:W-:-:S06]  /*0120*/  IMAD.WIDE.U32 R6, R13, 0x8, R8 ;  /* 0x000000080d067825 */ /* 0x008fcc00078e0008 */
[----:B------:R-:W-:Y:S01]  /*0130*/  STG.E.64 desc[UR4][R6.64], R10 ;  /* 0x0000000a06007986 */ /* 0x000fe2000c101b04 */
[----:B------:R-:W-:Y:S05]  /*0140*/  EXIT ;  /* 0x000000000000794d */ /* 0x000fea0003800000 */
.L_x_147:
        /* <DEDUP_REMOVED lines=11> */
.L_x_153:


//--------------------- .text._Z14countnewmatrixPdS_m --------------------------
	.section	.text._Z14countnewmatrixPdS_m,"ax",@progbits
	.align	128
        .global         _Z14countnewmatrixPdS_m
        .type           _Z14countnewmatrixPdS_m,@function
        .size           _Z14countnewmatrixPdS_m,(.L_x_154 - _Z14countnewmatrixPdS_m)
        .other          _Z14countnewmatrixPdS_m,@"STO_CUDA_ENTRY STV_DEFAULT"
_Z14countnewmatrixPdS_m:
.text._Z14countnewmatrixPdS_m:
[----:B------:R-:W-:Y:S01]  /*0000*/  LDC R1, c[0x0][0x37c] ;  /* 0x0000df00ff017b82 */ /* 0x000fe20000000800 */
[----:B------:R-:W0:Y:S07]  /*0010*/  S2R R6, SR_TID.X ;  /* 0x0000000000067919 */ /* 0x000e2e0000002100 */
[----:B------:R-:W1:Y:S01]  /*0020*/  S2UR UR6, SR_CTAID.X ;  /* 0x00000000000679c3 */ /* 0x000e620000002500 */
[----:B0-----:R-:W-:-:S04]  /*0030*/  ISETP.NE.AND P0, PT, R6, RZ, PT ;  /* 0x000000ff0600720c */ /* 0x001fc80003f05270 */
[----:B-1----:R-:W-:-:S13]  /*0040*/  ISETP.EQ.OR P0, PT, RZ, UR6, !P0 ;  /* 0x00000006ff007c0c */ /* 0x002fda000c702670 */
[----:B------:R-:W-:Y:S05]  /*0050*/  @P0 EXIT ;  /* 0x000000000000094d */ /* 0x000fea0003800000 */
[----:B------:R-:W0:Y:S01]  /*0060*/  LDC.64 R4, c[0x0][0x390] ;  /* 0x0000e400ff047b82 */ /* 0x000e220000000a00 */
[----:B------:R-:W1:Y:S01]  /*0070*/  LDCU.128 UR8, c[0x0][0x380] ;  /* 0x00007000ff0877ac */ /* 0x000e620008000c00 */
[----:B------:R-:W-:Y:S01]  /*0080*/  IMAD.MOV.U32 R7, RZ, RZ, RZ ;  /* 0x000000ffff077224 */ /* 0x000fe200078e00ff */
[----:B------:R-:W2:Y:S01]  /*0090*/  LDCU.64 UR4, c[0x0][0x358] ;  /* 0x00006b00ff0477ac */ /* 0x000ea20008000a00 */
[----:B0-----:R-:W-:Y:S01]  /*00a0*/  IADD3 R8, P0, PT, RZ, -R4, RZ ;  /* 0x80000004ff087210 */ /* 0x001fe20007f1e0ff */
[----:B------:R-:W-:-:S04]  /*00b0*/  IMAD.WIDE.U32 R2, R4, UR6, R6 ;  /* 0x0000000604027c25 */ /* 0x000fc8000f8e0006 */
[----:B------:R-:W-:Y:S02]  /*00c0*/  IMAD.X R9, RZ, RZ, ~R5, P0 ;  /* 0x000000ffff097224 */ /* 0x000fe400000e0e05 */
[----:B------:R-:W-:Y:S02]  /*00d0*/  IMAD R7, R5, UR6, RZ ;  /* 0x0000000605077c24 */ /* 0x000fe4000f8e02ff */
[----:B------:R-:W-:-:S04]  /*00e0*/  IMAD.WIDE.U32 R8, R4, UR6, R8 ;  /* 0x0000000604087c25 */ /* 0x000fc8000f8e0008 */
[----:B------:R-:W-:Y:S01]  /*00f0*/  IMAD.IADD R3, R3, 0x1, R7 ;  /* 0x0000000103037824 */ /* 0x000fe200078e0207 */
[----:B------:R-:W-:Y:S01]  /*0100*/  IADD3 R6, P1, PT, R6, R8, RZ ;  /* 0x0000000806067210 */ /* 0x000fe20007f3e0ff */
[----:B------:R-:W-:-:S03]  /*0110*/  IMAD.SHL.U32 R0, R2, 0x8, RZ ;  /* 0x0000000802007824 */ /* 0x000fc600078e00ff */
[----:B------:R-:W-:Y:S01]  /*0120*/  SHF.L.U64.HI R2, R2, 0x3, R3 ;  /* 0x0000000302027819 */ /* 0x000fe20000010203 */
[----:B------:R-:W-:Y:S01]  /*0130*/  IMAD.X R9, R7, 0x1, R9, P1 ;  /* 0x0000000107097824 */ /* 0x000fe200008e0609 */
[----:B-1----:R-:W-:Y:S02]  /*0140*/  LEA R8, P1, R6, UR8, 0x3 ;  /* 0x0000000806087c11 */ /* 0x002fe4000f8218ff */
[----:B------:R-:W-:Y:S02]  /*0150*/  IADD3 R12, P0, PT, R0, UR8, RZ ;  /* 0x00000008000c7c10 */ /* 0x000fe4000ff1e0ff */
[----:B------:R-:W-:Y:S02]  /*0160*/  LEA.HI.X R9, R6, UR9, R9, 0x3, P1 ;  /* 0x0000000906097c11 */ /* 0x000fe400088f1c09 */
[----:B------:R-:W-:Y:S02]  /*0170*/  IADD3.X R13, PT, PT, R2, UR9, RZ, P0, !PT ;  /* 0x00000009020d7c10 */ /* 0x000fe400087fe4ff */
[----:B------:R-:W-:-:S02]  /*0180*/  LEA R14, P0, R4, R12, 0x3 ;  /* 0x0000000c040e7211 */ /* 0x000fc400078018ff */
[----:B--2---:R-:W2:Y:S04]  /*0190*/  LDG.E.64 R8, desc[UR4][R8.64] ;  /* 0x0000000408087981 */ /* 0x004ea8000c1e1b00 */
[----:B------:R-:W2:Y:S01]  /*01a0*/  LDG.E.64 R6, desc[UR4][R12.64+-0x8] ;  /* 0xfffff8040c067981 */ /* 0x000ea2000c1e1b00 */
[----:B------:R-:W-:-:S03]  /*01b0*/  LEA.HI.X R15, R4, R13, R5, 0x3, P0 ;  /* 0x0000000d040f7211 */ /* 0x000fc600000f1c05 */
[----:B------:R-:W3:Y:S04]  /*01c0*/  LDG.E.64 R10, desc[UR4][R12.64+0x8] ;  /* 0x000008040c0a7981 */ /* 0x000ee8000c1e1b00 */
[----:B------:R-:W4:Y:S01]  /*01d0*/  LDG.E.64 R4, desc[UR4][R14.64] ;  /* 0x000000040e047981 */ /* 0x000f22000c1e1b00 */
[----:B--2---:R-:W-:-:S08]  /*01e0*/  DADD R6, R6, R8 ;  /* 0x0000000006067229 */ /* 0x004fd00000000008 */
[----:B----4-:R-:W-:Y:S01]  /*01f0*/  DADD R4, R6, R4 ;  /* 0x0000000006047229 */ /* 0x010fe20000000004 */
[----:B------:R-:W-:-:S07]  /*0200*/  IADD3 R6, P0, PT, R0, UR10, RZ ;  /* 0x0000000a00067c10 */ /* 0x000fce000ff1e0ff */
[----:B---3--:R-:W-:Y:S01]  /*0210*/  DADD R4, R4, R10 ;  /* 0x0000000004047229 */ /* 0x008fe2000000000a */
[----:B------:R-:W-:-:S07]  /*0220*/  IADD3.X R7, PT, PT, R2, UR11, RZ, P0, !PT ;  /* 0x0000000b02077c10 */ /* 0x000fce00087fe4ff */
[----:B------:R-:W-:-:S07]  /*0230*/  DMUL R4, R4, 0.25 ;  /* 0x3fd0000004047828 */ /* 0x000fce0000000000 */
[----:B------:R-:W-:Y:S01]  /*0240*/  STG.E.64 desc[UR4][R6.64], R4 ;  /* 0x0000000406007986 */ /* 0x000fe2000c101b04 */
[----:B------:R-:W-:Y:S05]  /*0250*/  EXIT ;  /* 0x000000000000794d */ /* 0x000fea0003800000 */
.L_x_148:
        /* <DEDUP_REMOVED lines=10> */
.L_x_154:


//--------------------- .nv.shared._ZN3cub18CUB_300001_SM_10006detail6reduce28DeviceReduceSingleTileKernelINS2_10policy_hubIdjN4cuda3__47maximumIvEEE10Policy1000EPdSB_iS8_ddNS5_3std3__410__identityEEEvT0_T1_T2_T3_T4_T6_ --------------------------
	.section	.nv.shared._ZN3cub18CUB_300001_SM_10006detail6reduce28DeviceReduceSingleTileKernelINS2_10policy_hubIdjN4cuda3__47maximumIvEEE10Policy1000EPdSB_iS8_ddNS5_3std3__410__identityEEEvT0_T1_T2_T3_T4_T6_,"aw",@nobits
	.sectionflags	@""
	.align	8
.nv.shared._ZN3cub18CUB_300001_SM_10006detail6reduce28DeviceReduceSingleTileKernelINS2_10policy_hubIdjN4cuda3__47maximumIvEEE10Policy1000EPdSB_iS8_ddNS5_3std3__410__identityEEEvT0_T1_T2_T3_T4_T6_:
	.zero		1104


//--------------------- .nv.shared.reserved.0     --------------------------
	.section	.nv.shared.reserved.0,"aw",@nobits
	.weak		__nv_reservedSMEM_offset_0_alias
	.size		__nv_reservedSMEM_offset_0_alias, 0, 64
	.other		__nv_reservedSMEM_offset_0_alias,@"STO_CUDA_RESERVED_SHARED STV_DEFAULT"
__nv_reservedSMEM_offset_0_alias:
	.zero		0
	.zero		64


//--------------------- .nv.global                --------------------------
	.section	.nv.global,"aw",@nobits
.nv.global:
	.type		_ZN34_INTERNAL_9a858ce6_4_k_cu_28c15a926thrust24THRUST_300001_SM_1000_NS12placeholders2_5E,@object
	.size		_ZN34_INTERNAL_9a858ce6_4_k_cu_28c15a926thrust24THRUST_300001_SM_1000_NS12placeholders2_5E,(_ZN34_INTERNAL_9a858ce6_4_k_cu_28c15a924cuda3std3__45__cpo6cbeginE - _ZN34_INTERNAL_9a858ce6_4_k_cu_28c15a926thrust24THRUST_300001_SM_1000_NS12placeholders2_5E)
_ZN34_INTERNAL_9a858ce6_4_k_cu_28c15a926thrust24THRUST_300001_SM_1000_NS12placeholders2_5E:
	.zero		1
	.type		_ZN34_INTERNAL_9a858ce6_4_k_cu_28c15a924cuda3std3__45__cpo6cbeginE,@object
	.size		_ZN34_INTERNAL_9a858ce6_4_k_cu_28c15a924cuda3std3__45__cpo6cbeginE,(_ZN34_INTERNAL_9a858ce6_4_k_cu_28c15a924cuda3std6ranges3__45__cpo6cbeginE - _ZN34_INTERNAL_9a858ce6_4_k_cu_28c15a924cuda3std3__45__cpo6cbeginE)
_ZN34_INTERNAL_9a858ce6_4_k_cu_28c15a924cuda3std3__45__cpo6cbeginE:
	.zero		1
	.type		_ZN34_INTERNAL_9a858ce6_4_k_cu_28c15a924cuda3std6ranges3__45__cpo6cbeginE,@object
	.size		_ZN34_INTERNAL_9a858ce6_4_k_cu_28c15a924cuda3std6ranges3__45__cpo6cbeginE,(_ZN34_INTERNAL_9a858ce6_4_k_cu_28c15a924cuda3std3__48in_placeE - _ZN34_INTERNAL_9a858ce6_4_k_cu_28c15a924cuda3std6ranges3__45__cpo6cbeginE)
_ZN34_INTERNAL_9a858ce6_4_k_cu_28c15a924cuda3std6ranges3__45__cpo6cbeginE:
	.zero		1
	.type		_ZN34_INTERNAL_9a858ce6_4_k_cu_28c15a924cuda3std3__48in_placeE,@object
	.size		_ZN34_INTERNAL_9a858ce6_4_k_cu_28c15a924cuda3std3__48in_placeE,(_ZN34_INTERNAL_9a858ce6_4_k_cu_28c15a924cuda3std6ranges3__45__cpo4sizeE - _ZN34_INTERNAL_9a858ce6_4_k_cu_28c15a924cuda3std3__48in_placeE)
_ZN34_INTERNAL_9a858ce6_4_k_cu_28c15a924cuda3std3__48in_placeE:
	.zero		1
	.type		_ZN34_INTERNAL_9a858ce6_4_k_cu_28c15a924cuda3std6ranges3__45__cpo4sizeE,@object
	.size		_ZN34_INTERNAL_9a858ce6_4_k_cu_28c15a924cuda3std6ranges3__45__cpo4sizeE,(_ZN34_INTERNAL_9a858ce6_4_k_cu_28c15a926thrust24THRUST_300001_SM_1000_NS12placeholders2_9E - _ZN34_INTERNAL_9a858ce6_4_k_cu_28c15a924cuda3std6ranges3__45__cpo4sizeE)
_ZN34_INTERNAL_9a858ce6_4_k_cu_28c15a924cuda3std6ranges3__45__cpo4sizeE:
	.zero		1
	.type		_ZN34_INTERNAL_9a858ce6_4_k_cu_28c15a926thrust24THRUST_300001_SM_1000_NS12placeholders2_9E,@object
	.size		_ZN34_INTERNAL_9a858ce6_4_k_cu_28c15a926thrust24THRUST_300001_SM_1000_NS12placeholders2_9E,(_ZN34_INTERNAL_9a858ce6_4_k_cu_28c15a924cuda3std3__45__cpo7crbeginE - _ZN34_INTERNAL_9a858ce6_4_k_cu_28c15a926thrust24THRUST_300001_SM_1000_NS12placeholders2_9E)
_ZN34_INTERNAL_9a858ce6_4_k_cu_28c15a926thrust24THRUST_300001_SM_1000_NS12placeholders2_9E:
	.zero		1
	.type		_ZN34_INTERNAL_9a858ce6_4_k_cu_28c15a924cuda3std3__45__cpo7crbeginE,@object
	.size		_ZN34_INTERNAL_9a858ce6_4_k_cu_28c15a924cuda3std3__45__cpo7crbeginE,(_ZN34_INTERNAL_9a858ce6_4_k_cu_28c15a924cuda3std6ranges3__45__cpo4nextE - _ZN34_INTERNAL_9a858ce6_4_k_cu_28c15a924cuda3std3__45__cpo7crbeginE)
_ZN34_INTERNAL_9a858ce6_4_k_cu_28c15a924cuda3std3__45__cpo7crbeginE:
	.zero		1
	.type		_ZN34_INTERNAL_9a858ce6_4_k_cu_28c15a924cuda3std6ranges3__45__cpo4nextE,@object
	.size		_ZN34_INTERNAL_9a858ce6_4_k_cu_28c15a924cuda3std6ranges3__45__cpo4nextE,(_ZN34_INTERNAL_9a858ce6_4_k_cu_28c15a924cuda3std6ranges3__45__cpo4swapE - _ZN34_INTERNAL_9a858ce6_4_k_cu_28c15a924cuda3std6ranges3__45__cpo4nextE)
_ZN34_INTERNAL_9a858ce6_4_k_cu_28c15a924cuda3std6ranges3__45__cpo4nextE:
	.zero		1
	.type		_ZN34_INTERNAL_9a858ce6_4_k_cu_28c15a924cuda3std6ranges3__45__cpo4swapE,@object
	.size		_ZN34_INTERNAL_9a858ce6_4_k_cu_28c15a924cuda3std6ranges3__45__cpo4swapE,(_ZN34_INTERNAL_9a858ce6_4_k_cu_28c15a926thrust24THRUST_300001_SM_1000_NS12placeholders2_1E - _ZN34_INTERNAL_9a858ce6_4_k_cu_28c15a924cuda3std6ranges3__45__cpo4swapE)
_ZN34_INTERNAL_9a858ce6_4_k_cu_28c15a924cuda3std6ranges3__45__cpo4swapE:
	.zero		1
	.type		_ZN34_INTERNAL_9a858ce6_4_k_cu_28c15a926thrust24THRUST_300001_SM_1000_NS12placeholders2_1E,@object
	.size		_ZN34_INTERNAL_9a858ce6_4_k_cu_28c15a926thrust24THRUST_300001_SM_1000_NS12placeholders2_1E,(_ZN34_INTERNAL_9a858ce6_4_k_cu_28c15a926thrust24THRUST_300001_SM_1000_NS12placeholders2_3E - _ZN34_INTERNAL_9a858ce6_4_k_cu_28c15a926thrust24THRUST_300001_SM_1000_NS12placeholders2_1E)
_ZN34_INTERNAL_9a858ce6_4_k_cu_28c15a926thrust24THRUST_300001_SM_1000_NS12placeholders2_1E:
	.zero		1
	.type		_ZN34_INTERNAL_9a858ce6_4_k_cu_28c15a926thrust24THRUST_300001_SM_1000_NS12placeholders2_3E,@object
	.size		_ZN34_INTERNAL_9a858ce6_4_k_cu_28c15a926thrust24THRUST_300001_SM_1000_NS12placeholders2_3E,(_ZN34_INTERNAL_9a858ce6_4_k_cu_28c15a924cuda3std3__45__cpo5beginE - _ZN34_INTERNAL_9a858ce6_4_k_cu_28c15a926thrust24THRUST_300001_SM_1000_NS12placeholders2_3E)
_ZN34_INTERNAL_9a858ce6_4_k_cu_28c15a926thrust24THRUST_300001_SM_1000_NS12placeholders2_3E:
	.zero		1
	.type		_ZN34_INTERNAL_9a858ce6_4_k_cu_28c15a924cuda3std3__45__cpo5beginE,@object
	.size		_ZN34_INTERNAL_9a858ce6_4_k_cu_28c15a924cuda3std3__45__cpo5beginE,(_ZN34_INTERNAL_9a858ce6_4_k_cu_28c15a924cuda3std6ranges3__45__cpo5beginE - _ZN34_INTERNAL_9a858ce6_4_k_cu_28c15a924cuda3std3__45__cpo5beginE)
_ZN34_INTERNAL_9a858ce6_4_k_cu_28c15a924cuda3std3__45__cpo5beginE:
	.zero		1
	.type		_ZN34_INTERNAL_9a858ce6_4_k_cu_28c15a924cuda3std6ranges3__45__cpo5beginE,@object
	.size		_ZN34_INTERNAL_9a858ce6_4_k_cu_28c15a924cuda3std6ranges3__45__cpo5beginE,(_ZN34_INTERNAL_9a858ce6_4_k_cu_28c15a924cuda3std3__436_GLOBAL__N__9a858ce6_4_k_cu_28c15a926ignoreE - _ZN34_INTERNAL_9a858ce6_4_k_cu_28c15a924cuda3std6ranges3__45__cpo5beginE)
_ZN34_INTERNAL_9a858ce6_4_k_cu_28c15a924cuda3std6ranges3__45__cpo5beginE:
	.zero		1
	.type		_ZN34_INTERNAL_9a858ce6_4_k_cu_28c15a924cuda3std3__436_GLOBAL__N__9a858ce6_4_k_cu_28c15a926ignoreE,@object
	.size		_ZN34_INTERNAL_9a858ce6_4_k_cu_28c15a924cuda3std3__436_GLOBAL__N__9a858ce6_4_k_cu_28c15a926ignoreE,(_ZN34_INTERNAL_9a858ce6_4_k_cu_28c15a924cuda3std6ranges3__45__cpo4dataE - _ZN34_INTERNAL_9a858ce6_4_k_cu_28c15a924cuda3std3__436_GLOBAL__N__9a858ce6_4_k_cu_28c15a926ignoreE)
_ZN34_INTERNAL_9a858ce6_4_k_cu_28c15a924cuda3std3__436_GLOBAL__N__9a858ce6_4_k_cu_28c15a926ignoreE:
	.zero		1
	.type		_ZN34_INTERNAL_9a858ce6_4_k_cu_28c15a924cuda3std6ranges3__45__cpo4dataE,@object
	.size		_ZN34_INTERNAL_9a858ce6_4_k_cu_28c15a924cuda3std6ranges3__45__cpo4dataE,(_ZN34_INTERNAL_9a858ce6_4_k_cu_28c15a926thrust24THRUST_300001_SM_1000_NS12placeholders2_7E - _ZN34_INTERNAL_9a858ce6_4_k_cu_28c15a924cuda3std6ranges3__45__cpo4dataE)
_ZN34_INTERNAL_9a858ce6_4_k_cu_28c15a924cuda3std6ranges3__45__cpo4dataE:
	.zero		1
	.type		_ZN34_INTERNAL_9a858ce6_4_k_cu_28c15a926thrust24THRUST_300001_SM_1000_NS12placeholders2_7E,@object
	.size		_ZN34_INTERNAL_9a858ce6_4_k_cu_28c15a926thrust24THRUST_300001_SM_1000_NS12placeholders2_7E,(_ZN34_INTERNAL_9a858ce6_4_k_cu_28c15a924cuda3std3__45__cpo6rbeginE - _ZN34_INTERNAL_9a858ce6_4_k_cu_28c15a926thrust24THRUST_300001_SM_1000_NS12placeholders2_7E)
_ZN34_INTERNAL_9a858ce6_4_k_cu_28c15a926thrust24THRUST_300001_SM_1000_NS12placeholders2_7E:
	.zero		1
	.type		_ZN34_INTERNAL_9a858ce6_4_k_cu_28c15a924cuda3std3__45__cpo6rbeginE,@object
	.size		_ZN34_INTERNAL_9a858ce6_4_k_cu_28c15a924cuda3std3__45__cpo6rbeginE,(_ZN34_INTERNAL_9a858ce6_4_k_cu_28c15a924cuda3std6ranges3__45__cpo7advanceE - _ZN34_INTERNAL_9a858ce6_4_k_cu_28c15a924cuda3std3__45__cpo6rbeginE)
_ZN34_INTERNAL_9a858ce6_4_k_cu_28c15a924cuda3std3__45__cpo6rbeginE:
	.zero		1
	.type		_ZN34_INTERNAL_9a858ce6_4_k_cu_28c15a924cuda3std6ranges3__45__cpo7advanceE,@object
	.size		_ZN34_INTERNAL_9a858ce6_4_k_cu_28c15a924cuda3std6ranges3__45__cpo7advanceE,(_ZN34_INTERNAL_9a858ce6_4_k_cu_28c15a924cuda3std3__47nulloptE - _ZN34_INTERNAL_9a858ce6_4_k_cu_28c15a924cuda3std6ranges3__45__cpo7advanceE)
_ZN34_INTERNAL_9a858ce6_4_k_cu_28c15a924cuda3std6ranges3__45__cpo7advanceE:
	.zero		1
	.type		_ZN34_INTERNAL_9a858ce6_4_k_cu_28c15a924cuda3std3__47nulloptE,@object
	.size		_ZN34_INTERNAL_9a858ce6_4_k_cu_28c15a924cuda3std3__47nulloptE,(_ZN34_INTERNAL_9a858ce6_4_k_cu_28c15a924cuda3std6ranges3__45__cpo8distanceE - _ZN34_INTERNAL_9a858ce6_4_k_cu_28c15a924cuda3std3__47nulloptE)
_ZN34_INTERNAL_9a858ce6_4_k_cu_28c15a924cuda3std3__47nulloptE:
	.zero		1
	.type		_ZN34_INTERNAL_9a858ce6_4_k_cu_28c15a924cuda3std6ranges3__45__cpo8distanceE,@object
	.size		_ZN34_INTERNAL_9a858ce6_4_k_cu_28c15a924cuda3std6ranges3__45__cpo8distanceE,(_ZN34_INTERNAL_9a858ce6_4_k_cu_28c15a926thrust24THRUST_300001_SM_1000_NS12placeholders2_6E - _ZN34_INTERNAL_9a858ce6_4_k_cu_28c15a924cuda3std6ranges3__45__cpo8distanceE)
_ZN34_INTERNAL_9a858ce6_4_k_cu_28c15a924cuda3std6ranges3__45__cpo8distanceE:
	.zero		1
	.type		_ZN34_INTERNAL_9a858ce6_4_k_cu_28c15a926thrust24THRUST_300001_SM_1000_NS12placeholders2_6E,@object
	.size		_ZN34_INTERNAL_9a858ce6_4_k_cu_28c15a926thrust24THRUST_300001_SM_1000_NS12placeholders2_6E,(_ZN34_INTERNAL_9a858ce6_4_k_cu_28c15a924cuda3std3__45__cpo4cendE - _ZN34_INTERNAL_9a858ce6_4_k_cu_28c15a926thrust24THRUST_300001_SM_1000_NS12placeholders2_6E)
_ZN34_INTERNAL_9a858ce6_4_k_cu_28c15a926thrust24THRUST_300001_SM_1000_NS12placeholders2_6E:
	.zero		1
	.type		_ZN34_INTERNAL_9a858ce6_4_k_cu_28c15a924cuda3std3__45__cpo4cendE,@object
	.size		_ZN34_INTERNAL_9a858ce6_4_k_cu_28c15a924cuda3std3__45__cpo4cendE,(_ZN34_INTERNAL_9a858ce6_4_k_cu_28c15a924cuda3std6ranges3__45__cpo4cendE - _ZN34_INTERNAL_9a858ce6_4_k_cu_28c15a924cuda3std3__45__cpo4cendE)
_ZN34_INTERNAL_9a858ce6_4_k_cu_28c15a924cuda3std3__45__cpo4cendE:
	.zero		1
	.type		_ZN34_INTERNAL_9a858ce6_4_k_cu_28c15a924cuda3std6ranges3__45__cpo4cendE,@object
	.size		_ZN34_INTERNAL_9a858ce6_4_k_cu_28c15a924cuda3std6ranges3__45__cpo4cendE,(_ZN34_INTERNAL_9a858ce6_4_k_cu_28c15a924cuda3std3__420unreachable_sentinelE - _ZN34_INTERNAL_9a858ce6_4_k_cu_28c15a924cuda3std6ranges3__45__cpo4cendE)
_ZN34_INTERNAL_9a858ce6_4_k_cu_28c15a924cuda3std6ranges3__45__cpo4cendE:
	.zero		1
	.type		_ZN34_INTERNAL_9a858ce6_4_k_cu_28c15a924cuda3std3__420unreachable_sentinelE,@object
	.size		_ZN34_INTERNAL_9a858ce6_4_k_cu_28c15a924cuda3std3__420unreachable_sentinelE,(_ZN34_INTERNAL_9a858ce6_4_k_cu_28c15a924cuda3std6ranges3__45__cpo5ssizeE - _ZN34_INTERNAL_9a858ce6_4_k_cu_28c15a924cuda3std3__420unreachable_sentinelE)
_ZN34_INTERNAL_9a858ce6_4_k_cu_28c15a924cuda3std3__420unreachable_sentinelE:
	.zero		1
	.type		_ZN34_INTERNAL_9a858ce6_4_k_cu_28c15a924cuda3std6ranges3__45__cpo5ssizeE,@object
	.size		_ZN34_INTERNAL_9a858ce6_4_k_cu_28c15a924cuda3std6ranges3__45__cpo5ssizeE,(_ZN34_INTERNAL_9a858ce6_4_k_cu_28c15a926thrust24THRUST_300001_SM_1000_NS12placeholders3_10E - _ZN34_INTERNAL_9a858ce6_4_k_cu_28c15a924cuda3std6ranges3__45__cpo5ssizeE)
_ZN34_INTERNAL_9a858ce6_4_k_cu_28c15a924cuda3std6ranges3__45__cpo5ssizeE:
	.zero		1
	.type		_ZN34_INTERNAL_9a858ce6_4_k_cu_28c15a926thrust24THRUST_300001_SM_1000_NS12placeholders3_10E,@object
	.size		_ZN34_INTERNAL_9a858ce6_4_k_cu_28c15a926thrust24THRUST_300001_SM_1000_NS12placeholders3_10E,(_ZN34_INTERNAL_9a858ce6_4_k_cu_28c15a924cuda3std3__45__cpo5crendE - _ZN34_INTERNAL_9a858ce6_4_k_cu_28c15a926thrust24THRUST_300001_SM_1000_NS12placeholders3_10E)
_ZN34_INTERNAL_9a858ce6_4_k_cu_28c15a926thrust24THRUST_300001_SM_1000_NS12placeholders3_10E:
	.zero		1
	.type		_ZN34_INTERNAL_9a858ce6_4_k_cu_28c15a924cuda3std3__45__cpo5crendE,@object
	.size		_ZN34_INTERNAL_9a858ce6_4_k_cu_28c15a924cuda3std3__45__cpo5crendE,(_ZN34_INTERNAL_9a858ce6_4_k_cu_28c15a924cuda3std6ranges3__45__cpo4prevE - _ZN34_INTERNAL_9a858ce6_4_k_cu_28c15a924cuda3std3__45__cpo5crendE)
_ZN34_INTERNAL_9a858ce6_4_k_cu_28c15a924cuda3std3__45__cpo5crendE:
	.zero		1
	.type		_ZN34_INTERNAL_9a858ce6_4_k_cu_28c15a924cuda3std6ranges3__45__cpo4prevE,@object
	.size		_ZN34_INTERNAL_9a858ce6_4_k_cu_28c15a924cuda3std6ranges3__45__cpo4prevE,(_ZN34_INTERNAL_9a858ce6_4_k_cu_28c15a924cuda3std6ranges3__45__cpo9iter_moveE - _ZN34_INTERNAL_9a858ce6_4_k_cu_28c15a924cuda3std6ranges3__45__cpo4prevE)
_ZN34_INTERNAL_9a858ce6_4_k_cu_28c15a924cuda3std6ranges3__45__cpo4prevE:
	.zero		1
	.type		_ZN34_INTERNAL_9a858ce6_4_k_cu_28c15a924cuda3std6ranges3__45__cpo9iter_moveE,@object
	.size		_ZN34_INTERNAL_9a858ce6_4_k_cu_28c15a924cuda3std6ranges3__45__cpo9iter_moveE,(_ZN34_INTERNAL_9a858ce6_4_k_cu_28c15a926thrust24THRUST_300001_SM_1000_NS12placeholders2_2E - _ZN34_INTERNAL_9a858ce6_4_k_cu_28c15a924cuda3std6ranges3__45__cpo9iter_moveE)
_ZN34_INTERNAL_9a858ce6_4_k_cu_28c15a924cuda3std6ranges3__45__cpo9iter_moveE:
	.zero		1
	.type		_ZN34_INTERNAL_9a858ce6_4_k_cu_28c15a926thrust24THRUST_300001_SM_1000_NS12placeholders2_2E,@object
	.size		_ZN34_INTERNAL_9a858ce6_4_k_cu_28c15a926thrust24THRUST_300001_SM_1000_NS12placeholders2_2E,(_ZN34_INTERNAL_9a858ce6_4_k_cu_28c15a926thrust24THRUST_300001_SM_1000_NS12placeholders2_4E - _ZN34_INTERNAL_9a858ce6_4_k_cu_28c15a926thrust24THRUST_300001_SM_1000_NS12placeholders2_2E)
_ZN34_INTERNAL_9a858ce6_4_k_cu_28c15a926thrust24THRUST_300001_SM_1000_NS12placeholders2_2E:
	.zero		1
	.type		_ZN34_INTERNAL_9a858ce6_4_k_cu_28c15a926thrust24THRUST_300001_SM_1000_NS12placeholders2_4E,@object
	.size		_ZN34_INTERNAL_9a858ce6_4_k_cu_28c15a926thrust24THRUST_300001_SM_1000_NS12placeholders2_4E,(_ZN34_INTERNAL_9a858ce6_4_k_cu_28c15a924cuda3std3__45__cpo3endE - _ZN34_INTERNAL_9a858ce6_4_k_cu_28c15a926thrust24THRUST_300001_SM_1000_NS12placeholders2_4E)
_ZN34_INTERNAL_9a858ce6_4_k_cu_28c15a926thrust24THRUST_300001_SM_1000_NS12placeholders2_4E:
	.zero		1
	.type		_ZN34_INTERNAL_9a858ce6_4_k_cu_28c15a924cuda3std3__45__cpo3endE,@object
	.size		_ZN34_INTERNAL_9a858ce6_4_k_cu_28c15a924cuda3std3__45__cpo3endE,(_ZN34_INTERNAL_9a858ce6_4_k_cu_28c15a924cuda3std6ranges3__45__cpo3endE - _ZN34_INTERNAL_9a858ce6_4_k_cu_28c15a924cuda3std3__45__cpo3endE)
_ZN34_INTERNAL_9a858ce6_4_k_cu_28c15a924cuda3std3__45__cpo3endE:
	.zero		1
	.type		_ZN34_INTERNAL_9a858ce6_4_k_cu_28c15a924cuda3std6ranges3__45__cpo3endE,@object
	.size		_ZN34_INTERNAL_9a858ce6_4_k_cu_28c15a924cuda3std6ranges3__45__cpo3endE,(_ZN34_INTERNAL_9a858ce6_4_k_cu_28c15a924cuda3std3__419piecewise_constructE - _ZN34_INTERNAL_9a858ce6_4_k_cu_28c15a924cuda3std6ranges3__45__cpo3endE)
_ZN34_INTERNAL_9a858ce6_4_k_cu_28c15a924cuda3std6ranges3__45__cpo3endE:
	.zero		1
	.type		_ZN34_INTERNAL_9a858ce6_4_k_cu_28c15a924cuda3std3__419piecewise_constructE,@object
	.size		_ZN34_INTERNAL_9a858ce6_4_k_cu_28c15a924cuda3std3__419piecewise_constructE,(_ZN34_INTERNAL_9a858ce6_4_k_cu_28c15a924cuda3std6ranges3__45__cpo5cdataE - _ZN34_INTERNAL_9a858ce6_4_k_cu_28c15a924cuda3std3__419piecewise_constructE)
_ZN34_INTERNAL_9a858ce6_4_k_cu_28c15a924cuda3std3__419piecewise_constructE:
	.zero		1
	.type		_ZN34_INTERNAL_9a858ce6_4_k_cu_28c15a924cuda3std6ranges3__45__cpo5cdataE,@object
	.size		_ZN34_INTERNAL_9a858ce6_4_k_cu_28c15a924cuda3std6ranges3__45__cpo5cdataE,(_ZN34_INTERNAL_9a858ce6_4_k_cu_28c15a926thrust24THRUST_300001_SM_1000_NS12placeholders2_8E - _ZN34_INTERNAL_9a858ce6_4_k_cu_28c15a924cuda3std6ranges3__45__cpo5cdataE)
_ZN34_INTERNAL_9a858ce6_4_k_cu_28c15a924cuda3std6ranges3__45__cpo5cdataE:
	.zero		1
	.type		_ZN34_INTERNAL_9a858ce6_4_k_cu_28c15a926thrust24THRUST_300001_SM_1000_NS12placeholders2_8E,@object
	.size		_ZN34_INTERNAL_9a858ce6_4_k_cu_28c15a926thrust24THRUST_300001_SM_1000_NS12placeholders2_8E,(_ZN34_INTERNAL_9a858ce6_4_k_cu_28c15a924cuda3std3__45__cpo4rendE - _ZN34_INTERNAL_9a858ce6_4_k_cu_28c15a926thrust24THRUST_300001_SM_1000_NS12placeholders2_8E)
_ZN34_INTERNAL_9a858ce6_4_k_cu_28c15a926thrust24THRUST_300001_SM_1000_NS12placeholders2_8E:
	.zero		1
	.type		_ZN34_INTERNAL_9a858ce6_4_k_cu_28c15a924cuda3std3__45__cpo4rendE,@object
	.size		_ZN34_INTERNAL_9a858ce6_4_k_cu_28c15a924cuda3std3__45__cpo4rendE,(_ZN34_INTERNAL_9a858ce6_4_k_cu_28c15a924cuda3std6ranges3__45__cpo9iter_swapE - _ZN34_INTERNAL_9a858ce6_4_k_cu_28c15a924cuda3std3__45__cpo4rendE)
_ZN34_INTERNAL_9a858ce6_4_k_cu_28c15a924cuda3std3__45__cpo4rendE:
	.zero		1
	.type		_ZN34_INTERNAL_9a858ce6_4_k_cu_28c15a924cuda3std6ranges3__45__cpo9iter_swapE,@object
	.size		_ZN34_INTERNAL_9a858ce6_4_k_cu_28c15a924cuda3std6ranges3__45__cpo9iter_swapE,(_ZN34_INTERNAL_9a858ce6_4_k_cu_28c15a924cuda3std3__48unexpectE - _ZN34_INTERNAL_9a858ce6_4_k_cu_28c15a924cuda3std6ranges3__45__cpo9iter_swapE)
_ZN34_INTERNAL_9a858ce6_4_k_cu_28c15a924cuda3std6ranges3__45__cpo9iter_swapE:
	.zero		1
	.type		_ZN34_INTERNAL_9a858ce6_4_k_cu_28c15a924cuda3std3__48unexpectE,@object
	.size		_ZN34_INTERNAL_9a858ce6_4_k_cu_28c15a924cuda3std3__48unexpectE,(_ZN34_INTERNAL_9a858ce6_4_k_cu_28c15a926thrust24THRUST_300001_SM_1000_NS6system6detail10sequential3seqE - _ZN34_INTERNAL_9a858ce6_4_k_cu_28c15a924cuda3std3__48unexpectE)
_ZN34_INTERNAL_9a858ce6_4_k_cu_28c15a924cuda3std3__48unexpectE:
	.zero		1
	.type		_ZN34_INTERNAL_9a858ce6_4_k_cu_28c15a926thrust24THRUST_300001_SM_1000_NS6system6detail10sequential3seqE,@object
	.size		_ZN34_INTERNAL_9a858ce6_4_k_cu_28c15a926thrust24THRUST_300001_SM_1000_NS6system6detail10sequential3seqE,(.L_29 - _ZN34_INTERNAL_9a858ce6_4_k_cu_28c15a926thrust24THRUST_300001_SM_1000_NS6system6detail10sequential3seqE)
_ZN34_INTERNAL_9a858ce6_4_k_cu_28c15a926thrust24THRUST_300001_SM_1000_NS6system6detail10sequential3seqE:
	.zero		1
.L_29:


//--------------------- .nv.shared._ZN3cub18CUB_300001_SM_10006detail6reduce18DeviceReduceKernelINS2_10policy_hubIdjN4cuda3__47maximumIvEEE10Policy1000EPdjS8_dNS5_3std3__410__identityEEEvT0_PT3_T1_NS0_13GridEvenShareISI_EET2_T4_ --------------------------
	.section	.nv.shared._ZN3cub18CUB_300001_SM_10006detail6reduce18DeviceReduceKernelINS2_10policy_hubIdjN4cuda3__47maximumIvEEE10Policy1000EPdjS8_dNS5_3std3__410__identityEEEvT0_PT3_T1_NS0_13GridEvenShareISI_EET2_T4_,"aw",@nobits
	.sectionflags	@""
	.align	8
.nv.shared._ZN3cub18CUB_300001_SM_10006detail6reduce18DeviceReduceKernelINS2_10policy_hubIdjN4cuda3__47maximumIvEEE10Policy1000EPdjS8_dNS5_3std3__410__identityEEEvT0_PT3_T1_NS0_13GridEvenShareISI_EET2_T4_:
	.zero		1104


//--------------------- .nv.shared._ZN3cub18CUB_300001_SM_10006detail6reduce28DeviceReduceSingleTileKernelINS2_10policy_hubIdjN4cuda3__47maximumIvEEE10Policy1000EPdSB_jS8_ddNS5_3std3__410__identityEEEvT0_T1_T2_T3_T4_T6_ --------------------------
	.section	.nv.shared._ZN3cub18CUB_300001_SM_10006detail6reduce28DeviceReduceSingleTileKernelINS2_10policy_hubIdjN4cuda3__47maximumIvEEE10Policy1000EPdSB_jS8_ddNS5_3std3__410__identityEEEvT0_T1_T2_T3_T4_T6_,"aw",@nobits
	.sectionflags	@""
	.align	8
.nv.shared._ZN3cub18CUB_300001_SM_10006detail6reduce28DeviceReduceSingleTileKernelINS2_10policy_hubIdjN4cuda3__47maximumIvEEE10Policy1000EPdSB_jS8_ddNS5_3std3__410__identityEEEvT0_T1_T2_T3_T4_T6_:
	.zero		1104


//--------------------- .nv.constant0._ZN3cub18CUB_300001_SM_10006detail6reduce28DeviceReduceSingleTileKernelINS2_10policy_hubIdjN4cuda3__47maximumIvEEE10Policy1000EPdSB_iS8_ddNS5_3std3__410__identityEEEvT0_T1_T2_T3_T4_T6_ --------------------------
	.section	.nv.constant0._ZN3cub18CUB_300001_SM_10006detail6reduce28DeviceReduceSingleTileKernelINS2_10policy_hubIdjN4cuda3__47maximumIvEEE10Policy1000EPdSB_iS8_ddNS5_3std3__410__identityEEEvT0_T1_T2_T3_T4_T6_,"a",@progbits
	.sectionflags	@""
	.align	4
.nv.constant0._ZN3cub18CUB_300001_SM_10006detail6reduce28DeviceReduceSingleTileKernelINS2_10policy_hubIdjN4cuda3__47maximumIvEEE10Policy1000EPdSB_iS8_ddNS5_3std3__410__identityEEEvT0_T1_T2_T3_T4_T6_:
	.zero		929


//--------------------- .nv.constant0._ZN3cub18CUB_300001_SM_10006detail6reduce18DeviceReduceKernelINS2_10policy_hubIdjN4cuda3__47maximumIvEEE10Policy1000EPdjS8_dNS5_3std3__410__identityEEEvT0_PT3_T1_NS0_13GridEvenShareISI_EET2_T4_ --------------------------
	.section	.nv.constant0._ZN3cub18CUB_300001_SM_10006detail6reduce18DeviceReduceKernelINS2_10policy_hubIdjN4cuda3__47maximumIvEEE10Policy1000EPdjS8_dNS5_3std3__410__identityEEEvT0_PT3_T1_NS0_13GridEvenShareISI_EET2_T4_,"a",@progbits
	.sectionflags	@""
	.align	4
.nv.constant0._ZN3cub18CUB_300001_SM_10006detail6reduce18DeviceReduceKernelINS2_10policy_hubIdjN4cuda3__47maximumIvEEE10Policy1000EPdjS8_dNS5_3std3__410__identityEEEvT0_PT3_T1_NS0_13GridEvenShareISI_EET2_T4_:
	.zero		958


//--------------------- .nv.constant0._ZN3cub18CUB_300001_SM_10006detail6reduce28DeviceReduceSingleTileKernelINS2_10policy_hubIdjN4cuda3__47maximumIvEEE10Policy1000EPdSB_jS8_ddNS5_3std3__410__identityEEEvT0_T1_T2_T3_T4_T6_ --------------------------
	.section	.nv.constant0._ZN3cub18CUB_300001_SM_10006detail6reduce28DeviceReduceSingleTileKernelINS2_10policy_hubIdjN4cuda3__47maximumIvEEE10Policy1000EPdSB_jS8_ddNS5_3std3__410__identityEEEvT0_T1_T2_T3_T4_T6_,"a",@progbits
	.sectionflags	@""
	.align	4
.nv.constant0._ZN3cub18CUB_300001_SM_10006detail6reduce28DeviceReduceSingleTileKernelINS2_10policy_hubIdjN4cuda3__47maximumIvEEE10Policy1000EPdSB_jS8_ddNS5_3std3__410__identityEEEvT0_T1_T2_T3_T4_T6_:
	.zero		929


//--------------------- .nv.constant0._ZN3cub18CUB_300001_SM_10006detail11EmptyKernelIvEEvv --------------------------
	.section	.nv.constant0._ZN3cub18CUB_300001_SM_10006detail11EmptyKernelIvEEvv,"a",@progbits
	.sectionflags	@""
	.align	4
.nv.constant0._ZN3cub18CUB_300001_SM_10006detail11EmptyKernelIvEEvv:
	.zero		896


//--------------------- .nv.constant0._Z7finderrPdS_S_ --------------------------
	.section	.nv.constant0._Z7finderrPdS_S_,"a",@progbits
	.sectionflags	@""
	.align	4
.nv.constant0._Z7finderrPdS_S_:
	.zero		920


//--------------------- .nv.constant0._Z14countnewmatrixPdS_m --------------------------
	.section	.nv.constant0._Z14countnewmatrixPdS_m,"a",@progbits
	.sectionflags	@""
	.align	4
.nv.constant0._Z14countnewmatrixPdS_m:
	.zero		920


//--------------------- SYMBOLS --------------------------

	.type		.nv.reservedSmem.offset0,@object
	.size		.nv.reservedSmem.offset0,0x4
	.type		.nv.reservedSmem.cap,@object
	.size		.nv.reservedSmem.cap,0x4
